def matmul_kernel(
    a_ptr,
    b_ptr,
    c_ptr,
    M,
    N,
    K,
    stride_am,
    stride_ak,
    stride_bk,
    stride_bn,
    stride_cm,
    stride_cn,
    BLOCK_M: tl.constexpr,
    BLOCK_N: tl.constexpr,
    BLOCK_K: tl.constexpr,
    GROUP_M: tl.constexpr,
):
    pid = tl.program_id(axis=0)
    num_pid_m = tl.cdiv(M, BLOCK_M)
    num_pid_n = tl.cdiv(N, BLOCK_N)
    num_pid_in_group = GROUP_M * num_pid_n
    group_id = pid // num_pid_in_group
    first_pid_m = group_id * GROUP_M
    group_size_m = min(num_pid_m - first_pid_m, GROUP_M)
    pid_m = first_pid_m + ((pid % num_pid_in_group) % group_size_m)
    pid_n = (pid % num_pid_in_group) // group_size_m

    offs_am = (pid_m * BLOCK_M + tl.arange(0, BLOCK_M)) % M
    offs_bn = (pid_n * BLOCK_N + tl.arange(0, BLOCK_N)) % N
    offs_k = tl.arange(0, BLOCK_K)
    a_ptrs = a_ptr + offs_am[:, None] * stride_am + offs_k[None, :] * stride_ak
    b_ptrs = b_ptr + offs_k[:, None] * stride_bk + offs_bn[None, :] * stride_bn

    acc = tl.zeros((BLOCK_M, BLOCK_N), dtype=tl.float32)
    for kk in range(0, tl.cdiv(K, BLOCK_K)):
        a = tl.load(a_ptrs, mask=offs_k[None, :] < K - kk * BLOCK_K, other=0.0)
        b = tl.load(b_ptrs, mask=offs_k[:, None] < K - kk * BLOCK_K, other=0.0)
        acc = tl.dot(a, b, acc)
        a_ptrs += BLOCK_K * stride_ak
        b_ptrs += BLOCK_K * stride_bk

    c = acc.to(c_ptr.dtype.element_ty)
    offs_cm = pid_m * BLOCK_M + tl.arange(0, BLOCK_M)
    offs_cn = pid_n * BLOCK_N + tl.arange(0, BLOCK_N)
    c_ptrs = c_ptr + offs_cm[:, None] * stride_cm + offs_cn[None, :] * stride_cn
    mask = (offs_cm[:, None] < M) & (offs_cn[None, :] < N)
    tl.store(c_ptrs, c, mask=mask)

# config = {"BLOCK_K": 32, "BLOCK_M": 32, "BLOCK_N": 512, "GROUP_M": 8, "arch": "sm_100", "dtype": "fp16", "num_ctas": 1, "num_stages": 2, "num_warps": 4}
# arch = sm_100


// ===== COMPILED SASS (sm_100a) =====

	.target	sm_100a

	.elftype	@"ET_EXEC"


//--------------------- .note.nv.tkinfo           --------------------------
	.section	.note.nv.tkinfo,"",@"SHT_NOTE"
	.sectionflags	@"SHF_NOTE_NV_TKINFO"
	.tkinfo
        /*0018*/ 	.word	0x00000081
        /*0030*/ 	.string	""
        /*0030*/ 	.string	"ptxas-blackwell"
        /*0030*/ 	.string	"Cuda compilation tools, release 12.9, V12.9.86"
        /*0030*/ 	.string	"Build cuda_12.9.r12.9/compiler.36037853_0"
        /*0030*/ 	.string	"-v  -suppress-debug-info  -lineinfo  -arch sm_100a "



//--------------------- .note.nv.cuver            --------------------------
	.section	.note.nv.cuver,"",@"SHT_NOTE"
	.sectionflags	@"SHF_NOTE_NV_CUVER"
        /*0018*/ 	.short	0x0001
        /*001a*/ 	.short	0x0064
        /*001c*/ 	.short	0x0001
        /*001e*/ 	.short	0x0000
        /*0020*/ 	.short	0x0001
        /*0022*/ 	.short	0x0000


//--------------------- .nv.info                  --------------------------
	.section	.nv.info,"",@"SHT_CUDA_INFO"
	.align	4


	//----- nvinfo : EIATTR_REGCOUNT
	.align		4
        /*0000*/ 	.byte	0x04, 0x2f
        /*0002*/ 	.short	(.L_1 - .L_0)
	.align		4
.L_0:
        /*0004*/ 	.word	index@(matmul_kernel)
        /*0008*/ 	.word	0x00000020


	//----- nvinfo : EIATTR_FRAME_SIZE
	.align		4
.L_1:
        /*000c*/ 	.byte	0x04, 0x11
        /*000e*/ 	.short	(.L_3 - .L_2)
	.align		4
.L_2:
        /*0010*/ 	.word	index@(matmul_kernel)
        /*0014*/ 	.word	0x00000f48


	//----- nvinfo : EIATTR_MIN_STACK_SIZE
	.align		4
.L_3:
        /*0018*/ 	.byte	0x04, 0x12
        /*001a*/ 	.short	(.L_5 - .L_4)
	.align		4
.L_4:
        /*001c*/ 	.word	index@(matmul_kernel)
        /*0020*/ 	.word	0x00000f48
.L_5:


//--------------------- .nv.info.matmul_kernel    --------------------------
	.section	.nv.info.matmul_kernel,"",@"SHT_CUDA_INFO"
	.sectionflags	@""
	.align	4


	//----- nvinfo : EIATTR_CUDA_API_VERSION
	.align		4
        /*0000*/ 	.byte	0x04, 0x37
        /*0002*/ 	.short	(.L_7 - .L_6)
.L_6:
        /*0004*/ 	.word	0x00000081


	//----- nvinfo : EIATTR_KPARAM_INFO
	.align		4
.L_7:
        /*0008*/ 	.byte	0x04, 0x17
        /*000a*/ 	.short	(.L_9 - .L_8)
.L_8:
        /*000c*/ 	.word	0x00000000
        /*0010*/ 	.short	0x000d
        /*0012*/ 	.short	0x0048
        /*0014*/ 	.byte	0x00, 0xf4, 0x21, 0x00


	//----- nvinfo : EIATTR_KPARAM_INFO
	.align		4
.L_9:
        /*0018*/ 	.byte	0x04, 0x17
        /*001a*/ 	.short	(.L_11 - .L_10)
.L_10:
        /*001c*/ 	.word	0x00000000
        /*0020*/ 	.short	0x000c
        /*0022*/ 	.short	0x0040
        /*0024*/ 	.byte	0x00, 0xf4, 0x21, 0x00


	//----- nvinfo : EIATTR_KPARAM_INFO
	.align		4
.L_11:
        /*0028*/ 	.byte	0x04, 0x17
        /*002a*/ 	.short	(.L_13 - .L_12)
.L_12:
        /*002c*/ 	.word	0x00000000
        /*0030*/ 	.short	0x000b
        /*0032*/ 	.short	0x0038
        /*0034*/ 	.byte	0x00, 0xf0, 0x11, 0x00


	//----- nvinfo : EIATTR_KPARAM_INFO
	.align		4
.L_13:
        /*0038*/ 	.byte	0x04, 0x17
        /*003a*/ 	.short	(.L_15 - .L_14)
.L_14:
        /*003c*/ 	.word	0x00000000
        /*0040*/ 	.short	0x000a
        /*0042*/ 	.short	0x0034
        /*0044*/ 	.byte	0x00, 0xf0, 0x11, 0x00


	//----- nvinfo : EIATTR_KPARAM_INFO
	.align		4
.L_15:
        /*0048*/ 	.byte	0x04, 0x17
        /*004a*/ 	.short	(.L_17 - .L_16)
.L_16:
        /*004c*/ 	.word	0x00000000
        /*0050*/ 	.short	0x0009
        /*0052*/ 	.short	0x0030
        /*0054*/ 	.byte	0x00, 0xf0, 0x11, 0x00


	//----- nvinfo : EIATTR_KPARAM_INFO
	.align		4
.L_17:
        /*0058*/ 	.byte	0x04, 0x17
        /*005a*/ 	.short	(.L_19 - .L_18)
.L_18:
        /*005c*/ 	.word	0x00000000
        /*0060*/ 	.short	0x0008
        /*0062*/ 	.short	0x002c
        /*0064*/ 	.byte	0x00, 0xf0, 0x11, 0x00


	//----- nvinfo : EIATTR_KPARAM_INFO
	.align		4
.L_19:
        /*0068*/ 	.byte	0x04, 0x17
        /*006a*/ 	.short	(.L_21 - .L_20)
.L_20:
        /*006c*/ 	.word	0x00000000
        /*0070*/ 	.short	0x0007
        /*0072*/ 	.short	0x0028
        /*0074*/ 	.byte	0x00, 0xf0, 0x11, 0x00


	//----- nvinfo : EIATTR_KPARAM_INFO
	.align		4
.L_21:
        /*0078*/ 	.byte	0x04, 0x17
        /*007a*/ 	.short	(.L_23 - .L_22)
.L_22:
        /*007c*/ 	.word	0x00000000
        /*0080*/ 	.short	0x0006
        /*0082*/ 	.short	0x0024
        /*0084*/ 	.byte	0x00, 0xf0, 0x11, 0x00


	//----- nvinfo : EIATTR_KPARAM_INFO
	.align		4
.L_23:
        /*0088*/ 	.byte	0x04, 0x17
        /*008a*/ 	.short	(.L_25 - .L_24)
.L_24:
        /*008c*/ 	.word	0x00000000
        /*0090*/ 	.short	0x0005
        /*0092*/ 	.short	0x0020
        /*0094*/ 	.byte	0x00, 0xf0, 0x11, 0x00


	//----- nvinfo : EIATTR_KPARAM_INFO
	.align		4
.L_25:
        /*0098*/ 	.byte	0x04, 0x17
        /*009a*/ 	.short	(.L_27 - .L_26)
.L_26:
        /*009c*/ 	.word	0x00000000
        /*00a0*/ 	.short	0x0004
        /*00a2*/ 	.short	0x001c
        /*00a4*/ 	.byte	0x00, 0xf0, 0x11, 0x00


	//----- nvinfo : EIATTR_KPARAM_INFO
	.align		4
.L_27:
        /*00a8*/ 	.byte	0x04, 0x17
        /*00aa*/ 	.short	(.L_29 - .L_28)
.L_28:
        /*00ac*/ 	.word	0x00000000
        /*00b0*/ 	.short	0x0003
        /*00b2*/ 	.short	0x0018
        /*00b4*/ 	.byte	0x00, 0xf0, 0x11, 0x00


	//----- nvinfo : EIATTR_KPARAM_INFO
	.align		4
.L_29:
        /*00b8*/ 	.byte	0x04, 0x17
        /*00ba*/ 	.short	(.L_31 - .L_30)
.L_30:
        /*00bc*/ 	.word	0x00000000
        /*00c0*/ 	.short	0x0002
        /*00c2*/ 	.short	0x0010
        /*00c4*/ 	.byte	0x00, 0xf4, 0x21, 0x00


	//----- nvinfo : EIATTR_KPARAM_INFO
	.align		4
.L_31:
        /*00c8*/ 	.byte	0x04, 0x17
        /*00ca*/ 	.short	(.L_33 - .L_32)
.L_32:
        /*00cc*/ 	.word	0x00000000
        /*00d0*/ 	.short	0x0001
        /*00d2*/ 	.short	0x0008
        /*00d4*/ 	.byte	0x00, 0xf4, 0x21, 0x00


	//----- nvinfo : EIATTR_KPARAM_INFO
	.align		4
.L_33:
        /*00d8*/ 	.byte	0x04, 0x17
        /*00da*/ 	.short	(.L_35 - .L_34)
.L_34:
        /*00dc*/ 	.word	0x00000000
        /*00e0*/ 	.short	0x0000
        /*00e2*/ 	.short	0x0000
        /*00e4*/ 	.byte	0x00, 0xf4, 0x21, 0x00


	//----- nvinfo : EIATTR_SPARSE_MMA_MASK
	.align		4
.L_35:
        /*00e8*/ 	.byte	0x03, 0x50
        /*00ea*/ 	.short	0x0000


	//----- nvinfo : EIATTR_MAXREG_COUNT
	.align		4
        /*00ec*/ 	.byte	0x03, 0x1b
        /*00ee*/ 	.short	0x00ff


	//----- nvinfo : EIATTR_NUM_BARRIERS
	.align		4
        /*00f0*/ 	.byte	0x02, 0x4c
        /*00f2*/ 	.byte	0x01
	.zero		1


	//----- nvinfo : EIATTR_ANNOTATIONS
	.align		4
        /*00f4*/ 	.byte	0x04, 0x55
        /*00f6*/ 	.short	(.L_37 - .L_36)


	//   ....[0]....
.L_36:
        /*00f8*/ 	.word	0x00000001
        /*00fc*/ 	.byte	0x50, 0x05, 0x00, 0x00, 0x01, 0x00, 0x00, 0x00, 0x80, 0x05, 0x00, 0x00, 0x01, 0x00, 0x00, 0x00
        /* <DEDUP_REMOVED lines=2183> */
        /*897c*/ 	.byte	0x30, 0x29, 0x02, 0x00, 0x01, 0x00, 0x00, 0x00, 0x90, 0x29, 0x02, 0x00


	//----- nvinfo : EIATTR_VRC_CTA_INIT_COUNT
	.align		4
.L_37:
        /*8988*/ 	.byte	0x02, 0x4a
	.zero		1
	.zero		1


	//----- nvinfo : EIATTR_EXIT_INSTR_OFFSETS
	.align		4
        /*898c*/ 	.byte	0x04, 0x1c
        /*898e*/ 	.short	(.L_39 - .L_38)


	//   ....[0]....
.L_38:
        /*8990*/ 	.word	0x00022cd0


	//   ....[1]....
        /*8994*/ 	.word	0x00022d00


	//----- nvinfo : EIATTR_REQNTID
	.align		4
.L_39:
        /*8998*/ 	.byte	0x04, 0x10
        /*899a*/ 	.short	(.L_41 - .L_40)
.L_40:
        /*899c*/ 	.word	0x00000080
        /*89a0*/ 	.word	0x00000001
        /*89a4*/ 	.word	0x00000001


	//----- nvinfo : EIATTR_CBANK_PARAM_SIZE
	.align		4
.L_41:
        /*89a8*/ 	.byte	0x03, 0x19
        /*89aa*/ 	.short	0x0050


	//----- nvinfo : EIATTR_PARAM_CBANK
	.align		4
        /*89ac*/ 	.byte	0x04, 0x0a
        /*89ae*/ 	.short	(.L_43 - .L_42)
	.align		4
.L_42:
        /*89b0*/ 	.word	index@(.nv.constant0.matmul_kernel)
        /*89b4*/ 	.short	0x0380
        /*89b6*/ 	.short	0x0050


	//----- nvinfo : EIATTR_SW_WAR
	.align		4
.L_43:
        /*89b8*/ 	.byte	0x04, 0x36
        /*89ba*/ 	.short	(.L_45 - .L_44)
.L_44:
        /*89bc*/ 	.word	0x00000008
.L_45:


//--------------------- .nv.compat                --------------------------
	.section	.nv.compat,"",@"SHT_CUDA_COMPAT_INFO"
	.align	4
        /*0000*/ 	.byte	0x02, 0x02, 0x01, 0x00, 0x02, 0x05, 0x05, 0x00, 0x02, 0x03, 0x00, 0x00, 0x02, 0x06, 0x01, 0x00


//--------------------- .nv.callgraph             --------------------------
	.section	.nv.callgraph,"",@"SHT_CUDA_CALLGRAPH"
	.align	4
	.sectionentsize	8
	.align		4
        /*0000*/ 	.word	0x00000000
	.align		4
        /*0004*/ 	.word	0xffffffff
	.align		4
        /*0008*/ 	.word	0x00000000
	.align		4
        /*000c*/ 	.word	0xfffffffe
	.align		4
        /*0010*/ 	.word	0x00000000
	.align		4
        /*0014*/ 	.word	0xfffffffd
	.align		4
        /*0018*/ 	.word	0x00000000
	.align		4
        /*001c*/ 	.word	0xfffffffc


//--------------------- .text.matmul_kernel       --------------------------
	.section	.text.matmul_kernel,"ax",@progbits
	.align	128
        .global         matmul_kernel
        .type           matmul_kernel,@function
        .size           matmul_kernel,(.L_x_4 - matmul_kernel)
        .other          matmul_kernel,@"STO_CUDA_ENTRY STV_DEFAULT"
matmul_kernel:
.text.matmul_kernel:
[----:B------:R-:W0:Y:S08]  /*0000*/  LDC R1, c[0x0][0x37c] ;  /* 0x0000df00ff017b82 */ /* 0x000e300000000800 */
[----:B------:R-:W1:Y:S01]  /*0010*/  LDC.64 R14, c[0x0][0x398] ;  /* 0x0000e600ff0e7b82 */ /* 0x000e620000000a00 */
[----:B------:R-:W2:Y:S01]  /*0020*/  S2R R12, SR_TID.X ;  /* 0x00000000000c7919 */ /* 0x000ea20000002100 */
[----:B0-----:R-:W-:Y:S01]  /*0030*/  VIADD R1, R1, 0xfffff0b8 ;  /* 0xfffff0b801017836 */ /* 0x001fe20000000000 */
[----:B------:R-:W0:Y:S01]  /*0040*/  LDCU UR4, c[0x0][0x3a0] ;  /* 0x00007400ff0477ac */ /* 0x000e220008000800 */
[----:B------:R-:W3:Y:S01]  /*0050*/  LDCU.64 UR8, c[0x0][0x358] ;  /* 0x00006b00ff0877ac */ /* 0x000ee20008000a00 */
[----:B------:R-:W4:Y:S01]  /*0060*/  LDCU UR10, c[0x0][0x3a0] ;  /* 0x00007400ff0a77ac */ /* 0x000f220008000800 */
[----:B0-----:R-:W-:Y:S01]  /*0070*/  UIADD3 UR4, UPT, UPT, UR4, 0x1f, URZ ;  /* 0x0000001f04047890 */ /* 0x001fe2000fffe0ff */
[----:B-1----:R-:W-:-:S03]  /*0080*/  VIADD R0, R15, 0x1ff ;  /* 0x000001ff0f007836 */ /* 0x002fc60000000000 */
[----:B------:R-:W-:Y:S02]  /*0090*/  UISETP.GT.AND UP0, UPT, UR4, 0x1f, UPT ;  /* 0x0000001f0400788c */ /* 0x000fe4000bf04270 */
[----:B------:R-:W-:-:S04]  /*00a0*/  SHF.R.S32.HI R3, RZ, 0x1f, R0 ;  /* 0x0000001fff037819 */ /* 0x000fc80000011400 */
[----:B------:R-:W-:Y:S02]  /*00b0*/  LEA.HI R3, R3, R0, RZ, 0x9 ;  /* 0x0000000003037211 */ /* 0x000fe400078f48ff */
[----:B--2---:R-:W-:Y:S02]  /*00c0*/  LOP3.LUT R16, R12, 0x1f, RZ, 0xc0, !PT ;  /* 0x0000001f0c107812 */ /* 0x004fe400078ec0ff */
[----:B------:R-:W-:Y:S02]  /*00d0*/  SHF.R.S32.HI R0, RZ, 0x9, R3 ;  /* 0x00000009ff007819 */ /* 0x000fe40000011403 */
[----:B------:R-:W0:Y:S03]  /*00e0*/  S2R R3, SR_CTAID.X ;  /* 0x0000000000037919 */ /* 0x000e260000002500 */
[----:B------:R-:W-:-:S05]  /*00f0*/  IMAD.SHL.U32 R0, R0, 0x8, RZ ;  /* 0x0000000800007824 */ /* 0x000fca00078e00ff */
[-C--:B------:R-:W-:Y:S02]  /*0100*/  IABS R7, R0.reuse ;  /* 0x0000000000077213 */ /* 0x080fe40000000000 */
[----:B------:R-:W-:Y:S02]  /*0110*/  IABS R10, R0 ;  /* 0x00000000000a7213 */ /* 0x000fe40000000000 */
[----:B------:R-:W1:Y:S08]  /*0120*/  I2F.RP R2, R7 ;  /* 0x0000000700027306 */ /* 0x000e700000209400 */
[----:B-1----:R-:W1:Y:S01]  /*0130*/  MUFU.RCP R2, R2 ;  /* 0x0000000200027308 */ /* 0x002e620000001000 */
[----:B0-----:R-:W-:Y:S01]  /*0140*/  IABS R8, R3 ;  /* 0x0000000300087213 */ /* 0x001fe20000000000 */
[----:B-1----:R-:W-:-:S02]  /*0150*/  VIADD R4, R2, 0xffffffe ;  /* 0x0ffffffe02047836 */ /* 0x002fc40000000000 */
[----:B------:R-:W-:-:S04]  /*0160*/  IMAD.MOV R2, RZ, RZ, -R10 ;  /* 0x000000ffff027224 */ /* 0x000fc800078e0a0a */
[----:B------:R0:W1:Y:S02]  /*0170*/  F2I.FTZ.U32.TRUNC.NTZ R5, R4 ;  /* 0x0000000400057305 */ /* 0x000064000021f000 */
[----:B0-----:R-:W-:Y:S02]  /*0180*/  IMAD.MOV.U32 R4, RZ, RZ, RZ ;  /* 0x000000ffff047224 */ /* 0x001fe400078e00ff */
[----:B-1----:R-:W-:-:S04]  /*0190*/  IMAD.MOV R6, RZ, RZ, -R5 ;  /* 0x000000ffff067224 */ /* 0x002fc800078e0a05 */
[----:B------:R-:W-:Y:S02]  /*01a0*/  IMAD R9, R6, R7, RZ ;  /* 0x0000000706097224 */ /* 0x000fe400078e02ff */
[----:B------:R-:W-:Y:S02]  /*01b0*/  IMAD.MOV.U32 R6, RZ, RZ, R8 ;  /* 0x000000ffff067224 */ /* 0x000fe400078e0008 */
[----:B------:R-:W-:-:S06]  /*01c0*/  IMAD.HI.U32 R5, R5, R9, R4 ;  /* 0x0000000905057227 */ /* 0x000fcc00078e0004 */
[----:B------:R-:W-:-:S04]  /*01d0*/  IMAD.HI.U32 R5, R5, R6, RZ ;  /* 0x0000000605057227 */ /* 0x000fc800078e00ff */
[----:B------:R-:W-:-:S05]  /*01e0*/  IMAD R2, R5, R2, R6 ;  /* 0x0000000205027224 */ /* 0x000fca00078e0206 */
[----:B------:R-:W-:-:S13]  /*01f0*/  ISETP.GT.U32.AND P1, PT, R7, R2, PT ;  /* 0x000000020700720c */ /* 0x000fda0003f24070 */
[----:B------:R-:W-:Y:S02]  /*0200*/  @!P1 IMAD.IADD R2, R2, 0x1, -R7 ;  /* 0x0000000102029824 */ /* 0x000fe400078e0a07 */
[----:B------:R-:W-:Y:S01]  /*0210*/  @!P1 VIADD R5, R5, 0x1 ;  /* 0x0000000105059836 */ /* 0x000fe20000000000 */
[----:B------:R-:W-:Y:S02]  /*0220*/  ISETP.NE.AND P1, PT, R0, RZ, PT ;  /* 0x000000ff0000720c */ /* 0x000fe40003f25270 */
[----:B------:R-:W-:Y:S02]  /*0230*/  ISETP.GE.U32.AND P0, PT, R2, R7, PT ;  /* 0x000000070200720c */ /* 0x000fe40003f06070 */
[----:B------:R-:W-:-:S04]  /*0240*/  LOP3.LUT R2, R3, R0, RZ, 0x3c, !PT ;  /* 0x0000000003027212 */ /* 0x000fc800078e3cff */
[----:B------:R-:W-:Y:S01]  /*0250*/  ISETP.GE.AND P2, PT, R2, RZ, PT ;  /* 0x000000ff0200720c */ /* 0x000fe20003f46270 */
[----:B------:R-:W-:-:S06]  /*0260*/  VIADD R2, R14, 0x1f ;  /* 0x0000001f0e027836 */ /* 0x000fcc0000000000 */
[----:B------:R-:W-:-:S04]  /*0270*/  @P0 VIADD R5, R5, 0x1 ;  /* 0x0000000105050836 */ /* 0x000fc80000000000 */
[----:B------:R-:W-:Y:S01]  /*0280*/  IMAD.MOV.U32 R4, RZ, RZ, R5 ;  /* 0x000000ffff047224 */ /* 0x000fe200078e0005 */
[----:B------:R-:W-:-:S03]  /*0290*/  SHF.R.S32.HI R5, RZ, 0x1f, R2 ;  /* 0x0000001fff057819 */ /* 0x000fc60000011402 */
[----:B------:R-:W-:Y:S01]  /*02a0*/  @!P2 IMAD.MOV R4, RZ, RZ, -R4 ;  /* 0x000000ffff04a224 */ /* 0x000fe200078e0a04 */
[----:B------:R-:W-:Y:S02]  /*02b0*/  @!P1 LOP3.LUT R4, RZ, R0, RZ, 0x33, !PT ;  /* 0x00000000ff049212 */ /* 0x000fe400078e33ff */
[----:B------:R-:W-:-:S03]  /*02c0*/  LEA.HI R5, R5, R2, RZ, 0x5 ;  /* 0x0000000205057211 */ /* 0x000fc600078f28ff */
[----:B------:R-:W-:Y:S02]  /*02d0*/  IMAD.SHL.U32 R2, R4, 0x8, RZ ;  /* 0x0000000804027824 */ /* 0x000fe400078e00ff */
[----:B------:R-:W-:-:S03]  /*02e0*/  IMAD.MOV R4, RZ, RZ, -R4 ;  /* 0x000000ffff047224 */ /* 0x000fc600078e0a04 */
[----:B------:R-:W-:Y:S01]  /*02f0*/  LEA.HI.SX32 R5, R5, -R2, 0x1b ;  /* 0x8000000205057211 */ /* 0x000fe200078fdaff */
[----:B------:R-:W-:Y:S02]  /*0300*/  IMAD R13, R0, R4, R3 ;  /* 0x00000004000d7224 */ /* 0x000fe400078e0203 */
[----:B------:R-:W-:Y:S01]  /*0310*/  IMAD.MOV.U32 R4, RZ, RZ, RZ ;  /* 0x000000ffff047224 */ /* 0x000fe200078e00ff */
[----:B------:R-:W-:Y:S02]  /*0320*/  VIMNMX R6, PT, PT, R5, 0x8, PT ;  /* 0x0000000805067848 */ /* 0x000fe40003fe0100 */
[----:B------:R-:W-:Y:S02]  /*0330*/  IABS R11, R13 ;  /* 0x0000000d000b7213 */ /* 0x000fe40000000000 */
[----:B------:R-:W-:-:S04]  /*0340*/  IABS R9, R6 ;  /* 0x0000000600097213 */ /* 0x000fc80000000000 */
[----:B------:R-:W0:Y:S08]  /*0350*/  I2F.RP R7, R9 ;  /* 0x0000000900077306 */ /* 0x000e300000209400 */
[----:B0-----:R-:W0:Y:S02]  /*0360*/  MUFU.RCP R7, R7 ;  /* 0x0000000700077308 */ /* 0x001e240000001000 */
[----:B0-----:R-:W-:-:S06]  /*0370*/  VIADD R5, R7, 0xffffffe ;  /* 0x0ffffffe07057836 */ /* 0x001fcc0000000000 */
[----:B------:R-:W0:Y:S02]  /*0380*/  F2I.FTZ.U32.TRUNC.NTZ R5, R5 ;  /* 0x0000000500057305 */ /* 0x000e24000021f000 */
[----:B0-----:R-:W-:-:S04]  /*0390*/  IMAD.MOV R8, RZ, RZ, -R5 ;  /* 0x000000ffff087224 */ /* 0x001fc800078e0a05 */
[----:B------:R-:W-:-:S04]  /*03a0*/  IMAD.MOV.U32 R0, RZ, RZ, R8 ;  /* 0x000000ffff007224 */ /* 0x000fc800078e0008 */
[----:B------:R-:W-:Y:S01]  /*03b0*/  IMAD R3, R0, R9, RZ ;  /* 0x0000000900037224 */ /* 0x000fe200078e02ff */
[----:B------:R-:W-:-:S03]  /*03c0*/  IABS R0, R6 ;  /* 0x0000000600007213 */ /* 0x000fc60000000000 */
[----:B------:R-:W-:Y:S01]  /*03d0*/  IMAD.HI.U32 R4, R5, R3, R4 ;  /* 0x0000000305047227 */ /* 0x000fe200078e0004 */
[----:B------:R-:W-:-:S03]  /*03e0*/  SHF.R.U32.HI R5, RZ, 0x5, R12 ;  /* 0x00000005ff057819 */ /* 0x000fc6000001160c */
[----:B------:R-:W-:Y:S02]  /*03f0*/  IMAD.MOV R0, RZ, RZ, -R0 ;  /* 0x000000ffff007224 */ /* 0x000fe400078e0a00 */
        /* <DEDUP_REMOVED lines=8> */
[----:B------:R-:W-:-:S07]  /*0480*/  ISETP.GE.AND P2, PT, R0, RZ, PT ;  /* 0x000000ff0000720c */ /* 0x000fce0003f46270 */
[----:B------:R-:W-:-:S06]  /*0490*/  @P0 VIADD R4, R4, 0x1 ;  /* 0x0000000104040836 */ /* 0x000fcc0000000000 */
[----:B------:R-:W-:Y:S01]  /*04a0*/  @!P2 IMAD.MOV R4, RZ, RZ, -R4 ;  /* 0x000000ffff04a224 */ /* 0x000fe200078e0a04 */
[----:B------:R-:W-:-:S05]  /*04b0*/  @!P1 LOP3.LUT R4, RZ, R6, RZ, 0x33, !PT ;  /* 0x00000006ff049212 */ /* 0x000fca00078e33ff */
[----:B------:R-:W-:Y:S02]  /*04c0*/  IMAD.MOV R3, RZ, RZ, -R4 ;  /* 0x000000ffff037224 */ /* 0x000fe400078e0a04 */
[----:B------:R-:W-:Y:S02]  /*04d0*/  IMAD.SHL.U32 R4, R4, 0x200, RZ ;  /* 0x0000020004047824 */ /* 0x000fe400078e00ff */
[----:B------:R-:W-:-:S04]  /*04e0*/  IMAD R3, R6, R3, R13 ;  /* 0x0000000306037224 */ /* 0x000fc800078e020d */
[----:B------:R-:W-:Y:S01]  /*04f0*/  IMAD.IADD R0, R2, 0x1, R3 ;  /* 0x0000000102007824 */ /* 0x000fe200078e0203 */
[----:B------:R-:W-:-:S03]  /*0500*/  SGXT.U32 R3, R5, 0x2 ;  /* 0x000000020503781a */ /* 0x000fc60000000000 */
[----:B------:R-:W-:Y:S01]  /*0510*/  IMAD R0, R0, 0x20, R16 ;  /* 0x0000002000007824 */ /* 0x000fe200078e0210 */
[C-C-:B------:R-:W-:Y:S02]  /*0520*/  LOP3.LUT R7, R4.reuse, 0x4, R3.reuse, 0xfe, !PT ;  /* 0x0000000404077812 */ /* 0x140fe400078efe03 */
[C---:B------:R-:W-:Y:S02]  /*0530*/  LOP3.LUT R2, R4.reuse, R3, RZ, 0xfc, !PT ;  /* 0x0000000304027212 */ /* 0x040fe400078efcff */
[----:B------:R-:W-:Y:S01]  /*0540*/  LOP3.LUT R5, R3, 0x4, RZ, 0xfc, !PT ;  /* 0x0000000403057812 */ /* 0x000fe200078efcff */
[----:B------:R0:W-:Y:S01]  /*0550*/  STL [R1+0x7b4], R7 ;  /* 0x0007b40701007387 */ /* 0x0001e20000100800 */
[C-C-:B------:R-:W-:Y:S02]  /*0560*/  LOP3.LUT R6, R4.reuse, 0x8, R3.reuse, 0xfe, !PT ;  /* 0x0000000804067812 */ /* 0x140fe400078efe03 */
[----:B------:R-:W-:Y:S01]  /*0570*/  LOP3.LUT R5, R4, 0xc, R3, 0xfe, !PT ;  /* 0x0000000c04057812 */ /* 0x000fe200078efe03 */
[----:B------:R-:W-:Y:S01]  /*0580*/  STL [R1+0x7a0], R2 ;  /* 0x0007a00201007387 */ /* 0x000fe20000100800 */
[----:B------:R-:W-:-:S02]  /*0590*/  LOP3.LUT R29, R2, 0x1cc, RZ, 0xfc, !PT ;  /* 0x000001cc021d7812 */ /* 0x000fc400078efcff */
[----:B------:R-:W-:Y:S01]  /*05a0*/  LOP3.LUT R28, R2, 0x1f4, RZ, 0xfc, !PT ;  /* 0x000001f4021c7812 */ /* 0x000fe200078efcff */
[----:B------:R1:W-:Y:S01]  /*05b0*/  STL [R1+0x7b8], R6 ;  /* 0x0007b80601007387 */ /* 0x0003e20000100800 */
[----:B0-----:R-:W-:-:S03]  /*05c0*/  LOP3.LUT R7, R4, 0x18, R3, 0xfe, !PT ;  /* 0x0000001804077812 */ /* 0x001fc600078efe03 */
[----:B------:R0:W-:Y:S01]  /*05d0*/  STL [R1+0x7bc], R5 ;  /* 0x0007bc0501007387 */ /* 0x0001e20000100800 */
[C-C-:B-1----:R-:W-:Y:S02]  /*05e0*/  LOP3.LUT R6, R4.reuse, 0x10, R3.reuse, 0xfe, !PT ;  /* 0x0000001004067812 */ /* 0x142fe400078efe03 */
[----:B0-----:R-:W-:-:S03]  /*05f0*/  LOP3.LUT R5, R4, 0x14, R3, 0xfe, !PT ;  /* 0x0000001404057812 */ /* 0x001fc600078efe03 */
[----:B------:R0:W-:Y:S04]  /*0600*/  STL [R1+0x7c0], R6 ;  /* 0x0007c00601007387 */ /* 0x0001e80000100800 */
[----:B------:R1:W-:Y:S04]  /*0610*/  STL [R1+0x7c4], R5 ;  /* 0x0007c40501007387 */ /* 0x0003e80000100800 */
[----:B------:R-:W-:Y:S01]  /*0620*/  STL [R1+0x7c8], R7 ;  /* 0x0007c80701007387 */ /* 0x000fe20000100800 */
[----:B0-----:R-:W-:Y:S02]  /*0630*/  LOP3.LUT R6, R4, 0x1c, R3, 0xfe, !PT ;  /* 0x0000001c04067812 */ /* 0x001fe400078efe03 */
[----:B------:R-:W-:-:S02]  /*0640*/  LOP3.LUT R4, R2, 0x20, RZ, 0xfc, !PT ;  /* 0x0000002002047812 */ /* 0x000fc400078efcff */
[----:B-1----:R-:W-:Y:S01]  /*0650*/  LOP3.LUT R5, R3, 0x8, RZ, 0xfc, !PT ;  /* 0x0000000803057812 */ /* 0x002fe200078efcff */
[----:B------:R-:W-:Y:S01]  /*0660*/  STL [R1+0x7cc], R6 ;  /* 0x0007cc0601007387 */ /* 0x000fe20000100800 */
[C---:B------:R-:W-:Y:S02]  /*0670*/  LOP3.LUT R3, R2.reuse, 0x24, RZ, 0xfc, !PT ;  /* 0x0000002402037812 */ /* 0x040fe400078efcff */
[C---:B------:R-:W-:Y:S01]  /*0680*/  LOP3.LUT R5, R2.reuse, 0x28, RZ, 0xfc, !PT ;  /* 0x0000002802057812 */ /* 0x040fe200078efcff */
[----:B------:R0:W-:Y:S04]  /*0690*/  STL [R1+0x7d8], R4 ;  /* 0x0007d80401007387 */ /* 0x0001e80000100800 */
[----:B------:R1:W-:Y:S04]  /*06a0*/  STL [R1+0x7dc], R3 ;  /* 0x0007dc0301007387 */ /* 0x0003e80000100800 */
[----:B------:R2:W-:Y:S01]  /*06b0*/  STL [R1+0x7e0], R5 ;  /* 0x0007e00501007387 */ /* 0x0005e20000100800 */
[----:B0-----:R-:W-:-:S02]  /*06c0*/  LOP3.LUT R4, R2, 0x2c, RZ, 0xfc, !PT ;  /* 0x0000002c02047812 */ /* 0x001fc400078efcff */
[----:B-1----:R-:W-:-:S03]  /*06d0*/  LOP3.LUT R3, R2, 0x30, RZ, 0xfc, !PT ;  /* 0x0000003002037812 */ /* 0x002fc600078efcff */
[----:B------:R0:W-:Y:S01]  /*06e0*/  STL [R1+0x7e4], R4 ;  /* 0x0007e40401007387 */ /* 0x0001e20000100800 */
[----:B--2---:R-:W-:-:S03]  /*06f0*/  LOP3.LUT R5, R2, 0x34, RZ, 0xfc, !PT ;  /* 0x0000003402057812 */ /* 0x004fc600078efcff */
[----:B------:R1:W-:Y:S04]  /*0700*/  STL [R1+0x7e8], R3 ;  /* 0x0007e80301007387 */ /* 0x0003e80000100800 */
[----:B------:R2:W-:Y:S01]  /*0710*/  STL [R1+0x7ec], R5 ;  /* 0x0007ec0501007387 */ /* 0x0005e20000100800 */
[C---:B0-----:R-:W-:Y:S02]  /*0720*/  LOP3.LUT R4, R2.reuse, 0x38, RZ, 0xfc, !PT ;  /* 0x0000003802047812 */ /* 0x041fe400078efcff */
        /* <DEDUP_REMOVED lines=203> */
[----:B0-----:R-:W-:-:S03]  /*13e0*/  LOP3.LUT R4, R2, 0x1d4, RZ, 0xfc, !PT ;  /* 0x000001d402047812 */ /* 0x001fc600078efcff */
[----:B------:R-:W-:Y:S01]  /*13f0*/  STL [R1+0x988], R29 ;  /* 0x0009881d01007387 */ /* 0x000fe20000100800 */
[----:B-1----:R-:W-:-:S03]  /*1400*/  LOP3.LUT R3, R2, 0x1d8, RZ, 0xfc, !PT ;  /* 0x000001d802037812 */ /* 0x002fc600078efcff */
[----:B------:R0:W-:Y:S01]  /*1410*/  STL [R1+0x990], R4 ;  /* 0x0009900401007387 */ /* 0x0001e20000100800 */
[----:B--2---:R-:W-:-:S03]  /*1420*/  LOP3.LUT R5, R2, 0x1dc, RZ, 0xfc, !PT ;  /* 0x000001dc02057812 */ /* 0x004fc600078efcff */
[----:B------:R1:W-:Y:S04]  /*1430*/  STL [R1+0x994], R3 ;  /* 0x0009940301007387 */ /* 0x0003e80000100800 */
[----:B------:R2:W-:Y:S01]  /*1440*/  STL [R1+0x998], R5 ;  /* 0x0009980501007387 */ /* 0x0005e20000100800 */
[C---:B0-----:R-:W-:Y:S02]  /*1450*/  LOP3.LUT R4, R2.reuse, 0x1e4, RZ, 0xfc, !PT ;  /* 0x000001e402047812 */ /* 0x041fe400078efcff */
[C---:B-1----:R-:W-:Y:S02]  /*1460*/  LOP3.LUT R3, R2.reuse, 0x1e0, RZ, 0xfc, !PT ;  /* 0x000001e002037812 */ /* 0x042fe400078efcff */
[----:B--2---:R-:W-:-:S03]  /*1470*/  LOP3.LUT R5, R2, 0x1e8, RZ, 0xfc, !PT ;  /* 0x000001e802057812 */ /* 0x004fc600078efcff */
[----:B------:R0:W-:Y:S04]  /*1480*/  STL [R1+0x99c], R3 ;  /* 0x00099c0301007387 */ /* 0x0001e80000100800 */
[----:B------:R1:W-:Y:S04]  /*1490*/  STL [R1+0x9a8], R4 ;  /* 0x0009a80401007387 */ /* 0x0003e80000100800 */
[----:B------:R-:W-:Y:S01]  /*14a0*/  STL [R1+0x9a4], R5 ;  /* 0x0009a40501007387 */ /* 0x000fe20000100800 */
[C---:B0-----:R-:W-:Y:S02]  /*14b0*/  LOP3.LUT R3, R2.reuse, 0x1ec, RZ, 0xfc, !PT ;  /* 0x000001ec02037812 */ /* 0x041fe400078efcff */
[----:B-1----:R-:W-:-:S03]  /*14c0*/  LOP3.LUT R4, R2, 0x1f0, RZ, 0xfc, !PT ;  /* 0x000001f002047812 */ /* 0x002fc600078efcff */
[----:B------:R0:W-:Y:S04]  /*14d0*/  STL [R1+0x9a0], R3 ;  /* 0x0009a00301007387 */ /* 0x0001e80000100800 */
[----:B------:R1:W-:Y:S04]  /*14e0*/  STL [R1+0x9ac], R4 ;  /* 0x0009ac0401007387 */ /* 0x0003e80000100800 */
[----:B------:R1:W-:Y:S01]  /*14f0*/  STL [R1+0x9b0], R28 ;  /* 0x0009b01c01007387 */ /* 0x0003e20000100800 */
[C---:B0-----:R-:W-:Y:S02]  /*1500*/  LOP3.LUT R3, R2.reuse, 0x1f8, RZ, 0xfc, !PT ;  /* 0x000001f802037812 */ /* 0x041fe400078efcff */
[----:B------:R-:W-:-:S03]  /*1510*/  LOP3.LUT R2, R2, 0x1fc, RZ, 0xfc, !PT ;  /* 0x000001fc02027812 */ /* 0x000fc600078efcff */
[----:B------:R1:W-:Y:S04]  /*1520*/  STL [R1+0x940], R3 ;  /* 0x0009400301007387 */ /* 0x0003e80000100800 */
[----:B------:R1:W-:Y:S04]  /*1530*/  STL [R1+0x7b0], R0 ;  /* 0x0007b00001007387 */ /* 0x0003e80000100800 */
[----:B------:R1:W-:Y:S01]  /*1540*/  STL [R1+0x7d4], R2 ;  /* 0x0007d40201007387 */ /* 0x0003e20000100800 */
[----:B---34-:R-:W-:Y:S05]  /*1550*/  BRA.U UP0, `(.L_x_0) ;  /* 0x0000000100dc7547 */ /* 0x018fea000b800000 */
[----:B-1----:R-:W-:Y:S01]  /*1560*/  IMAD.SHL.U32 R0, R12, 0x20, RZ ;  /* 0x000000200c007824 */ /* 0x002fe200078e00ff */
[----:B------:R-:W-:Y:S02]  /*1570*/  CS2R R24, SRZ ;  /* 0x0000000000187805 */ /* 0x000fe4000001ff00 */
[----:B------:R-:W-:Y:S02]  /*1580*/  CS2R R26, SRZ ;  /* 0x00000000001a7805 */ /* 0x000fe4000001ff00 */
[----:B------:R-:W-:Y:S02]  /*1590*/  CS2R R20, SRZ ;  /* 0x0000000000147805 */ /* 0x000fe4000001ff00 */
[----:B------:R-:W-:Y:S01]  /*15a0*/  CS2R R22, SRZ ;  /* 0x0000000000167805 */ /* 0x000fe2000001ff00 */
[----:B------:R0:W-:Y:S01]  /*15b0*/  STL [R1+0x7d0], R0 ;  /* 0x0007d00001007387 */ /* 0x0001e20000100800 */
[----:B------:R-:W-:Y:S02]  /*15c0*/  CS2R R16, SRZ ;  /* 0x0000000000107805 */ /* 0x000fe4000001ff00 */
[----:B------:R-:W-:-:S02]  /*15d0*/  CS2R R18, SRZ ;  /* 0x0000000000127805 */ /* 0x000fc4000001ff00 */
[----:B------:R-:W-:Y:S01]  /*15e0*/  CS2R R12, SRZ ;  /* 0x00000000000c7805 */ /* 0x000fe2000001ff00 */
[----:B------:R0:W-:Y:S01]  /*15f0*/  STL [R1], RZ ;  /* 0x000000ff01007387 */ /* 0x0001e20000100800 */
[----:B------:R-:W-:Y:S02]  /*1600*/  CS2R R14, SRZ ;  /* 0x00000000000e7805 */ /* 0x000fe4000001ff00 */
[----:B------:R-:W-:Y:S02]  /*1610*/  CS2R R8, SRZ ;  /* 0x0000000000087805 */ /* 0x000fe4000001ff00 */
[----:B------:R-:W-:Y:S01]  /*1620*/  CS2R R10, SRZ ;  /* 0x00000000000a7805 */ /* 0x000fe2000001ff00 */
[----:B------:R0:W-:Y:S01]  /*1630*/  STL [R1+0x4], RZ ;  /* 0x000004ff01007387 */ /* 0x0001e20000100800 */
[----:B------:R-:W-:Y:S02]  /*1640*/  CS2R R4, SRZ ;  /* 0x0000000000047805 */ /* 0x000fe4000001ff00 */
[----:B------:R-:W-:Y:S01]  /*1650*/  CS2R R6, SRZ ;  /* 0x0000000000067805 */ /* 0x000fe2000001ff00 */
[----:B------:R0:W-:Y:S04]  /*1660*/  STL [R1+0x8], RZ ;  /* 0x000008ff01007387 */ /* 0x0001e80000100800 */
        /* <DEDUP_REMOVED lines=36> */
[----:B------:R0:W-:Y:S01]  /*18b0*/  STL [R1+0x9c], RZ ;  /* 0x00009cff01007387 */ /* 0x0001e20000100800 */
[----:B------:R-:W-:Y:S05]  /*18c0*/  BRA `(.L_x_1) ;  /* 0x000001c800ec7947 */ /* 0x000fea0003800000 */
.L_x_0:
[----:B------:R-:W-:Y:S01]  /*18d0*/  IMAD.MOV.U32 R9, RZ, RZ, R2 ;  /* 0x000000ffff097224 */ /* 0x000fe200078e0002 */
[----:B-1----:R-:W-:Y:S01]  /*18e0*/  IABS R2, R14 ;  /* 0x0000000e00027213 */ /* 0x002fe20000000000 */
[----:B------:R-:W2:Y:S01]  /*18f0*/  LDL R10, [R1+0x990] ;  /* 0x00099000010a7983 */ /* 0x000ea20000100800 */
[----:B------:R-:W-:Y:S01]  /*1900*/  IMAD.MOV.U32 R24, RZ, RZ, R28 ;  /* 0x000000ffff187224 */ /* 0x000fe200078e001c */
[----:B------:R-:W0:Y:S01]  /*1910*/  LDCU UR12, c[0x0][0x3a4] ;  /* 0x00007480ff0c77ac */ /* 0x000e220008000800 */
[----:B------:R-:W1:Y:S01]  /*1920*/  I2F.RP R0, R2 ;  /* 0x0000000200007306 */ /* 0x000e620000209400 */
[----:B------:R-:W3:Y:S04]  /*1930*/  LDL R8, [R1+0x97c] ;  /* 0x00097c0001087983 */ /* 0x000ee80000100800 */
[----:B------:R-:W4:Y:S04]  /*1940*/  LDL R16, [R1+0x994] ;  /* 0x0009940001107983 */ /* 0x000f280000100800 */
[----:B------:R-:W5:Y:S04]  /*1950*/  LDL R13, [R1+0x984] ;  /* 0x00098400010d7983 */ /* 0x000f680000100800 */
[----:B------:R-:W2:Y:S04]  /*1960*/  LDL R23, [R1+0x978] ;  /* 0x0009780001177983 */ /* 0x000ea80000100800 */
[----:B------:R-:W2:Y:S01]  /*1970*/  LDL R20, [R1+0x9a8] ;  /* 0x0009a80001147983 */ /* 0x000ea20000100800 */
[----:B-1----:R-:W1:Y:S01]  /*1980*/  MUFU.RCP R0, R0 ;  /* 0x0000000000007308 */ /* 0x002e620000001000 */
[----:B------:R-:W-:-:S02]  /*1990*/  IABS R28, R15 ;  /* 0x0000000f001c7213 */ /* 0x000fc40000000000 */
[----:B------:R-:W2:Y:S04]  /*19a0*/  LDL R27, [R1+0x9a4] ;  /* 0x0009a400011b7983 */ /* 0x000ea80000100800 */
[----:B------:R-:W2:Y:S04]  /*19b0*/  LDL R25, [R1+0x9a0] ;  /* 0x0009a00001197983 */ /* 0x000ea80000100800 */
[----:B------:R-:W2:Y:S04]  /*19c0*/  LDL R26, [R1+0x998] ;  /* 0x00099800011a7983 */ /* 0x000ea80000100800 */
[----:B------:R-:W2:Y:S04]  /*19d0*/  LDL R12, [R1+0x980] ;  /* 0x00098000010c7983 */ /* 0x000ea80000100800 */
[----:B------:R-:W2:Y:S01]  /*19e0*/  LDL R18, [R1+0x970] ;  /* 0x0009700001127983 */ /* 0x000ea20000100800 */
[----:B-1----:R-:W-:Y:S01]  /*19f0*/  VIADD R0, R0, 0xffffffe ;  /* 0x0ffffffe00007836 */ /* 0x002fe20000000000 */
[----:B------:R-:W1:Y:S02]  /*1a00*/  LDCU UR7, c[0x0][0x3b0] ;  /* 0x00007600ff0777ac */ /* 0x000e640008000800 */
[----:B------:R-:W2:Y:S01]  /*1a10*/  LDL R19, [R1+0x974] ;  /* 0x0009740001137983 */ /* 0x000ea20000100800 */
[----:B------:R0:W-:Y:S03]  /*1a20*/  F2I.FTZ.U32.TRUNC.NTZ R5, R0 ;  /* 0x0000000000057305 */ /* 0x0001e6000021f000 */
[----:B------:R-:W2:Y:S04]  /*1a30*/  LDL R21, [R1+0x98c] ;  /* 0x00098c0001157983 */ /* 0x000ea80000100800 */
[----:B------:R-:W2:Y:S04]  /*1a40*/  LDL R22, [R1+0x99c] ;  /* 0x00099c0001167983 */ /* 0x000ea80000100800 */
[----:B------:R-:W2:Y:S01]  /*1a50*/  LDL R11, [R1+0x9ac] ;  /* 0x0009ac00010b7983 */ /* 0x000ea20000100800 */
[----:B------:R-:W-:Y:S01]  /*1a60*/  IMAD.MOV.U32 R17, RZ, RZ, R29 ;  /* 0x000000ffff117224 */ /* 0x000fe200078e001d */
[----:B------:R-:W0:Y:S02]  /*1a70*/  LDCU.128 UR16, c[0x0][0x380] ;  /* 0x00007000ff1077ac */ /* 0x000e240008000c00 */
[----:B------:R1:W-:Y:S01]  /*1a80*/  STL [R1+0xb34], R15 ;  /* 0x000b340f01007387 */ /* 0x0003e20000100800 */
[----:B------:R-:W-:Y:S01]  /*1a90*/  IMAD.MOV.U32 R6, RZ, RZ, RZ ;  /* 0x000000ffff067224 */ /* 0x000fe200078e00ff */
[----:B------:R-:W2:Y:S01]  /*1aa0*/  LDCU UR6, c[0x0][0x3ac] ;  /* 0x00007580ff0677ac */ /* 0x000ea20008000800 */
[----:B------:R-:W-:Y:S01]  /*1ab0*/  IMAD.MOV.U32 R4, RZ, RZ, RZ ;  /* 0x000000ffff047224 */ /* 0x000fe200078e00ff */
[----:B------:R-:W2:Y:S01]  /*1ac0*/  LDCU UR11, c[0x0][0x3a8] ;  /* 0x00007500ff0b77ac */ /* 0x000ea20008000800 */
[----:B-1----:R-:W3:Y:S04]  /*1ad0*/  LDL R15, [R1+0x7b0] ;  /* 0x0007b000010f7983 */ /* 0x002ee80000100800 */
[----:B------:R1:W-:Y:S04]  /*1ae0*/  STL [R1+0xb38], R14 ;  /* 0x000b380e01007387 */ /* 0x0003e80000100800 */
[----:B0-----:R-:W4:Y:S01]  /*1af0*/  LDL R0, [R1+0x7a0] ;  /* 0x0007a00001007983 */ /* 0x001f220000100800 */
[----:B-1----:R-:W-:-:S02]  /*1b00*/  IMAD.MOV.U32 R14, RZ, RZ, R3 ;  /* 0x000000ffff0e7224 */ /* 0x002fc400078e0003 */
[----:B------:R-:W0:Y:S08]  /*1b10*/  I2F.RP R3, R28 ;  /* 0x0000001c00037306 */ /* 0x000e300000209400 */
[----:B0-----:R-:W0:Y:S02]  /*1b20*/  MUFU.RCP R3, R3 ;  /* 0x0000000300037308 */ /* 0x001e240000001000 */
[----:B0-----:R-:W-:-:S06]  /*1b30*/  VIADD R3, R3, 0xffffffe ;  /* 0x0ffffffe03037836 */ /* 0x001fcc0000000000 */
[----:B------:R-:W0:Y:S02]  /*1b40*/  F2I.FTZ.U32.TRUNC.NTZ R7, R3 ;  /* 0x0000000300077305 */ /* 0x000e24000021f000 */
[----:B0-----:R-:W-:-:S04]  /*1b50*/  IMAD.MOV R29, RZ, RZ, -R7 ;  /* 0x000000ffff1d7224 */ /* 0x001fc800078e0a07 */
[----:B------:R-:W-:Y:S02]  /*1b60*/  IMAD R29, R29, R28, RZ ;  /* 0x0000001c1d1d7224 */ /* 0x000fe400078e02ff */
[----:B------:R-:W-:Y:S02]  /*1b70*/  IMAD.MOV R3, RZ, RZ, -R5 ;  /* 0x000000ffff037224 */ /* 0x000fe400078e0a05 */
[----:B------:R-:W-:Y:S01]  /*1b80*/  IMAD.HI.U32 R29, R7, R29, R6 ;  /* 0x0000001d071d7227 */ /* 0x000fe200078e0006 */
[----:B------:R-:W-:-:S03]  /*1b90*/  IABS R9, R9 ;  /* 0x0000000900097213 */ /* 0x000fc60000000000 */
[----:B--2---:R-:W-:Y:S02]  /*1ba0*/  IMAD.MOV.U32 R7, RZ, RZ, R11 ;  /* 0x000000ffff077224 */ /* 0x004fe400078e000b */
[----:B------:R-:W-:-:S04]  /*1bb0*/  IMAD R11, R3, R2, RZ ;  /* 0x00000002030b7224 */ /* 0x000fc800078e02ff */
[----:B------:R-:W-:Y:S01]  /*1bc0*/  IMAD.HI.U32 R11, R5, R11, R4 ;  /* 0x0000000b050b7227 */ /* 0x000fe200078e0004 */
[----:B---3--:R-:W-:Y:S01]  /*1bd0*/  IABS R6, R15 ;  /* 0x0000000f00067213 */ /* 0x008fe20000000000 */
[----:B------:R0:W-:Y:S01]  /*1be0*/  STL [R1+0xb3c], R15 ;  /* 0x000b3c0f01007387 */ /* 0x0001e20000100800 */
[----:B----4-:R-:W-:-:S05]  /*1bf0*/  IABS R0, R0 ;  /* 0x0000000000007213 */ /* 0x010fca0000000000 */
[----:B------:R-:W-:-:S04]  /*1c00*/  IMAD.HI.U32 R3, R29, R0, RZ ;  /* 0x000000001d037227 */ /* 0x000fc800078e00ff */
[----:B0-----:R-:W-:Y:S01]  /*1c10*/  IMAD.MOV.U32 R15, RZ, RZ, R7 ;  /* 0x000000ffff0f7224 */ /* 0x001fe200078e0007 */
[----:B------:R-:W-:Y:S01]  /*1c20*/  IABS R7, R14 ;  /* 0x0000000e00077213 */ /* 0x000fe20000000000 */
[----:B------:R-:W-:Y:S01]  /*1c30*/  IMAD.MOV R5, RZ, RZ, -R3 ;  /* 0x000000ffff057224 */ /* 0x000fe200078e0a03 */
[----:B------:R-:W-:Y:S01]  /*1c40*/  IABS R3, R24 ;  /* 0x0000001800037213 */ /* 0x000fe20000000000 */
[----:B------:R-:W-:Y:S02]  /*1c50*/  IMAD.MOV.U32 R14, RZ, RZ, R25 ;  /* 0x000000ffff0e7224 */ /* 0x000fe400078e0019 */
[----:B------:R-:W-:Y:S02]  /*1c60*/  IMAD.MOV.U32 R24, RZ, RZ, R27 ;  /* 0x000000ffff187224 */ /* 0x000fe400078e001b */
[----:B------:R-:W-:Y:S02]  /*1c70*/  IMAD.MOV.U32 R25, RZ, RZ, R20 ;  /* 0x000000ffff197224 */ /* 0x000fe400078e0014 */
[----:B------:R-:W-:-:S02]  /*1c80*/  IMAD.MOV.U32 R27, RZ, RZ, R16 ;  /* 0x000000ffff1b7224 */ /* 0x000fc400078e0010 */
[----:B------:R-:W-:Y:S02]  /*1c90*/  IMAD.MOV.U32 R20, RZ, RZ, R10 ;  /* 0x000000ffff147224 */ /* 0x000fe400078e000a */
[----:B------:R-:W-:Y:S02]  /*1ca0*/  IMAD.MOV.U32 R16, RZ, RZ, R8 ;  /* 0x000000ffff107224 */ /* 0x000fe400078e0008 */
[----:B------:R-:W-:-:S04]  /*1cb0*/  IMAD.HI.U32 R10, R29, R9, RZ ;  /* 0x000000091d0a7227 */ /* 0x000fc800078e00ff */
[----:B------:R-:W-:-:S04]  /*1cc0*/  IMAD.HI.U32 R8, R29, R7, RZ ;  /* 0x000000071d087227 */ /* 0x000fc800078e00ff */
[----:B------:R-:W-:-:S04]  /*1cd0*/  IMAD.HI.U32 R4, R29, R3, RZ ;  /* 0x000000031d047227 */ /* 0x000fc800078e00ff */
[----:B------:R-:W-:Y:S02]  /*1ce0*/  IMAD.MOV R10, RZ, RZ, -R10 ;  /* 0x000000ffff0a7224 */ /* 0x000fe400078e0a0a */
[----:B------:R-:W-:Y:S02]  /*1cf0*/  IMAD.MOV R8, RZ, RZ, -R8 ;  /* 0x000000ffff087224 */ /* 0x000fe400078e0a08 */
[----:B------:R-:W-:-:S04]  /*1d00*/  IMAD.HI.U32 R11, R11, R6, RZ ;  /* 0x000000060b0b7227 */ /* 0x000fc800078e00ff */
[----:B------:R-:W-:Y:S02]  /*1d10*/  IMAD.MOV R4, RZ, RZ, -R4 ;  /* 0x000000ffff047224 */ /* 0x000fe400078e0a04 */
[C---:B------:R-:W-:Y:S02]  /*1d20*/  IMAD R9, R28.reuse, R10, R9 ;  /* 0x0000000a1c097224 */ /* 0x040fe400078e0209 */
[C---:B------:R-:W-:Y:S02]  /*1d30*/  IMAD R8, R28.reuse, R8, R7 ;  /* 0x000000081c087224 */ /* 0x040fe400078e0207 */
[----:B------:R-:W-:Y:S02]  /*1d40*/  IMAD.MOV R11, RZ, RZ, -R11 ;  /* 0x000000ffff0b7224 */ /* 0x000fe400078e0a0b */
[C---:B------:R-:W-:Y:S01]  /*1d50*/  IMAD R3, R28.reuse, R4, R3 ;  /* 0x000000041c037224 */ /* 0x040fe200078e0203 */
[----:B------:R0:W-:Y:S01]  /*1d60*/  STL [R1+0x64], R9 ;  /* 0x0000640901007387 */ /* 0x0001e20000100800 */
[----:B------:R-:W-:Y:S01]  /*1d70*/  IMAD R5, R28, R5, R0 ;  /* 0x000000051c057224 */ /* 0x000fe200078e0200 */
[----:B------:R-:W-:Y:S01]  /*1d80*/  IABS R0, R15 ;  /* 0x0000000f00007213 */ /* 0x000fe20000000000 */
[----:B------:R-:W-:Y:S01]  /*1d90*/  IMAD R6, R2, R11, R6 ;  /* 0x0000000b02067224 */ /* 0x000fe200078e0206 */
[----:B------:R-:W-:Y:S01]  /*1da0*/  STL [R1+0x60], R8 ;  /* 0x0000600801007387 */ /* 0x000fe20000100800 */
[----:B------:R-:W-:-:S03]  /*1db0*/  IABS R11, R14 ;  /* 0x0000000e000b7213 */ /* 0x000fc60000000000 */
[----:B------:R1:W-:Y:S01]  /*1dc0*/  STL [R1+0x5c], R3 ;  /* 0x00005c0301007387 */ /* 0x0003e20000100800 */
[----:B0-----:R-:W-:Y:S01]  /*1dd0*/  IABS R9, R24 ;  /* 0x0000001800097213 */ /* 0x001fe20000000000 */
[----:B------:R-:W-:Y:S01]  /*1de0*/  IMAD.HI.U32 R7, R29, R0, RZ ;  /* 0x000000001d077227 */ /* 0x000fe200078e00ff */
[----:B------:R-:W-:Y:S02]  /*1df0*/  IABS R4, R25 ;  /* 0x0000001900047213 */ /* 0x000fe40000000000 */
[----:B-1----:R-:W-:Y:S01]  /*1e00*/  IABS R3, R22 ;  /* 0x0000001600037213 */ /* 0x002fe20000000000 */
[----:B------:R-:W-:Y:S02]  /*1e10*/  IMAD.MOV.U32 R22, RZ, RZ, R17 ;  /* 0x000000ffff167224 */ /* 0x000fe400078e0011 */
[----:B------:R-:W-:Y:S02]  /*1e20*/  IMAD.MOV.U32 R17, RZ, RZ, R18 ;  /* 0x000000ffff117224 */ /* 0x000fe400078e0012 */
[----:B------:R-:W-:-:S02]  /*1e30*/  IMAD.MOV.U32 R18, RZ, RZ, R12 ;  /* 0x000000ffff127224 */ /* 0x000fc400078e000c */
[----:B------:R-:W-:-:S04]  /*1e40*/  IMAD.HI.U32 R12, R29, R11, RZ ;  /* 0x0000000b1d0c7227 */ /* 0x000fc800078e00ff */
[----:B------:R-:W-:-:S04]  /*1e50*/  IMAD.HI.U32 R10, R29, R9, RZ ;  /* 0x000000091d0a7227 */ /* 0x000fc800078e00ff */
[----:B------:R-:W-:Y:S02]  /*1e60*/  IMAD.MOV R7, RZ, RZ, -R7 ;  /* 0x000000ffff077224 */ /* 0x000fe400078e0a07 */
[----:B------:R-:W-:Y:S02]  /*1e70*/  IMAD.MOV R12, RZ, RZ, -R12 ;  /* 0x000000ffff0c7224 */ /* 0x000fe400078e0a0c */
[----:B------:R-:W-:Y:S02]  /*1e80*/  IMAD.MOV R10, RZ, RZ, -R10 ;  /* 0x000000ffff0a7224 */ /* 0x000fe400078e0a0a */
[----:B------:R-:W-:Y:S02]  /*1e90*/  IMAD R0, R28, R7, R0 ;  /* 0x000000071c007224 */ /* 0x000fe400078e0200 */
[----:B------:R-:W-:-:S04]  /*1ea0*/  IMAD.HI.U32 R8, R29, R4, RZ ;  /* 0x000000041d087227 */ /* 0x000fc800078e00ff */
[----:B------:R-:W-:Y:S01]  /*1eb0*/  IMAD.HI.U32 R7, R29, R3, RZ ;  /* 0x000000031d077227 */ /* 0x000fe200078e00ff */
[----:B------:R0:W-:Y:S03]  /*1ec0*/  STL [R1+0x58], R0 ;  /* 0x0000580001007387 */ /* 0x0001e60000100800 */
[C---:B------:R-:W-:Y:S02]  /*1ed0*/  IMAD R11, R28.reuse, R12, R11 ;  /* 0x0000000c1c0b7224 */ /* 0x040fe400078e020b */
[C---:B------:R-:W-:Y:S02]  /*1ee0*/  IMAD R9, R28.reuse, R10, R9 ;  /* 0x0000000a1c097224 */ /* 0x040fe400078e0209 */
[----:B------:R-:W-:Y:S02]  /*1ef0*/  IMAD.MOV R8, RZ, RZ, -R8 ;  /* 0x000000ffff087224 */ /* 0x000fe400078e0a08 */
[----:B------:R-:W-:Y:S01]  /*1f00*/  IMAD.MOV R7, RZ, RZ, -R7 ;  /* 0x000000ffff077224 */ /* 0x000fe200078e0a07 */
[----:B0-----:R-:W-:Y:S01]  /*1f10*/  IABS R0, R26 ;  /* 0x0000001a00007213 */ /* 0x001fe20000000000 */
[----:B------:R0:W-:Y:S01]  /*1f20*/  STL [R1+0x54], R11 ;  /* 0x0000540b01007387 */ /* 0x0001e20000100800 */
[----:B------:R-:W-:-:S02]  /*1f30*/  IMAD R8, R28, R8, R4 ;  /* 0x000000081c087224 */ /* 0x000fc400078e0204 */
[----:B------:R-:W-:Y:S01]  /*1f40*/  IMAD R3, R28, R7, R3 ;  /* 0x000000071c037224 */ /* 0x000fe200078e0203 */
[----:B------:R1:W-:Y:S01]  /*1f50*/  STL [R1+0x50], R9 ;  /* 0x0000500901007387 */ /* 0x0003e20000100800 */
[----:B------:R-:W-:Y:S01]  /*1f60*/  IABS R7, R21 ;  /* 0x0000001500077213 */ /* 0x000fe20000000000 */
[C---:B------:R-:W-:Y:S01]  /*1f70*/  IMAD.HI.U32 R4, R29.reuse, R0, RZ ;  /* 0x000000001d047227 */ /* 0x040fe200078e00ff */
[----:B0-----:R-:W-:Y:S02]  /*1f80*/  IABS R11, R27 ;  /* 0x0000001b000b7213 */ /* 0x001fe40000000000 */
[----:B-1----:R-:W-:Y:S01]  /*1f90*/  IABS R9, R20 ;  /* 0x0000001400097213 */ /* 0x002fe20000000000 */
[----:B------:R0:W-:Y:S02]  /*1fa0*/  STL [R1+0x4c], R8 ;  /* 0x00004c0801007387 */ /* 0x0001e40000100800 */
[C---:B------:R-:W-:Y:S02]  /*1fb0*/  IMAD.HI.U32 R12, R29.reuse, R11, RZ ;  /* 0x0000000b1d0c7227 */ /* 0x040fe400078e00ff */
[----:B------:R1:W-:Y:S02]  /*1fc0*/  STL [R1+0x48], R3 ;  /* 0x0000480301007387 */ /* 0x0003e40000100800 */
[----:B------:R-:W-:-:S04]  /*1fd0*/  IMAD.HI.U32 R10, R29, R9, RZ ;  /* 0x000000091d0a7227 */ /* 0x000fc800078e00ff */
[----:B------:R-:W-:Y:S02]  /*1fe0*/  IMAD.MOV R4, RZ, RZ, -R4 ;  /* 0x000000ffff047224 */ /* 0x000fe400078e0a04 */
[----:B0-----:R-:W-:Y:S01]  /*1ff0*/  IMAD.HI.U32 R8, R29, R7, RZ ;  /* 0x000000071d087227 */ /* 0x001fe200078e00ff */
[----:B-1----:R-:W-:-:S03]  /*2000*/  IABS R3, R22 ;  /* 0x0000001600037213 */ /* 0x002fc60000000000 */
[----:B------:R-:W-:Y:S02]  /*2010*/  IMAD.MOV R12, RZ, RZ, -R12 ;  /* 0x000000ffff0c7224 */ /* 0x000fe400078e0a0c */
[----:B------:R-:W-:Y:S02]  /*2020*/  IMAD.MOV R10, RZ, RZ, -R10 ;  /* 0x000000ffff0a7224 */ /* 0x000fe400078e0a0a */
[----:B------:R-:W-:Y:S02]  /*2030*/  IMAD R0, R28, R4, R0 ;  /* 0x000000041c007224 */ /* 0x000fe400078e0200 */
[----:B------:R-:W-:Y:S02]  /*2040*/  IMAD.MOV R8, RZ, RZ, -R8 ;  /* 0x000000ffff087224 */ /* 0x000fe400078e0a08 */
[----:B------:R-:W-:-:S04]  /*2050*/  IMAD.HI.U32 R4, R29, R3, RZ ;  /* 0x000000031d047227 */ /* 0x000fc800078e00ff */
[C---:B------:R-:W-:Y:S02]  /*2060*/  IMAD R11, R28.reuse, R12, R11 ;  /* 0x0000000c1c0b7224 */ /* 0x040fe400078e020b */
[C---:B------:R-:W-:Y:S02]  /*2070*/  IMAD R9, R28.reuse, R10, R9 ;  /* 0x0000000a1c097224 */ /* 0x040fe400078e0209 */
[----:B------:R-:W-:Y:S01]  /*2080*/  IMAD R8, R28, R8, R7 ;  /* 0x000000081c087224 */ /* 0x000fe200078e0207 */
[----:B------:R0:W-:Y:S01]  /*2090*/  STL [R1+0x44], R0 ;  /* 0x0000440001007387 */ /* 0x0001e20000100800 */
[----:B------:R-:W-:-:S03]  /*20a0*/  IMAD.MOV R4, RZ, RZ, -R4 ;  /* 0x000000ffff047224 */ /* 0x000fc600078e0a04 */
[----:B------:R5:W-:Y:S01]  /*20b0*/  STL [R1+0x40], R11 ;  /* 0x0000400b01007387 */ /* 0x000be20000100800 */
[----:B------:R-:W-:-:S03]  /*20c0*/  IMAD R3, R28, R4, R3 ;  /* 0x000000041c037224 */ /* 0x000fc600078e0203 */
[----:B------:R1:W-:Y:S01]  /*20d0*/  STL [R1+0x3c], R9 ;  /* 0x00003c0901007387 */ /* 0x0003e20000100800 */
[----:B0-----:R-:W-:-:S03]  /*20e0*/  IABS R0, R18 ;  /* 0x0000001200007213 */ /* 0x001fc60000000000 */
[----:B------:R0:W-:Y:S04]  /*20f0*/  STL [R1+0x38], R8 ;  /* 0x0000380801007387 */ /* 0x0001e80000100800 */
[----:B------:R-:W2:Y:S01]  /*2100*/  LDL R18, [R1+0x964] ;  /* 0x0009640001127983 */ /* 0x000ea20000100800 */
[----:B-----5:R-:W-:-:S03]  /*2110*/  IABS R11, R13 ;  /* 0x0000000d000b7213 */ /* 0x020fc60000000000 */
[----:B------:R3:W-:Y:S04]  /*2120*/  STL [R1+0x194], R3 ;  /* 0x0001940301007387 */ /* 0x0007e80000100800 */
[----:B------:R-:W4:Y:S01]  /*2130*/  LDL R13, [R1+0x968] ;  /* 0x00096800010d7983 */ /* 0x000f220000100800 */
[----:B-1----:R-:W-:-:S03]  /*2140*/  IABS R9, R16 ;  /* 0x0000001000097213 */ /* 0x002fc60000000000 */
[----:B------:R-:W5:Y:S01]  /*2150*/  LDL R16, [R1+0x96c] ;  /* 0x00096c0001107983 */ /* 0x000f620000100800 */
[----:B------:R-:W-:-:S03]  /*2160*/  IABS R4, R19 ;  /* 0x0000001300047213 */ /* 0x000fc60000000000 */
[----:B------:R-:W5:Y:S01]  /*2170*/  LDL R19, [R1+0x960] ;  /* 0x0009600001137983 */ /* 0x000f620000100800 */
[----:B------:R-:W-:-:S04]  /*2180*/  IMAD.HI.U32 R7, R29, R0, RZ ;  /* 0x000000001d077227 */ /* 0x000fc800078e00ff */
[----:B------:R-:W-:-:S04]  /*2190*/  IMAD.HI.U32 R12, R29, R11, RZ ;  /* 0x0000000b1d0c7227 */ /* 0x000fc800078e00ff */
[----:B------:R-:W-:-:S04]  /*21a0*/  IMAD.HI.U32 R10, R29, R9, RZ ;  /* 0x000000091d0a7227 */ /* 0x000fc800078e00ff */
[----:B0-----:R-:W-:-:S04]  /*21b0*/  IMAD.HI.U32 R8, R29, R4, RZ ;  /* 0x000000041d087227 */ /* 0x001fc800078e00ff */
[----:B------:R-:W-:Y:S02]  /*21c0*/  IMAD.MOV R7, RZ, RZ, -R7 ;  /* 0x000000ffff077224 */ /* 0x000fe400078e0a07 */
[----:B------:R-:W-:Y:S02]  /*21d0*/  IMAD.MOV R12, RZ, RZ, -R12 ;  /* 0x000000ffff0c7224 */ /* 0x000fe400078e0a0c */
[----:B------:R-:W-:Y:S02]  /*21e0*/  IMAD.MOV R10, RZ, RZ, -R10 ;  /* 0x000000ffff0a7224 */ /* 0x000fe400078e0a0a */
[----:B------:R-:W-:Y:S02]  /*21f0*/  IMAD.MOV R8, RZ, RZ, -R8 ;  /* 0x000000ffff087224 */ /* 0x000fe400078e0a08 */
[C---:B------:R-:W-:Y:S02]  /*2200*/  IMAD R0, R28.reuse, R7, R0 ;  /* 0x000000071c007224 */ /* 0x040fe400078e0200 */
[C---:B------:R-:W-:Y:S01]  /*2210*/  IMAD R11, R28.reuse, R12, R11 ;  /* 0x0000000c1c0b7224 */ /* 0x040fe200078e020b */
[----:B---3--:R-:W-:Y:S01]  /*2220*/  IABS R3, R23 ;  /* 0x0000001700037213 */ /* 0x008fe20000000000 */
[C---:B------:R-:W-:Y:S01]  /*2230*/  IMAD R9, R28.reuse, R10, R9 ;  /* 0x0000000a1c097224 */ /* 0x040fe200078e0209 */
[----:B------:R-:W3:Y:S01]  /*2240*/  LDL R23, [R1+0x958] ;  /* 0x0009580001177983 */ /* 0x000ee20000100800 */
[----:B------:R-:W-:-:S03]  /*2250*/  IMAD R8, R28, R8, R4 ;  /* 0x000000081c087224 */ /* 0x000fc600078e0204 */
[----:B------:R0:W-:Y:S01]  /*2260*/  STL [R1+0x198], R0 ;  /* 0x0001980001007387 */ /* 0x0001e20000100800 */
[----:B------:R-:W-:-:S03]  /*2270*/  IMAD.HI.U32 R7, R29, R3, RZ ;  /* 0x000000031d077227 */ /* 0x000fc600078e00ff */
[----:B------:R2:W-:Y:S04]  /*2280*/  STL [R1+0x17c], R11 ;  /* 0x00017c0b01007387 */ /* 0x0005e80000100800 */
[----:B------:R4:W-:Y:S01]  /*2290*/  STL [R1+0x180], R9 ;  /* 0x0001800901007387 */ /* 0x0009e20000100800 */
[----:B0-----:R-:W-:-:S03]  /*22a0*/  IABS R0, R17 ;  /* 0x0000001100007213 */ /* 0x001fc60000000000 */
[----:B------:R-:W-:Y:S01]  /*22b0*/  STL [R1+0x184], R8 ;  /* 0x0001840801007387 */ /* 0x000fe20000100800 */
[----:B------:R-:W-:-:S03]  /*22c0*/  IMAD.MOV R7, RZ, RZ, -R7 ;  /* 0x000000ffff077224 */ /* 0x000fc600078e0a07 */
[----:B------:R-:W3:Y:S01]  /*22d0*/  LDL R17, [R1+0x95c] ;  /* 0x00095c0001117983 */ /* 0x000ee20000100800 */
[----:B------:R-:W-:-:S05]  /*22e0*/  IMAD R3, R28, R7, R3 ;  /* 0x000000071c037224 */ /* 0x000fca00078e0203 */
[----:B------:R0:W-:Y:S01]  /*22f0*/  STL [R1+0x190], R3 ;  /* 0x0001900301007387 */ /* 0x0001e20000100800 */
[----:B--2---:R-:W-:-:S03]  /*2300*/  IABS R11, R18 ;  /* 0x00000012000b7213 */ /* 0x004fc60000000000 */
[----:B------:R-:W2:Y:S01]  /*2310*/  LDL R18, [R1+0x954] ;  /* 0x0009540001127983 */ /* 0x000ea20000100800 */
[----:B----4-:R-:W-:-:S03]  /*2320*/  IABS R9, R13 ;  /* 0x0000000d00097213 */ /* 0x010fc60000000000 */
[----:B------:R-:W4:Y:S01]  /*2330*/  LDL R13, [R1+0x950] ;  /* 0x00095000010d7983 */ /* 0x000f220000100800 */
[----:B-----5:R-:W-:-:S03]  /*2340*/  IABS R7, R16 ;  /* 0x0000001000077213 */ /* 0x020fc60000000000 */
[----:B------:R-:W5:Y:S01]  /*2350*/  LDL R16, [R1+0x94c] ;  /* 0x00094c0001107983 */ /* 0x000f620000100800 */
[----:B0-----:R-:W-:-:S03]  /*2360*/  IABS R3, R19 ;  /* 0x0000001300037213 */ /* 0x001fc60000000000 */
[----:B------:R-:W5:Y:S01]  /*2370*/  LDL R19, [R1+0x948] ;  /* 0x0009480001137983 */ /* 0x000f620000100800 */
[----:B------:R-:W-:-:S04]  /*2380*/  IMAD.HI.U32 R4, R29, R0, RZ ;  /* 0x000000001d047227 */ /* 0x000fc800078e00ff */
[----:B------:R-:W-:-:S04]  /*2390*/  IMAD.HI.U32 R12, R29, R11, RZ ;  /* 0x0000000b1d0c7227 */ /* 0x000fc800078e00ff */
[----:B------:R-:W-:-:S04]  /*23a0*/  IMAD.HI.U32 R10, R29, R9, RZ ;  /* 0x000000091d0a7227 */ /* 0x000fc800078e00ff */
[----:B------:R-:W-:Y:S02]  /*23b0*/  IMAD.MOV R4, RZ, RZ, -R4 ;  /* 0x000000ffff047224 */ /* 0x000fe400078e0a04 */
[----:B------:R-:W-:-:S04]  /*23c0*/  IMAD.HI.U32 R8, R29, R7, RZ ;  /* 0x000000071d087227 */ /* 0x000fc800078e00ff */
        /* <DEDUP_REMOVED lines=13> */
[----:B---3--:R-:W-:-:S03]  /*24a0*/  IABS R0, R23 ;  /* 0x0000001700007213 */ /* 0x008fc60000000000 */
[----:B------:R1:W-:Y:S04]  /*24b0*/  STL [R1+0x16c], R8 ;  /* 0x00016c0801007387 */ /* 0x0003e80000100800 */
[----:B------:R-:W3:Y:S01]  /*24c0*/  LDL R23, [R1+0x944] ;  /* 0x0009440001177983 */ /* 0x000ee20000100800 */
[----:B0-----:R-:W-:-:S03]  /*24d0*/  IABS R11, R17 ;  /* 0x00000011000b7213 */ /* 0x001fc60000000000 */
[----:B------:R5:W-:Y:S04]  /*24e0*/  STL [R1+0x178], R3 ;  /* 0x0001780301007387 */ /* 0x000be80000100800 */
[----:B------:R-:W3:Y:S01]  /*24f0*/  LDL R17, [R1+0x93c] ;  /* 0x00093c0001117983 */ /* 0x000ee20000100800 */
[----:B------:R-:W-:-:S04]  /*2500*/  IMAD.HI.U32 R7, R29, R0, RZ ;  /* 0x000000001d077227 */ /* 0x000fc800078e00ff */
[----:B------:R-:W-:-:S04]  /*2510*/  IMAD.HI.U32 R12, R29, R11, RZ ;  /* 0x0000000b1d0c7227 */ /* 0x000fc800078e00ff */
[----:B------:R-:W-:Y:S02]  /*2520*/  IMAD.MOV R7, RZ, RZ, -R7 ;  /* 0x000000ffff077224 */ /* 0x000fe400078e0a07 */
[----:B------:R-:W-:Y:S02]  /*2530*/  IMAD.MOV R12, RZ, RZ, -R12 ;  /* 0x000000ffff0c7224 */ /* 0x000fe400078e0a0c */
[C---:B------:R-:W-:Y:S02]  /*2540*/  IMAD R0, R28.reuse, R7, R0 ;  /* 0x000000071c007224 */ /* 0x040fe400078e0200 */
[----:B------:R-:W-:Y:S01]  /*2550*/  IMAD R11, R28, R12, R11 ;  /* 0x0000000c1c0b7224 */ /* 0x000fe200078e020b */
[----:B--2---:R-:W-:Y:S02]  /*2560*/  IABS R9, R18 ;  /* 0x0000001200097213 */ /* 0x004fe40000000000 */
[----:B------:R-:W2:Y:S01]  /*2570*/  LDL R18, [R1+0x934] ;  /* 0x0009340001127983 */ /* 0x000ea20000100800 */
[----:B----4-:R-:W-:-:S03]  /*2580*/  IABS R4, R13 ;  /* 0x0000000d00047213 */ /* 0x010fc60000000000 */
[----:B------:R-:W4:Y:S01]  /*2590*/  LDL R13, [R1+0x938] ;  /* 0x00093800010d7983 */ /* 0x000f220000100800 */
[----:B------:R-:W-:-:S04]  /*25a0*/  IMAD.HI.U32 R10, R29, R9, RZ ;  /* 0x000000091d0a7227 */ /* 0x000fc800078e00ff */
[----:B-1----:R-:W-:-:S04]  /*25b0*/  IMAD.HI.U32 R8, R29, R4, RZ ;  /* 0x000000041d087227 */ /* 0x002fc800078e00ff */
[----:B------:R-:W-:Y:S02]  /*25c0*/  IMAD.MOV R10, RZ, RZ, -R10 ;  /* 0x000000ffff0a7224 */ /* 0x000fe400078e0a0a */
[----:B------:R-:W-:Y:S01]  /*25d0*/  IMAD.MOV R8, RZ, RZ, -R8 ;  /* 0x000000ffff087224 */ /* 0x000fe200078e0a08 */
[----:B-----5:R-:W-:Y:S01]  /*25e0*/  IABS R3, R16 ;  /* 0x0000001000037213 */ /* 0x020fe20000000000 */
[C---:B------:R-:W-:Y:S01]  /*25f0*/  IMAD R9, R28.reuse, R10, R9 ;  /* 0x0000000a1c097224 */ /* 0x040fe200078e0209 */
[----:B------:R-:W5:Y:S01]  /*2600*/  LDL R16, [R1+0x930] ;  /* 0x0009300001107983 */ /* 0x000f620000100800 */
[----:B------:R-:W-:-:S03]  /*2610*/  IMAD R8, R28, R8, R4 ;  /* 0x000000081c087224 */ /* 0x000fc600078e0204 */
[----:B------:R0:W-:Y:S04]  /*2620*/  STL [R1+0x174], R0 ;  /* 0x0001740001007387 */ /* 0x0001e80000100800 */
[----:B------:R3:W-:Y:S04]  /*2630*/  STL [R1+0x144], R11 ;  /* 0x0001440b01007387 */ /* 0x0007e80000100800 */
[----:B------:R1:W-:Y:S01]  /*2640*/  STL [R1+0x148], R9 ;  /* 0x0001480901007387 */ /* 0x0003e20000100800 */
[----:B0-----:R-:W-:-:S03]  /*2650*/  IABS R0, R19 ;  /* 0x0000001300007213 */ /* 0x001fc60000000000 */
[----:B------:R0:W-:Y:S04]  /*2660*/  STL [R1+0x150], R8 ;  /* 0x0001500801007387 */ /* 0x0001e80000100800 */
[----:B------:R-:W5:Y:S01]  /*2670*/  LDL R19, [R1+0x92c] ;  /* 0x00092c0001137983 */ /* 0x000f620000100800 */
[----:B------:R-:W-:-:S04]  /*2680*/  IMAD.HI.U32 R7, R29, R3, RZ ;  /* 0x000000031d077227 */ /* 0x000fc800078e00ff */
[----:B------:R-:W-:-:S04]  /*2690*/  IMAD.MOV R7, RZ, RZ, -R7 ;  /* 0x000000ffff077224 */ /* 0x000fc800078e0a07 */
[----:B------:R-:W-:-:S05]  /*26a0*/  IMAD R3, R28, R7, R3 ;  /* 0x000000071c037224 */ /* 0x000fca00078e0203 */
[----:B------:R4:W-:Y:S01]  /*26b0*/  STL [R1+0x158], R3 ;  /* 0x0001580301007387 */ /* 0x0009e20000100800 */
[----:B---3--:R-:W-:-:S03]  /*26c0*/  IABS R11, R23 ;  /* 0x00000017000b7213 */ /* 0x008fc60000000000 */
[----:B------:R-:W3:Y:S01]  /*26d0*/  LDL R23, [R1+0x924] ;  /* 0x0009240001177983 */ /* 0x000ee20000100800 */
[----:B-1----:R-:W-:-:S03]  /*26e0*/  IABS R9, R17 ;  /* 0x0000001100097213 */ /* 0x002fc60000000000 */
[----:B------:R-:W3:Y:S01]  /*26f0*/  LDL R17, [R1+0x928] ;  /* 0x0009280001117983 */ /* 0x000ee20000100800 */
[----:B------:R-:W-:-:S04]  /*2700*/  IMAD.HI.U32 R4, R29, R0, RZ ;  /* 0x000000001d047227 */ /* 0x000fc800078e00ff */
[----:B------:R-:W-:-:S04]  /*2710*/  IMAD.HI.U32 R12, R29, R11, RZ ;  /* 0x0000000b1d0c7227 */ /* 0x000fc800078e00ff */
[----:B------:R-:W-:-:S04]  /*2720*/  IMAD.HI.U32 R10, R29, R9, RZ ;  /* 0x000000091d0a7227 */ /* 0x000fc800078e00ff */
[----:B------:R-:W-:Y:S02]  /*2730*/  IMAD.MOV R4, RZ, RZ, -R4 ;  /* 0x000000ffff047224 */ /* 0x000fe400078e0a04 */
[----:B------:R-:W-:Y:S02]  /*2740*/  IMAD.MOV R12, RZ, RZ, -R12 ;  /* 0x000000ffff0c7224 */ /* 0x000fe400078e0a0c */
[----:B------:R-:W-:Y:S02]  /*2750*/  IMAD.MOV R10, RZ, RZ, -R10 ;  /* 0x000000ffff0a7224 */ /* 0x000fe400078e0a0a */
[C---:B------:R-:W-:Y:S02]  /*2760*/  IMAD R0, R28.reuse, R4, R0 ;  /* 0x000000041c007224 */ /* 0x040fe400078e0200 */
[C---:B------:R-:W-:Y:S02]  /*2770*/  IMAD R11, R28.reuse, R12, R11 ;  /* 0x0000000c1c0b7224 */ /* 0x040fe400078e020b */
[----:B------:R-:W-:Y:S01]  /*2780*/  IMAD R9, R28, R10, R9 ;  /* 0x0000000a1c097224 */ /* 0x000fe200078e0209 */
[----:B--2---:R-:W-:-:S02]  /*2790*/  IABS R7, R18 ;  /* 0x0000001200077213 */ /* 0x004fc40000000000 */
[----:B------:R-:W2:Y:S03]  /*27a0*/  LDL R18, [R1+0x920] ;  /* 0x0009200001127983 */ /* 0x000ea60000100800 */
[C---:B0-----:R-:W-:Y:S01]  /*27b0*/  IMAD.HI.U32 R8, R29.reuse, R7, RZ ;  /* 0x000000071d087227 */ /* 0x041fe200078e00ff */
[----:B----4-:R-:W-:Y:S02]  /*27c0*/  IABS R3, R13 ;  /* 0x0000000d00037213 */ /* 0x010fe40000000000 */
[----:B------:R-:W4:Y:S01]  /*27d0*/  LDL R13, [R1+0x91c] ;  /* 0x00091c00010d7983 */ /* 0x000f220000100800 */
[----:B------:R-:W-:Y:S02]  /*27e0*/  IMAD.MOV R8, RZ, RZ, -R8 ;  /* 0x000000ffff087224 */ /* 0x000fe400078e0a08 */
[----:B------:R-:W-:Y:S01]  /*27f0*/  IMAD.HI.U32 R4, R29, R3, RZ ;  /* 0x000000031d047227 */ /* 0x000fe200078e00ff */
[----:B------:R5:W-:Y:S03]  /*2800*/  STL [R1+0x154], R0 ;  /* 0x0001540001007387 */ /* 0x000be60000100800 */
[----:B------:R-:W-:-:S02]  /*2810*/  IMAD R8, R28, R8, R7 ;  /* 0x000000081c087224 */ /* 0x000fc400078e0207 */
[----:B------:R-:W-:Y:S01]  /*2820*/  IMAD.MOV R4, RZ, RZ, -R4 ;  /* 0x000000ffff047224 */ /* 0x000fe200078e0a04 */
[----:B------:R0:W-:Y:S03]  /*2830*/  STL [R1+0x120], R11 ;  /* 0x0001200b01007387 */ /* 0x0001e60000100800 */
[----:B------:R-:W-:Y:S01]  /*2840*/  IMAD R3, R28, R4, R3 ;  /* 0x000000041c037224 */ /* 0x000fe200078e0203 */
[----:B------:R3:W-:Y:S01]  /*2850*/  STL [R1+0x124], R9 ;  /* 0x0001240901007387 */ /* 0x0007e20000100800 */
[----:B-----5:R-:W-:-:S03]  /*2860*/  IABS R0, R16 ;  /* 0x0000001000007213 */ /* 0x020fc60000000000 */
[----:B------:R1:W-:Y:S04]  /*2870*/  STL [R1+0x130], R8 ;  /* 0x0001300801007387 */ /* 0x0003e80000100800 */
[----:B------:R-:W5:Y:S04]  /*2880*/  LDL R16, [R1+0x918] ;  /* 0x0009180001107983 */ /* 0x000f680000100800 */
[----:B------:R2:W-:Y:S01]  /*2890*/  STL [R1+0x140], R3 ;  /* 0x0001400301007387 */ /* 0x0005e20000100800 */
[----:B0-----:R-:W-:-:S03]  /*28a0*/  IABS R11, R19 ;  /* 0x00000013000b7213 */ /* 0x001fc60000000000 */
[----:B------:R-:W5:Y:S01]  /*28b0*/  LDL R19, [R1+0x914] ;  /* 0x0009140001137983 */ /* 0x000f620000100800 */
[----:B------:R-:W-:-:S04]  /*28c0*/  IMAD.HI.U32 R7, R29, R0, RZ ;  /* 0x000000001d077227 */ /* 0x000fc800078e00ff */
[----:B------:R-:W-:-:S04]  /*28d0*/  IMAD.HI.U32 R12, R29, R11, RZ ;  /* 0x0000000b1d0c7227 */ /* 0x000fc800078e00ff */
[----:B------:R-:W-:Y:S02]  /*28e0*/  IMAD.MOV R7, RZ, RZ, -R7 ;  /* 0x000000ffff077224 */ /* 0x000fe400078e0a07 */
[----:B------:R-:W-:Y:S01]  /*28f0*/  IMAD.MOV R12, RZ, RZ, -R12 ;  /* 0x000000ffff0c7224 */ /* 0x000fe200078e0a0c */
[----:B---3--:R-:W-:Y:S02]  /*2900*/  IABS R9, R23 ;  /* 0x0000001700097213 */ /* 0x008fe40000000000 */
[----:B------:R-:W3:Y:S01]  /*2910*/  LDL R23, [R1+0x910] ;  /* 0x0009100001177983 */ /* 0x000ee20000100800 */
[----:B------:R-:W-:-:S03]  /*2920*/  IABS R4, R17 ;  /* 0x0000001100047213 */ /* 0x000fc60000000000 */
[----:B------:R-:W3:Y:S01]  /*2930*/  LDL R17, [R1+0x90c] ;  /* 0x00090c0001117983 */ /* 0x000ee20000100800 */
[----:B------:R-:W-:-:S04]  /*2940*/  IMAD.HI.U32 R10, R29, R9, RZ ;  /* 0x000000091d0a7227 */ /* 0x000fc800078e00ff */
[----:B-1----:R-:W-:-:S04]  /*2950*/  IMAD.HI.U32 R8, R29, R4, RZ ;  /* 0x000000041d087227 */ /* 0x002fc800078e00ff */
[----:B------:R-:W-:Y:S02]  /*2960*/  IMAD.MOV R10, RZ, RZ, -R10 ;  /* 0x000000ffff0a7224 */ /* 0x000fe400078e0a0a */
[----:B------:R-:W-:Y:S02]  /*2970*/  IMAD.MOV R8, RZ, RZ, -R8 ;  /* 0x000000ffff087224 */ /* 0x000fe400078e0a08 */
[C---:B------:R-:W-:Y:S02]  /*2980*/  IMAD R0, R28.reuse, R7, R0 ;  /* 0x000000071c007224 */ /* 0x040fe400078e0200 */
[C---:B------:R-:W-:Y:S02]  /*2990*/  IMAD R11, R28.reuse, R12, R11 ;  /* 0x0000000c1c0b7224 */ /* 0x040fe400078e020b */
[C---:B------:R-:W-:Y:S02]  /*29a0*/  IMAD R9, R28.reuse, R10, R9 ;  /* 0x0000000a1c097224 */ /* 0x040fe400078e0209 */
[----:B------:R-:W-:Y:S01]  /*29b0*/  IMAD R8, R28, R8, R4 ;  /* 0x000000081c087224 */ /* 0x000fe200078e0204 */
[----:B--2---:R-:W-:-:S02]  /*29c0*/  IABS R3, R18 ;  /* 0x0000001200037213 */ /* 0x004fc40000000000 */
[----:B------:R-:W2:Y:S04]  /*29d0*/  LDL R18, [R1+0x908] ;  /* 0x0009080001127983 */ /* 0x000ea80000100800 */
[----:B------:R4:W-:Y:S01]  /*29e0*/  STL [R1+0x138], R0 ;  /* 0x0001380001007387 */ /* 0x0009e20000100800 */
[----:B------:R-:W-:-:S03]  /*29f0*/  IMAD.HI.U32 R7, R29, R3, RZ ;  /* 0x000000031d077227 */ /* 0x000fc600078e00ff */
[----:B------:R5:W-:Y:S04]  /*2a00*/  STL [R1+0x108], R11 ;  /* 0x0001080b01007387 */ /* 0x000be80000100800 */
[----:B------:R0:W-:Y:S01]  /*2a10*/  STL [R1+0x10c], R9 ;  /* 0x00010c0901007387 */ /* 0x0001e20000100800 */
[----:B----4-:R-:W-:-:S03]  /*2a20*/  IABS R0, R13 ;  /* 0x0000000d00007213 */ /* 0x010fc60000000000 */
[----:B------:R1:W-:Y:S01]  /*2a30*/  STL [R1+0x110], R8 ;  /* 0x0001100801007387 */ /* 0x0003e20000100800 */
[----:B------:R-:W-:-:S03]  /*2a40*/  IMAD.MOV R7, RZ, RZ, -R7 ;  /* 0x000000ffff077224 */ /* 0x000fc600078e0a07 */
[----:B------:R-:W4:Y:S01]  /*2a50*/  LDL R13, [R1+0x904] ;  /* 0x00090400010d7983 */ /* 0x000f220000100800 */
[----:B------:R-:W-:-:S05]  /*2a60*/  IMAD R3, R28, R7, R3 ;  /* 0x000000071c037224 */ /* 0x000fca00078e0203 */
[----:B------:R0:W-:Y:S01]  /*2a70*/  STL [R1+0x11c], R3 ;  /* 0x00011c0301007387 */ /* 0x0001e20000100800 */
        /* <DEDUP_REMOVED lines=8> */
[----:B------:R-:W-:Y:S01]  /*2b00*/  IMAD.MOV R12, RZ, RZ, -R12 ;  /* 0x000000ffff0c7224 */ /* 0x000fe200078e0a0c */
[----:B---3--:R-:W-:Y:S02]  /*2b10*/  IABS R7, R23 ;  /* 0x0000001700077213 */ /* 0x008fe40000000000 */
[----:B------:R-:W3:Y:S03]  /*2b20*/  LDL R23, [R1+0x8f8] ;  /* 0x0008f80001177983 */ /* 0x000ee60000100800 */
[----:B-1----:R-:W-:Y:S01]  /*2b30*/  IMAD.HI.U32 R8, R29, R7, RZ ;  /* 0x000000071d087227 */ /* 0x002fe200078e00ff */
[----:B------:R-:W-:Y:S02]  /*2b40*/  IABS R3, R17 ;  /* 0x0000001100037213 */ /* 0x000fe40000000000 */
[----:B------:R-:W3:Y:S01]  /*2b50*/  LDL R17, [R1+0x8f4] ;  /* 0x0008f40001117983 */ /* 0x000ee20000100800 */
[----:B------:R-:W-:-:S02]  /*2b60*/  IMAD.MOV R10, RZ, RZ, -R10 ;  /* 0x000000ffff0a7224 */ /* 0x000fc400078e0a0a */
        /* <DEDUP_REMOVED lines=10> */
[----:B------:R5:W-:Y:S04]  /*2c10*/  STL [R1+0xf8], R9 ;  /* 0x0000f80901007387 */ /* 0x000be80000100800 */
[----:B------:R0:W-:Y:S01]  /*2c20*/  STL [R1+0xfc], R8 ;  /* 0x0000fc0801007387 */ /* 0x0001e20000100800 */
[----:B--2---:R-:W-:-:S03]  /*2c30*/  IABS R0, R18 ;  /* 0x0000001200007213 */ /* 0x004fc60000000000 */
[----:B------:R-:W2:Y:S04]  /*2c40*/  LDL R18, [R1+0x8f0] ;  /* 0x0008f00001127983 */ /* 0x000ea80000100800 */
[----:B------:R3:W-:Y:S01]  /*2c50*/  STL [R1+0x104], R3 ;  /* 0x0001040301007387 */ /* 0x0007e20000100800 */
[----:B----4-:R-:W-:-:S03]  /*2c60*/  IABS R11, R13 ;  /* 0x0000000d000b7213 */ /* 0x010fc60000000000 */
[----:B------:R-:W4:Y:S01]  /*2c70*/  LDL R13, [R1+0x8ec] ;  /* 0x0008ec00010d7983 */ /* 0x000f220000100800 */
[----:B-----5:R-:W-:-:S03]  /*2c80*/  IABS R9, R16 ;  /* 0x0000001000097213 */ /* 0x020fc60000000000 */
        /* <DEDUP_REMOVED lines=66> */
[----:B------:R-:W2:Y:S03]  /*30b0*/  LDL R18, [R1+0x8c0] ;  /* 0x0008c00001127983 */ /* 0x000ea60000100800 */
[----:B------:R-:W-:-:S04]  /*30c0*/  IMAD.HI.U32 R10, R29, R9, RZ ;  /* 0x000000091d0a7227 */ /* 0x000fc800078e00ff */
[----:B------:R-:W-:Y:S01]  /*30d0*/  IMAD.MOV R10, RZ, RZ, -R10 ;  /* 0x000000ffff0a7224 */ /* 0x000fe200078e0a0a */
[----:B----4-:R-:W-:Y:S02]  /*30e0*/  IABS R4, R13 ;  /* 0x0000000d00047213 */ /* 0x010fe40000000000 */
[----:B------:R-:W4:Y:S03]  /*30f0*/  LDL R13, [R1+0x8a4] ;  /* 0x0008a400010d7983 */ /* 0x000f260000100800 */
[----:B-1----:R-:W-:-:S04]  /*3100*/  IMAD.HI.U32 R8, R29, R4, RZ ;  /* 0x000000041d087227 */ /* 0x002fc800078e00ff */
        /* <DEDUP_REMOVED lines=15> */
[----:B------:R-:W-:-:S04]  /*3200*/  IMAD.HI.U32 R4, R29, R0, RZ ;  /* 0x000000001d047227 */ /* 0x000fc800078e00ff */
[----:B------:R-:W-:Y:S01]  /*3210*/  IMAD.MOV R4, RZ, RZ, -R4 ;  /* 0x000000ffff047224 */ /* 0x000fe200078e0a04 */
[----:B---3--:R-:W-:Y:S02]  /*3220*/  IABS R11, R23 ;  /* 0x00000017000b7213 */ /* 0x008fe40000000000 */
[----:B------:R-:W3:Y:S01]  /*3230*/  LDL R23, [R1+0x8b8] ;  /* 0x0008b80001177983 */ /* 0x000ee20000100800 */
[----:B-1----:R-:W-:-:S03]  /*3240*/  IABS R9, R17 ;  /* 0x0000001100097213 */ /* 0x002fc60000000000 */
[----:B------:R-:W3:Y:S01]  /*3250*/  LDL R17, [R1+0x8bc] ;  /* 0x0008bc0001117983 */ /* 0x000ee20000100800 */
[----:B------:R-:W-:-:S04]  /*3260*/  IMAD.HI.U32 R12, R29, R11, RZ ;  /* 0x0000000b1d0c7227 */ /* 0x000fc800078e00ff */
[----:B------:R-:W-:-:S04]  /*3270*/  IMAD.HI.U32 R10, R29, R9, RZ ;  /* 0x000000091d0a7227 */ /* 0x000fc800078e00ff */
[C---:B------:R-:W-:Y:S02]  /*3280*/  IMAD R0, R28.reuse, R4, R0 ;  /* 0x000000041c007224 */ /* 0x040fe400078e0200 */
[----:B------:R-:W-:Y:S02]  /*3290*/  IMAD.MOV R12, RZ, RZ, -R12 ;  /* 0x000000ffff0c7224 */ /* 0x000fe400078e0a0c */
[----:B------:R-:W-:Y:S02]  /*32a0*/  IMAD.MOV R10, RZ, RZ, -R10 ;  /* 0x000000ffff0a7224 */ /* 0x000fe400078e0a0a */
[C---:B------:R-:W-:Y:S02]  /*32b0*/  IMAD R11, R28.reuse, R12, R11 ;  /* 0x0000000c1c0b7224 */ /* 0x040fe400078e020b */
[----:B------:R-:W-:Y:S01]  /*32c0*/  IMAD R9, R28, R10, R9 ;  /* 0x0000000a1c097224 */ /* 0x000fe200078e0209 */
[----:B--2---:R-:W-:Y:S02]  /*32d0*/  IABS R7, R18 ;  /* 0x0000001200077213 */ /* 0x004fe40000000000 */
[----:B------:R-:W2:Y:S03]  /*32e0*/  LDL R18, [R1+0x8a8] ;  /* 0x0008a80001127983 */ /* 0x000ea60000100800 */
[----:B0-----:R-:W-:-:S04]  /*32f0*/  IMAD.HI.U32 R8, R29, R7, RZ ;  /* 0x000000071d087227 */ /* 0x001fc800078e00ff */
[----:B------:R-:W-:Y:S01]  /*3300*/  IMAD.MOV R8, RZ, RZ, -R8 ;  /* 0x000000ffff087224 */ /* 0x000fe200078e0a08 */
[----:B----4-:R-:W-:Y:S02]  /*3310*/  IABS R3, R13 ;  /* 0x0000000d00037213 */ /* 0x010fe40000000000 */
[----:B------:R-:W4:Y:S03]  /*3320*/  LDL R13, [R1+0x8ac] ;  /* 0x0008ac00010d7983 */ /* 0x000f260000100800 */
[----:B------:R-:W-:-:S04]  /*3330*/  IMAD.HI.U32 R4, R29, R3, RZ ;  /* 0x000000031d047227 */ /* 0x000fc800078e00ff */
[----:B------:R-:W-:Y:S02]  /*3340*/  IMAD.MOV R4, RZ, RZ, -R4 ;  /* 0x000000ffff047224 */ /* 0x000fe400078e0a04 */
[C---:B------:R-:W-:Y:S01]  /*3350*/  IMAD R8, R28.reuse, R8, R7 ;  /* 0x000000081c087224 */ /* 0x040fe200078e0207 */
[----:B------:R5:W-:Y:S01]  /*3360*/  STL [R1+0xb0], R0 ;  /* 0x0000b00001007387 */ /* 0x000be20000100800 */
[----:B------:R-:W-:-:S03]  /*3370*/  IMAD R3, R28, R4, R3 ;  /* 0x000000041c037224 */ /* 0x000fc600078e0203 */
[----:B------:R0:W-:Y:S04]  /*3380*/  STL [R1+0x90], R11 ;  /* 0x0000900b01007387 */ /* 0x0001e80000100800 */
[----:B------:R3:W-:Y:S01]  /*3390*/  STL [R1+0x94], R9 ;  /* 0x0000940901007387 */ /* 0x0007e20000100800 */
[----:B-----5:R-:W-:-:S03]  /*33a0*/  IABS R0, R16 ;  /* 0x0000001000007213 */ /* 0x020fc60000000000 */
[----:B------:R1:W-:Y:S04]  /*33b0*/  STL [R1+0x98], R8 ;  /* 0x0000980801007387 */ /* 0x0003e80000100800 */
[----:B------:R-:W5:Y:S01]  /*33c0*/  LDL R16, [R1+0x898] ;  /* 0x0008980001107983 */ /* 0x000f620000100800 */
[----:B0-----:R-:W-:-:S03]  /*33d0*/  IABS R11, R19 ;  /* 0x00000013000b7213 */ /* 0x001fc60000000000 */
[----:B------:R2:W-:Y:S04]  /*33e0*/  STL [R1+0xa0], R3 ;  /* 0x0000a00301007387 */ /* 0x0005e80000100800 */
[----:B------:R-:W5:Y:S01]  /*33f0*/  LDL R19, [R1+0x89c] ;  /* 0x00089c0001137983 */ /* 0x000f620000100800 */
[----:B------:R-:W-:-:S04]  /*3400*/  IMAD.HI.U32 R7, R29, R0, RZ ;  /* 0x000000001d077227 */ /* 0x000fc800078e00ff */
[----:B------:R-:W-:-:S04]  /*3410*/  IMAD.HI.U32 R12, R29, R11, RZ ;  /* 0x0000000b1d0c7227 */ /* 0x000fc800078e00ff */
[----:B------:R-:W-:Y:S02]  /*3420*/  IMAD.MOV R7, RZ, RZ, -R7 ;  /* 0x000000ffff077224 */ /* 0x000fe400078e0a07 */
[----:B------:R-:W-:Y:S02]  /*3430*/  IMAD.MOV R12, RZ, RZ, -R12 ;  /* 0x000000ffff0c7224 */ /* 0x000fe400078e0a0c */
[C---:B------:R-:W-:Y:S02]  /*3440*/  IMAD R0, R28.reuse, R7, R0 ;  /* 0x000000071c007224 */ /* 0x040fe400078e0200 */
[----:B------:R-:W-:Y:S01]  /*3450*/  IMAD R11, R28, R12, R11 ;  /* 0x0000000c1c0b7224 */ /* 0x000fe200078e020b */
        /* <DEDUP_REMOVED lines=9> */
[----:B------:R-:W-:Y:S01]  /*34f0*/  IMAD R8, R28, R8, R4 ;  /* 0x000000081c087224 */ /* 0x000fe200078e0204 */
[----:B--2---:R-:W-:Y:S02]  /*3500*/  IABS R3, R18 ;  /* 0x0000001200037213 */ /* 0x004fe40000000000 */
[----:B------:R-:W2:Y:S04]  /*3510*/  LDL R18, [R1+0x88c] ;  /* 0x00088c0001127983 */ /* 0x000ea80000100800 */
[----:B------:R4:W-:Y:S04]  /*3520*/  STL [R1+0x9c], R0 ;  /* 0x00009c0001007387 */ /* 0x0009e80000100800 */
[----:B------:R5:W-:Y:S04]  /*3530*/  STL [R1+0x80], R11 ;  /* 0x0000800b01007387 */ /* 0x000be80000100800 */
[----:B------:R0:W-:Y:S01]  /*3540*/  STL [R1+0x84], R9 ;  /* 0x0000840901007387 */ /* 0x0001e20000100800 */
[----:B------:R-:W-:-:S03]  /*3550*/  IMAD.HI.U32 R7, R29, R3, RZ ;  /* 0x000000031d077227 */ /* 0x000fc600078e00ff */
[----:B------:R1:W-:Y:S01]  /*3560*/  STL [R1+0x88], R8 ;  /* 0x0000880801007387 */ /* 0x0003e20000100800 */
[----:B----4-:R-:W-:-:S03]  /*3570*/  IABS R0, R13 ;  /* 0x0000000d00007213 */ /* 0x010fc60000000000 */
[----:B------:R-:W4:Y:S01]  /*3580*/  LDL R13, [R1+0x890] ;  /* 0x00089000010d7983 */ /* 0x000f220000100800 */
[----:B------:R-:W-:-:S04]  /*3590*/  IMAD.MOV R7, RZ, RZ, -R7 ;  /* 0x000000ffff077224 */ /* 0x000fc800078e0a07 */
        /* <DEDUP_REMOVED lines=15> */
[----:B---3--:R-:W-:-:S02]  /*3690*/  IABS R7, R23 ;  /* 0x0000001700077213 */ /* 0x008fc40000000000 */
[----:B------:R-:W3:Y:S03]  /*36a0*/  LDL R23, [R1+0x880] ;  /* 0x0008800001177983 */ /* 0x000ee60000100800 */
[----:B-1----:R-:W-:Y:S01]  /*36b0*/  IMAD.HI.U32 R8, R29, R7, RZ ;  /* 0x000000071d087227 */ /* 0x002fe200078e00ff */
[----:B------:R-:W-:-:S03]  /*36c0*/  IABS R3, R17 ;  /* 0x0000001100037213 */ /* 0x000fc60000000000 */
[----:B------:R-:W-:Y:S01]  /*36d0*/  IMAD.MOV R8, RZ, RZ, -R8 ;  /* 0x000000ffff087224 */ /* 0x000fe200078e0a08 */
[----:B------:R-:W3:Y:S01]  /*36e0*/  LDL R17, [R1+0x87c] ;  /* 0x00087c0001117983 */ /* 0x000ee20000100800 */
[----:B------:R-:W-:-:S03]  /*36f0*/  IMAD.HI.U32 R4, R29, R3, RZ ;  /* 0x000000031d047227 */ /* 0x000fc600078e00ff */
[----:B------:R2:W-:Y:S01]  /*3700*/  STL [R1+0x1bc], R0 ;  /* 0x0001bc0001007387 */ /* 0x0005e20000100800 */
[C---:B------:R-:W-:Y:S02]  /*3710*/  IMAD R8, R28.reuse, R8, R7 ;  /* 0x000000081c087224 */ /* 0x040fe400078e0207 */
[----:B------:R-:W-:Y:S01]  /*3720*/  IMAD.MOV R4, RZ, RZ, -R4 ;  /* 0x000000ffff047224 */ /* 0x000fe200078e0a04 */
[----:B------:R4:W-:Y:S03]  /*3730*/  STL [R1+0x74], R11 ;  /* 0x0000740b01007387 */ /* 0x0009e60000100800 */
[----:B------:R-:W-:Y:S01]  /*3740*/  IMAD R3, R28, R4, R3 ;  /* 0x000000041c037224 */ /* 0x000fe200078e0203 */
        /* <DEDUP_REMOVED lines=14> */
[----:B------:R-:W-:Y:S02]  /*3830*/  IMAD.MOV R7, RZ, RZ, -R7 ;  /* 0x000000ffff077224 */ /* 0x000fe400078e0a07 */
[----:B0-----:R-:W-:-:S04]  /*3840*/  IMAD.HI.U32 R8, R29, R4, RZ ;  /* 0x000000041d087227 */ /* 0x001fc800078e00ff */
[----:B------:R-:W-:Y:S02]  /*3850*/  IMAD.MOV R12, RZ, RZ, -R12 ;  /* 0x000000ffff0c7224 */ /* 0x000fe400078e0a0c */
[----:B------:R-:W-:Y:S02]  /*3860*/  IMAD.MOV R10, RZ, RZ, -R10 ;  /* 0x000000ffff0a7224 */ /* 0x000fe400078e0a0a */
[C---:B------:R-:W-:Y:S02]  /*3870*/  IMAD R0, R28.reuse, R7, R0 ;  /* 0x000000071c007224 */ /* 0x040fe400078e0200 */
[----:B------:R-:W-:Y:S02]  /*3880*/  IMAD.MOV R8, RZ, RZ, -R8 ;  /* 0x000000ffff087224 */ /* 0x000fe400078e0a08 */
[C---:B------:R-:W-:Y:S02]  /*3890*/  IMAD R11, R28.reuse, R12, R11 ;  /* 0x0000000c1c0b7224 */ /* 0x040fe400078e020b */
[----:B------:R-:W-:-:S02]  /*38a0*/  IMAD R9, R28, R10, R9 ;  /* 0x0000000a1c097224 */ /* 0x000fc400078e0209 */
[----:B------:R-:W-:Y:S01]  /*38b0*/  IMAD R8, R28, R8, R4 ;  /* 0x000000081c087224 */ /* 0x000fe200078e0204 */
[----:B---3--:R-:W-:Y:S02]  /*38c0*/  IABS R3, R23 ;  /* 0x0000001700037213 */ /* 0x008fe40000000000 */
[----:B------:R-:W3:Y:S04]  /*38d0*/  LDL R23, [R1+0x86c] ;  /* 0x00086c0001177983 */ /* 0x000ee80000100800 */
[----:B------:R0:W-:Y:S04]  /*38e0*/  STL [R1+0x1a4], R0 ;  /* 0x0001a40001007387 */ /* 0x0001e80000100800 */
[----:B------:R2:W-:Y:S01]  /*38f0*/  STL [R1+0x70], R11 ;  /* 0x0000700b01007387 */ /* 0x0005e20000100800 */
[----:B0-----:R-:W-:-:S03]  /*3900*/  IABS R0, R17 ;  /* 0x0000001100007213 */ /* 0x001fc60000000000 */
[----:B------:R-:W3:Y:S04]  /*3910*/  LDL R17, [R1+0x864] ;  /* 0x0008640001117983 */ /* 0x000ee80000100800 */
[----:B------:R4:W-:Y:S04]  /*3920*/  STL [R1+0x164], R9 ;  /* 0x0001640901007387 */ /* 0x0009e80000100800 */
[----:B------:R0:W-:Y:S01]  /*3930*/  STL [R1+0x168], R8 ;  /* 0x0001680801007387 */ /* 0x0001e20000100800 */
[----:B------:R-:W-:-:S04]  /*3940*/  IMAD.HI.U32 R7, R29, R3, RZ ;  /* 0x000000031d077227 */ /* 0x000fc800078e00ff */
[----:B------:R-:W-:-:S04]  /*3950*/  IMAD.MOV R7, RZ, RZ, -R7 ;  /* 0x000000ffff077224 */ /* 0x000fc800078e0a07 */
[----:B------:R-:W-:Y:S01]  /*3960*/  IMAD R14, R28, R7, R3 ;  /* 0x000000071c0e7224 */ /* 0x000fe200078e0203 */
[----:B--2---:R-:W-:Y:S02]  /*3970*/  IABS R11, R18 ;  /* 0x00000012000b7213 */ /* 0x004fe40000000000 */
[----:B------:R-:W2:Y:S01]  /*3980*/  LDL R18, [R1+0x858] ;  /* 0x0008580001127983 */ /* 0x000ea20000100800 */
[----:B----4-:R-:W-:-:S03]  /*3990*/  IABS R9, R13 ;  /* 0x0000000d00097213 */ /* 0x010fc60000000000 */
[----:B------:R-:W4:Y:S01]  /*39a0*/  LDL R13, [R1+0x85c] ;  /* 0x00085c00010d7983 */ /* 0x000f220000100800 */
[----:B-----5:R-:W-:-:S03]  /*39b0*/  IABS R7, R16 ;  /* 0x0000001000077213 */ /* 0x020fc60000000000 */
[----:B------:R-:W5:Y:S01]  /*39c0*/  LDL R16, [R1+0x860] ;  /* 0x0008600001107983 */ /* 0x000f620000100800 */
[----:B------:R-:W-:-:S03]  /*39d0*/  IABS R3, R19 ;  /* 0x0000001300037213 */ /* 0x000fc60000000000 */
[----:B------:R-:W5:Y:S01]  /*39e0*/  LDL R19, [R1+0x854] ;  /* 0x0008540001137983 */ /* 0x000f620000100800 */
[----:B------:R-:W-:-:S04]  /*39f0*/  IMAD.HI.U32 R4, R29, R0, RZ ;  /* 0x000000001d047227 */ /* 0x000fc800078e00ff */
[----:B------:R-:W-:Y:S02]  /*3a00*/  IMAD.MOV R4, RZ, RZ, -R4 ;  /* 0x000000ffff047224 */ /* 0x000fe400078e0a04 */
[----:B------:R-:W-:-:S04]  /*3a10*/  IMAD.HI.U32 R12, R29, R11, RZ ;  /* 0x0000000b1d0c7227 */ /* 0x000fc800078e00ff */
[----:B------:R-:W-:-:S04]  /*3a20*/  IMAD.HI.U32 R10, R29, R9, RZ ;  /* 0x000000091d0a7227 */ /* 0x000fc800078e00ff */
[----:B0-----:R-:W-:-:S04]  /*3a30*/  IMAD.HI.U32 R8, R29, R7, RZ ;  /* 0x000000071d087227 */ /* 0x001fc800078e00ff */
[----:B------:R-:W-:Y:S02]  /*3a40*/  IMAD R0, R28, R4, R0 ;  /* 0x000000041c007224 */ /* 0x000fe400078e0200 */
[----:B------:R-:W-:-:S04]  /*3a50*/  IMAD.HI.U32 R4, R29, R3, RZ ;  /* 0x000000031d047227 */ /* 0x000fc800078e00ff */
[----:B------:R-:W-:Y:S02]  /*3a60*/  IMAD.MOV R12, RZ, RZ, -R12 ;  /* 0x000000ffff0c7224 */ /* 0x000fe400078e0a0c */
[----:B------:R-:W-:Y:S02]  /*3a70*/  IMAD.MOV R10, RZ, RZ, -R10 ;  /* 0x000000ffff0a7224 */ /* 0x000fe400078e0a0a */
[----:B------:R-:W-:Y:S02]  /*3a80*/  IMAD.MOV R8, RZ, RZ, -R8 ;  /* 0x000000ffff087224 */ /* 0x000fe400078e0a08 */
[----:B------:R-:W-:Y:S02]  /*3a90*/  IMAD.MOV R4, RZ, RZ, -R4 ;  /* 0x000000ffff047224 */ /* 0x000fe400078e0a04 */
[C---:B------:R-:W-:Y:S02]  /*3aa0*/  IMAD R11, R28.reuse, R12, R11 ;  /* 0x0000000c1c0b7224 */ /* 0x040fe400078e020b */
[----:B------:R-:W-:-:S02]  /*3ab0*/  IMAD R9, R28, R10, R9 ;  /* 0x0000000a1c097224 */ /* 0x000fc400078e0209 */
[C---:B------:R-:W-:Y:S01]  /*3ac0*/  IMAD R8, R28.reuse, R8, R7 ;  /* 0x000000081c087224 */ /* 0x040fe200078e0207 */
[----:B------:R3:W-:Y:S01]  /*3ad0*/  STL [R1+0x170], R0 ;  /* 0x0001700001007387 */ /* 0x0007e20000100800 */
[----:B------:R-:W-:-:S03]  /*3ae0*/  IMAD R3, R28, R4, R3 ;  /* 0x000000041c037224 */ /* 0x000fc600078e0203 */
[----:B------:R0:W-:Y:S04]  /*3af0*/  STL [R1+0x128], R11 ;  /* 0x0001280b01007387 */ /* 0x0001e80000100800 */
[----:B------:R2:W-:Y:S04]  /*3b00*/  STL [R1+0x12c], R9 ;  /* 0x00012c0901007387 */ /* 0x0005e80000100800 */
[----:B------:R-:W-:Y:S01]  /*3b10*/  STL [R1+0x134], R8 ;  /* 0x0001340801007387 */ /* 0x000fe20000100800 */
[----:B---3--:R-:W-:-:S03]  /*3b20*/  IABS R0, R23 ;  /* 0x0000001700007213 */ /* 0x008fc60000000000 */
[----:B------:R-:W3:Y:S01]  /*3b30*/  LDL R22, [R1+0x850] ;  /* 0x0008500001167983 */ /* 0x000ee20000100800 */
[----:B0-----:R-:W-:-:S03]  /*3b40*/  IABS R11, R17 ;  /* 0x00000011000b7213 */ /* 0x001fc60000000000 */
[----:B------:R5:W-:Y:S04]  /*3b50*/  STL [R1+0x14c], R3 ;  /* 0x00014c0301007387 */ /* 0x000be80000100800 */
[----:B------:R-:W3:Y:S01]  /*3b60*/  LDL R17, [R1+0x84c] ;  /* 0x00084c0001117983 */ /* 0x000ee20000100800 */
[----:B------:R-:W-:-:S03]  /*3b70*/  IMAD.HI.U32 R7, R29, R0, RZ ;  /* 0x000000001d077227 */ /* 0x000fc600078e00ff */
[----:B------:R-:W3:Y:S01]  /*3b80*/  LDL R23, [R1+0x840] ;  /* 0x0008400001177983 */ /* 0x000ee20000100800 */
        /* <DEDUP_REMOVED lines=10> */
[----:B------:R-:W4:Y:S01]  /*3c30*/  LDL R13, [R1+0x844] ;  /* 0x00084400010d7983 */ /* 0x000f220000100800 */
[----:B------:R-:W-:-:S03]  /*3c40*/  IMAD R9, R28, R10, R9 ;  /* 0x0000000a1c097224 */ /* 0x000fc600078e0209 */
[----:B------:R0:W-:Y:S04]  /*3c50*/  STL [R1+0x13c], R0 ;  /* 0x00013c0001007387 */ /* 0x0001e80000100800 */
[----:B------:R-:W-:Y:S01]  /*3c60*/  STL [R1+0xdc], R11 ;  /* 0x0000dc0b01007387 */ /* 0x000fe20000100800 */
[----:B-----5:R-:W-:-:S03]  /*3c70*/  IABS R3, R16 ;  /* 0x0000001000037213 */ /* 0x020fc60000000000 */
[----:B------:R-:W5:Y:S04]  /*3c80*/  LDL R16, [R1+0x83c] ;  /* 0x00083c0001107983 */ /* 0x000f680000100800 */
[----:B------:R-:W-:Y:S01]  /*3c90*/  STL [R1+0xe0], R9 ;  /* 0x0000e00901007387 */ /* 0x000fe20000100800 */
[----:B0-----:R-:W-:-:S03]  /*3ca0*/  IABS R0, R19 ;  /* 0x0000001300007213 */ /* 0x001fc60000000000 */
[----:B------:R-:W5:Y:S01]  /*3cb0*/  LDL R19, [R1+0x838] ;  /* 0x0008380001137983 */ /* 0x000f620000100800 */
[----:B------:R-:W-:-:S04]  /*3cc0*/  IMAD.HI.U32 R8, R29, R4, RZ ;  /* 0x000000041d087227 */ /* 0x000fc800078e00ff */
[----:B------:R-:W-:-:S04]  /*3cd0*/  IMAD.HI.U32 R7, R29, R3, RZ ;  /* 0x000000031d077227 */ /* 0x000fc800078e00ff */
[----:B------:R-:W-:Y:S02]  /*3ce0*/  IMAD.MOV R8, RZ, RZ, -R8 ;  /* 0x000000ffff087224 */ /* 0x000fe400078e0a08 */
[----:B------:R-:W-:Y:S02]  /*3cf0*/  IMAD.MOV R7, RZ, RZ, -R7 ;  /* 0x000000ffff077224 */ /* 0x000fe400078e0a07 */
[C---:B------:R-:W-:Y:S02]  /*3d00*/  IMAD R4, R28.reuse, R8, R4 ;  /* 0x000000081c047224 */ /* 0x040fe400078e0204 */
[----:B------:R-:W-:-:S03]  /*3d10*/  IMAD R3, R28, R7, R3 ;  /* 0x000000071c037224 */ /* 0x000fc600078e0203 */
[----:B------:R0:W-:Y:S04]  /*3d20*/  STL [R1+0xe4], R4 ;  /* 0x0000e40401007387 */ /* 0x0001e80000100800 */
[----:B------:R4:W-:Y:S01]  /*3d30*/  STL [R1+0x114], R3 ;  /* 0x0001140301007387 */ /* 0x0009e20000100800 */
[----:B0-----:R-:W-:-:S04]  /*3d40*/  IMAD.HI.U32 R4, R29, R0, RZ ;  /* 0x000000001d047227 */ /* 0x001fc800078e00ff */
[----:B------:R-:W-:-:S04]  /*3d50*/  IMAD.MOV R4, RZ, RZ, -R4 ;  /* 0x000000ffff047224 */ /* 0x000fc800078e0a04 */
[----:B------:R-:W-:Y:S01]  /*3d60*/  IMAD R0, R28, R4, R0 ;  /* 0x000000041c007224 */ /* 0x000fe200078e0200 */
[----:B---3--:R-:W-:Y:S02]  /*3d70*/  IABS R11, R22 ;  /* 0x00000016000b7213 */ /* 0x008fe40000000000 */
[----:B------:R-:W-:Y:S02]  /*3d80*/  IABS R9, R17 ;  /* 0x0000001100097213 */ /* 0x000fe40000000000 */
        /* <DEDUP_REMOVED lines=11> */
[----:B----4-:R-:W-:-:S03]  /*3e40*/  IABS R3, R13 ;  /* 0x0000000d00037213 */ /* 0x010fc60000000000 */
[----:B------:R-:W-:Y:S01]  /*3e50*/  IMAD R7, R28, R8, R7 ;  /* 0x000000081c077224 */ /* 0x000fe200078e0207 */
[----:B------:R-:W4:Y:S01]  /*3e60*/  LDL R13, [R1+0x82c] ;  /* 0x00082c00010d7983 */ /* 0x000f220000100800 */
[----:B------:R-:W-:-:S04]  /*3e70*/  IMAD.HI.U32 R4, R29, R3, RZ ;  /* 0x000000031d047227 */ /* 0x000fc800078e00ff */
[----:B------:R-:W-:Y:S01]  /*3e80*/  IMAD.MOV R4, RZ, RZ, -R4 ;  /* 0x000000ffff047224 */ /* 0x000fe200078e0a04 */
[----:B------:R0:W-:Y:S03]  /*3e90*/  STL [R1+0xf4], R0 ;  /* 0x0000f40001007387 */ /* 0x0001e60000100800 */
[----:B------:R-:W-:Y:S01]  /*3ea0*/  IMAD R3, R28, R4, R3 ;  /* 0x000000041c037224 */ /* 0x000fe200078e0203 */
[----:B------:R-:W-:Y:S04]  /*3eb0*/  STL [R1+0x34], R11 ;  /* 0x0000340b01007387 */ /* 0x000fe80000100800 */
[----:B------:R-:W-:Y:S04]  /*3ec0*/  STL [R1+0x30], R9 ;  /* 0x0000300901007387 */ /* 0x000fe80000100800 */
[----:B------:R1:W-:Y:S04]  /*3ed0*/  STL [R1+0x2c], R7 ;  /* 0x00002c0701007387 */ /* 0x0003e80000100800 */
[----:B------:R3:W-:Y:S01]  /*3ee0*/  STL [R1+0x28], R3 ;  /* 0x0000280301007387 */ /* 0x0007e20000100800 */
[----:B0-----:R-:W-:-:S03]  /*3ef0*/  IABS R0, R23 ;  /* 0x0000001700007213 */ /* 0x001fc60000000000 */
[----:B------:R-:W4:Y:S01]  /*3f00*/  LDL R23, [R1+0x81c] ;  /* 0x00081c0001177983 */ /* 0x000f220000100800 */
[----:B-----5:R-:W-:-:S03]  /*3f10*/  IABS R4, R19 ;  /* 0x0000001300047213 */ /* 0x020fc60000000000 */
[----:B------:R-:W5:Y:S04]  /*3f20*/  LDL R21, [R1+0x824] ;  /* 0x0008240001157983 */ /* 0x000f680000100800 */
[----:B------:R-:W5:Y:S01]  /*3f30*/  LDL R19, [R1+0x820] ;  /* 0x0008200001137983 */ /* 0x000f620000100800 */
[C---:B------:R-:W-:Y:S01]  /*3f40*/  IMAD.HI.U32 R8, R29.reuse, R0, RZ ;  /* 0x000000001d087227 */ /* 0x040fe200078e00ff */
[----:B-1----:R-:W-:Y:S02]  /*3f50*/  IABS R7, R16 ;  /* 0x0000001000077213 */ /* 0x002fe40000000000 */
[----:B------:R-:W5:Y:S01]  /*3f60*/  LDL R22, [R1+0x828] ;  /* 0x0008280001167983 */ /* 0x000f620000100800 */
[----:B------:R-:W-:Y:S02]  /*3f70*/  IMAD.MOV R8, RZ, RZ, -R8 ;  /* 0x000000ffff087224 */ /* 0x000fe400078e0a08 */
[----:B------:R-:W-:-:S04]  /*3f80*/  IMAD.HI.U32 R11, R29, R7, RZ ;  /* 0x000000071d0b7227 */ /* 0x000fc800078e00ff */
[----:B------:R-:W-:Y:S02]  /*3f90*/  IMAD R8, R28, R8, R0 ;  /* 0x000000081c087224 */ /* 0x000fe400078e0200 */
[----:B------:R-:W-:-:S04]  /*3fa0*/  IMAD.HI.U32 R10, R29, R4, RZ ;  /* 0x000000041d0a7227 */ /* 0x000fc800078e00ff */
[----:B------:R-:W-:Y:S02]  /*3fb0*/  IMAD.MOV R11, RZ, RZ, -R11 ;  /* 0x000000ffff0b7224 */ /* 0x000fe400078e0a0b */
[----:B------:R-:W-:Y:S02]  /*3fc0*/  IMAD.MOV R10, RZ, RZ, -R10 ;  /* 0x000000ffff0a7224 */ /* 0x000fe400078e0a0a */
[C---:B------:R-:W-:Y:S02]  /*3fd0*/  IMAD R11, R28.reuse, R11, R7 ;  /* 0x0000000b1c0b7224 */ /* 0x040fe400078e0207 */
[----:B------:R-:W-:Y:S01]  /*3fe0*/  IMAD R7, R28, R10, R4 ;  /* 0x0000000a1c077224 */ /* 0x000fe200078e0204 */
[----:B---3--:R-:W-:Y:S02]  /*3ff0*/  IABS R3, R17 ;  /* 0x0000001100037213 */ /* 0x008fe40000000000 */
[----:B--2---:R-:W-:Y:S02]  /*4000*/  IABS R9, R18 ;  /* 0x0000001200097213 */ /* 0x004fe40000000000 */
[----:B------:R-:W2:Y:S03]  /*4010*/  LDL R18, [R1+0x818] ;  /* 0x0008180001127983 */ /* 0x000ea60000100800 */
[----:B------:R-:W-:-:S02]  /*4020*/  IMAD.MOV.U32 R0, RZ, RZ, R9 ;  /* 0x000000ffff007224 */ /* 0x000fc400078e0009 */
[----:B------:R-:W-:-:S04]  /*4030*/  IMAD.HI.U32 R9, R29, R3, RZ ;  /* 0x000000031d097227 */ /* 0x000fc800078e00ff */
[----:B------:R-:W-:-:S04]  /*4040*/  IMAD.HI.U32 R12, R29, R0, RZ ;  /* 0x000000001d0c7227 */ /* 0x000fc800078e00ff */
[----:B------:R-:W-:Y:S02]  /*4050*/  IMAD.MOV R9, RZ, RZ, -R9 ;  /* 0x000000ffff097224 */ /* 0x000fe400078e0a09 */
[----:B------:R-:W-:Y:S02]  /*4060*/  IMAD.MOV R12, RZ, RZ, -R12 ;  /* 0x000000ffff0c7224 */ /* 0x000fe400078e0a0c */
[C---:B------:R-:W-:Y:S01]  /*4070*/  IMAD R3, R28.reuse, R9, R3 ;  /* 0x000000091c037224 */ /* 0x040fe200078e0203 */
[----:B------:R4:W-:Y:S01]  /*4080*/  STL [R1+0x24], R8 ;  /* 0x0000240801007387 */ /* 0x0009e20000100800 */
[----:B------:R-:W-:-:S03]  /*4090*/  IMAD R0, R28, R12, R0 ;  /* 0x0000000c1c007224 */ /* 0x000fc600078e0200 */
[----:B------:R-:W-:Y:S04]  /*40a0*/  STL [R1+0x20], R11 ;  /* 0x0000200b01007387 */ /* 0x000fe80000100800 */
[----:B------:R5:W-:Y:S01]  /*40b0*/  STL [R1+0x1c], R7 ;  /* 0x00001c0701007387 */ /* 0x000be20000100800 */
[----:B----4-:R-:W-:-:S03]  /*40c0*/  IABS R8, R13 ;  /* 0x0000000d00087213 */ /* 0x010fc60000000000 */
[----:B------:R-:W-:Y:S04]  /*40d0*/  STL [R1+0x18], R3 ;  /* 0x0000180301007387 */ /* 0x000fe80000100800 */
[----:B------:R-:W3:Y:S04]  /*40e0*/  LDL R16, [R1+0x814] ;  /* 0x0008140001107983 */ /* 0x000ee80000100800 */
[----:B------:R-:W4:Y:S04]  /*40f0*/  LDL R17, [R1+0x810] ;  /* 0x0008100001117983 */ /* 0x000f280000100800 */
[----:B------:R0:W-:Y:S04]  /*4100*/  STL [R1+0x14], R0 ;  /* 0x0000140001007387 */ /* 0x0001e80000100800 */
[----:B------:R-:W4:Y:S01]  /*4110*/  LDL R13, [R1+0x80c] ;  /* 0x00080c00010d7983 */ /* 0x000f220000100800 */
[----:B-----5:R-:W-:-:S03]  /*4120*/  IABS R7, R19 ;  /* 0x0000001300077213 */ /* 0x020fc60000000000 */
[----:B------:R-:W5:Y:S01]  /*4130*/  LDL R19, [R1+0x808] ;  /* 0x0008080001137983 */ /* 0x000f620000100800 */
[C---:B------:R-:W-:Y:S01]  /*4140*/  IMAD.HI.U32 R4, R29.reuse, R8, RZ ;  /* 0x000000081d047227 */ /* 0x040fe200078e00ff */
[----:B------:R-:W-:Y:S02]  /*4150*/  IABS R10, R23 ;  /* 0x00000017000a7213 */ /* 0x000fe40000000000 */
[----:B0-----:R-:W-:Y:S01]  /*4160*/  IABS R0, R21 ;  /* 0x0000001500007213 */ /* 0x001fe20000000000 */
[----:B------:R-:W-:Y:S01]  /*4170*/  IMAD.MOV R9, RZ, RZ, -R4 ;  /* 0x000000ffff097224 */ /* 0x000fe200078e0a04 */
[----:B------:R-:W-:Y:S01]  /*4180*/  IABS R3, R22 ;  /* 0x0000001600037213 */ /* 0x000fe20000000000 */
[----:B------:R-:W-:Y:S02]  /*4190*/  IMAD.MOV.U32 R4, RZ, RZ, R7 ;  /* 0x000000ffff047224 */ /* 0x000fe400078e0007 */
[----:B------:R-:W-:Y:S02]  /*41a0*/  IMAD.MOV.U32 R7, RZ, RZ, R10 ;  /* 0x000000ffff077224 */ /* 0x000fe400078e000a */
[----:B------:R-:W-:-:S04]  /*41b0*/  IMAD.HI.U32 R11, R29, R0, RZ ;  /* 0x000000001d0b7227 */ /* 0x000fc800078e00ff */
[----:B------:R-:W-:Y:S02]  /*41c0*/  IMAD R8, R28, R9, R8 ;  /* 0x000000091c087224 */ /* 0x000fe400078e0208 */
[----:B------:R-:W-:-:S04]  /*41d0*/  IMAD.HI.U32 R10, R29, R3, RZ ;  /* 0x000000031d0a7227 */ /* 0x000fc800078e00ff */
[----:B------:R-:W-:-:S04]  /*41e0*/  IMAD.HI.U32 R9, R29, R4, RZ ;  /* 0x000000041d097227 */ /* 0x000fc800078e00ff */
[----:B------:R-:W-:-:S04]  /*41f0*/  IMAD.HI.U32 R12, R29, R7, RZ ;  /* 0x000000071d0c7227 */ /* 0x000fc800078e00ff */
[----:B------:R-:W-:Y:S02]  /*4200*/  IMAD.MOV R11, RZ, RZ, -R11 ;  /* 0x000000ffff0b7224 */ /* 0x000fe400078e0a0b */
[----:B------:R-:W-:Y:S02]  /*4210*/  IMAD.MOV R10, RZ, RZ, -R10 ;  /* 0x000000ffff0a7224 */ /* 0x000fe400078e0a0a */
[----:B------:R-:W-:Y:S01]  /*4220*/  IMAD.MOV R9, RZ, RZ, -R9 ;  /* 0x000000ffff097224 */ /* 0x000fe200078e0a09 */
[----:B------:R2:W-:Y:S01]  /*4230*/  STL [R1+0x10], R8 ;  /* 0x0000100801007387 */ /* 0x0005e20000100800 */
[----:B------:R-:W-:Y:S02]  /*4240*/  IMAD.MOV R12, RZ, RZ, -R12 ;  /* 0x000000ffff0c7224 */ /* 0x000fe400078e0a0c */
[C---:B------:R-:W-:Y:S02]  /*4250*/  IMAD R0, R28.reuse, R11, R0 ;  /* 0x0000000b1c007224 */ /* 0x040fe400078e0200 */
[----:B------:R-:W-:-:S02]  /*4260*/  IMAD R10, R28, R10, R3 ;  /* 0x0000000a1c0a7224 */ /* 0x000fc400078e0203 */
[C---:B------:R-:W-:Y:S02]  /*4270*/  IMAD R3, R28.reuse, R9, R4 ;  /* 0x000000091c037224 */ /* 0x040fe400078e0204 */
[----:B------:R-:W-:Y:S01]  /*4280*/  IMAD R15, R28, R12, R7 ;  /* 0x0000000c1c0f7224 */ /* 0x000fe200078e0207 */
[----:B--2---:R-:W-:Y:S02]  /*4290*/  IABS R8, R18 ;  /* 0x0000001200087213 */ /* 0x004fe40000000000 */
[----:B------:R-:W2:Y:S04]  /*42a0*/  LDL R18, [R1+0x804] ;  /* 0x0008040001127983 */ /* 0x000ea80000100800 */
[----:B------:R0:W-:Y:S04]  /*42b0*/  STL [R1+0xc], R0 ;  /* 0x00000c0001007387 */ /* 0x0001e80000100800 */
[----:B------:R-:W-:Y:S04]  /*42c0*/  STL [R1+0x8], R10 ;  /* 0x0000080a01007387 */ /* 0x000fe80000100800 */
[----:B------:R1:W-:Y:S04]  /*42d0*/  STL [R1+0x4], R3 ;  /* 0x0000040301007387 */ /* 0x0003e80000100800 */
[----:B------:R-:W-:Y:S01]  /*42e0*/  STL [R1+0xb6c], R15 ;  /* 0x000b6c0f01007387 */ /* 0x000fe20000100800 */
[----:B---3--:R-:W-:-:S03]  /*42f0*/  IABS R27, R16 ;  /* 0x00000010001b7213 */ /* 0x008fc60000000000 */
[----:B------:R-:W3:Y:S01]  /*4300*/  LDL R16, [R1+0x800] ;  /* 0x0008000001107983 */ /* 0x000ee20000100800 */
[----:B----4-:R-:W-:-:S03]  /*4310*/  IABS R26, R17 ;  /* 0x00000011001a7213 */ /* 0x010fc60000000000 */
[----:B------:R-:W4:Y:S01]  /*4320*/  LDL R17, [R1+0x7fc] ;  /* 0x0007fc0001117983 */ /* 0x000f220000100800 */
[----:B------:R-:W-:-:S03]  /*4330*/  IABS R25, R13 ;  /* 0x0000000d00197213 */ /* 0x000fc60000000000 */
[----:B------:R-:W4:Y:S01]  /*4340*/  LDL R13, [R1+0x7f8] ;  /* 0x0007f800010d7983 */ /* 0x000f220000100800 */
[----:B-----5:R-:W-:-:S03]  /*4350*/  IABS R24, R19 ;  /* 0x0000001300187213 */ /* 0x020fc60000000000 */
[----:B------:R-:W5:Y:S01]  /*4360*/  LDL R19, [R1+0x7f4] ;  /* 0x0007f40001137983 */ /* 0x000f620000100800 */
[----:B0-----:R-:W-:-:S04]  /*4370*/  IMAD.HI.U32 R0, R29, R8, RZ ;  /* 0x000000081d007227 */ /* 0x001fc800078e00ff */
[----:B------:R-:W-:Y:S02]  /*4380*/  IMAD.MOV R0, RZ, RZ, -R0 ;  /* 0x000000ffff007224 */ /* 0x000fe400078e0a00 */
[----:B------:R-:W-:-:S04]  /*4390*/  IMAD.HI.U32 R7, R29, R27, RZ ;  /* 0x0000001b1d077227 */ /* 0x000fc800078e00ff */
[----:B------:R-:W-:-:S04]  /*43a0*/  IMAD.HI.U32 R4, R29, R26, RZ ;  /* 0x0000001a1d047227 */ /* 0x000fc800078e00ff */
[----:B------:R-:W-:Y:S02]  /*43b0*/  IMAD R0, R28, R0, R8 ;  /* 0x000000001c007224 */ /* 0x000fe400078e0208 */
[----:B-1----:R-:W-:-:S04]  /*43c0*/  IMAD.HI.U32 R3, R29, R25, RZ ;  /* 0x000000191d037227 */ /* 0x002fc800078e00ff */
[----:B------:R-:W-:Y:S01]  /*43d0*/  IMAD.HI.U32 R8, R29, R24, RZ ;  /* 0x000000181d087227 */ /* 0x000fe200078e00ff */
[----:B------:R0:W-:Y:S03]  /*43e0*/  STL [R1+0xb70], R0 ;  /* 0x000b700001007387 */ /* 0x0001e60000100800 */
[----:B------:R-:W-:Y:S02]  /*43f0*/  IMAD.MOV R7, RZ, RZ, -R7 ;  /* 0x000000ffff077224 */ /* 0x000fe400078e0a07 */
[----:B------:R-:W-:Y:S02]  /*4400*/  IMAD.MOV R4, RZ, RZ, -R4 ;  /* 0x000000ffff047224 */ /* 0x000fe400078e0a04 */
[----:B------:R-:W-:Y:S02]  /*4410*/  IMAD.MOV R3, RZ, RZ, -R3 ;  /* 0x000000ffff037224 */ /* 0x000fe400078e0a03 */
[----:B------:R-:W-:-:S02]  /*4420*/  IMAD.MOV R8, RZ, RZ, -R8 ;  /* 0x000000ffff087224 */ /* 0x000fc400078e0a08 */
[C---:B------:R-:W-:Y:S02]  /*4430*/  IMAD R27, R28.reuse, R7, R27 ;  /* 0x000000071c1b7224 */ /* 0x040fe400078e021b */
[C---:B------:R-:W-:Y:S02]  /*4440*/  IMAD R26, R28.reuse, R4, R26 ;  /* 0x000000041c1a7224 */ /* 0x040fe400078e021a */
[C---:B------:R-:W-:Y:S02]  /*4450*/  IMAD R25, R28.reuse, R3, R25 ;  /* 0x000000031c197224 */ /* 0x040fe400078e0219 */
[C---:B------:R-:W-:Y:S01]  /*4460*/  IMAD R24, R28.reuse, R8, R24 ;  /* 0x000000081c187224 */ /* 0x040fe200078e0218 */
[----:B--2---:R-:W-:Y:S02]  /*4470*/  IABS R23, R18 ;  /* 0x0000001200177213 */ /* 0x004fe40000000000 */
[----:B------:R-:W2:Y:S03]  /*4480*/  LDL R18, [R1+0x7f0] ;  /* 0x0007f00001127983 */ /* 0x000ea60000100800 */
[----:B------:R-:W-:Y:S01]  /*4490*/  IMAD.HI.U32 R3, R29, R23, RZ ;  /* 0x000000171d037227 */ /* 0x000fe200078e00ff */
[----:B------:R-:W-:Y:S03]  /*44a0*/  STL [R1+0xb50], R27 ;  /* 0x000b501b01007387 */ /* 0x000fe60000100800 */
[----:B------:R-:W-:Y:S01]  /*44b0*/  IMAD.MOV R3, RZ, RZ, -R3 ;  /* 0x000000ffff037224 */ /* 0x000fe200078e0a03 */
[----:B------:R-:W-:Y:S04]  /*44c0*/  STL [R1+0xb4c], R26 ;  /* 0x000b4c1a01007387 */ /* 0x000fe80000100800 */
[----:B------:R-:W-:Y:S01]  /*44d0*/  STL [R1+0xb48], R25 ;  /* 0x000b481901007387 */ /* 0x000fe20000100800 */
[----:B------:R-:W-:-:S03]  /*44e0*/  IMAD R23, R28, R3, R23 ;  /* 0x000000031c177224 */ /* 0x000fc600078e0217 */
[----:B------:R-:W-:Y:S04]  /*44f0*/  STL [R1+0xb44], R24 ;  /* 0x000b441801007387 */ /* 0x000fe80000100800 */
[----:B------:R-:W2:Y:S01]  /*4500*/  LDL R12, [R1+0x7e0] ;  /* 0x0007e000010c7983 */ /* 0x000ea20000100800 */
[----:B---3--:R-:W-:-:S03]  /*4510*/  IABS R22, R16 ;  /* 0x0000001000167213 */ /* 0x008fc60000000000 */
[----:B------:R-:W3:Y:S01]  /*4520*/  LDL R16, [R1+0x7e8] ;  /* 0x0007e80001107983 */ /* 0x000ee20000100800 */
[----:B----4-:R-:W-:Y:S01]  /*4530*/  IABS R21, R17 ;  /* 0x0000001100157213 */ /* 0x010fe20000000000 */
[----:B------:R-:W-:Y:S02]  /*4540*/  IMAD.HI.U32 R7, R29, R22, RZ ;  /* 0x000000161d077227 */ /* 0x000fe400078e00ff */
[----:B------:R-:W4:Y:S01]  /*4550*/  LDL R17, [R1+0x7ec] ;  /* 0x0007ec0001117983 */ /* 0x000f220000100800 */
[----:B------:R-:W-:-:S03]  /*4560*/  IABS R20, R13 ;  /* 0x0000000d00147213 */ /* 0x000fc60000000000 */
[----:B------:R-:W4:Y:S01]  /*4570*/  LDL R13, [R1+0x7e4] ;  /* 0x0007e400010d7983 */ /* 0x000f220000100800 */
[----:B------:R-:W-:-:S04]  /*4580*/  IMAD.HI.U32 R4, R29, R21, RZ ;  /* 0x000000151d047227 */ /* 0x000fc800078e00ff */
[----:B------:R-:W-:Y:S01]  /*4590*/  IMAD.HI.U32 R3, R29, R20, RZ ;  /* 0x000000141d037227 */ /* 0x000fe200078e00ff */
[----:B-----5:R-:W-:-:S03]  /*45a0*/  IABS R19, R19 ;  /* 0x0000001300137213 */ /* 0x020fc60000000000 */
[----:B------:R-:W-:Y:S02]  /*45b0*/  IMAD.MOV R7, RZ, RZ, -R7 ;  /* 0x000000ffff077224 */ /* 0x000fe400078e0a07 */
[----:B------:R-:W-:Y:S02]  /*45c0*/  IMAD.MOV R4, RZ, RZ, -R4 ;  /* 0x000000ffff047224 */ /* 0x000fe400078e0a04 */
[----:B------:R-:W-:Y:S01]  /*45d0*/  IMAD.HI.U32 R8, R29, R19, RZ ;  /* 0x000000131d087227 */ /* 0x000fe200078e00ff */
[----:B------:R-:W-:Y:S03]  /*45e0*/  STL [R1+0xb40], R23 ;  /* 0x000b401701007387 */ /* 0x000fe60000100800 */
[----:B------:R-:W-:Y:S01]  /*45f0*/  IMAD.MOV R3, RZ, RZ, -R3 ;  /* 0x000000ffff037224 */ /* 0x000fe200078e0a03 */
[----:B------:R-:W5:Y:S01]  /*4600*/  LDL R11, [R1+0x7dc] ;  /* 0x0007dc00010b7983 */ /* 0x000f620000100800 */
[----:B------:R-:W-:-:S02]  /*4610*/  IMAD.MOV R8, RZ, RZ, -R8 ;  /* 0x000000ffff087224 */ /* 0x000fc400078e0a08 */
[C---:B------:R-:W-:Y:S02]  /*4620*/  IMAD R22, R28.reuse, R7, R22 ;  /* 0x000000071c167224 */ /* 0x040fe400078e0216 */
[C---:B------:R-:W-:Y:S02]  /*4630*/  IMAD R21, R28.reuse, R4, R21 ;  /* 0x000000041c157224 */ /* 0x040fe400078e0215 */
[C---:B------:R-:W-:Y:S02]  /*4640*/  IMAD R20, R28.reuse, R3, R20 ;  /* 0x000000031c147224 */ /* 0x040fe400078e0214 */
[----:B------:R-:W-:Y:S01]  /*4650*/  IMAD R19, R28, R8, R19 ;  /* 0x000000081c137224 */ /* 0x000fe200078e0213 */
[----:B------:R1:W-:Y:S04]  /*4660*/  STL [R1+0xb54], R22 ;  /* 0x000b541601007387 */ /* 0x0003e80000100800 */
[----:B------:R-:W-:Y:S04]  /*4670*/  STL [R1+0xb58], R21 ;  /* 0x000b581501007387 */ /* 0x000fe80000100800 */
[----:B------:R-:W-:Y:S04]  /*4680*/  STL [R1+0xb5c], R20 ;  /* 0x000b5c1401007387 */ /* 0x000fe80000100800 */
[----:B------:R-:W-:Y:S04]  /*4690*/  STL [R1+0xb60], R19 ;  /* 0x000b601301007387 */ /* 0x000fe80000100800 */
[----:B------:R-:W5:Y:S04]  /*46a0*/  LDL R10, [R1+0x7d8] ;  /* 0x0007d800010a7983 */ /* 0x000f680000100800 */
[----:B------:R-:W5:Y:S04]  /*46b0*/  LDL R9, [R1+0x7cc] ;  /* 0x0007cc0001097983 */ /* 0x000f680000100800 */
[----:B0-----:R-:W5:Y:S04]  /*46c0*/  LDL R0, [R1+0x7c8] ;  /* 0x0007c80001007983 */ /* 0x001f680000100800 */
[----:B------:R-:W5:Y:S01]  /*46d0*/  LDL R15, [R1+0x7c4] ;  /* 0x0007c400010f7983 */ /* 0x000f620000100800 */
[----:B--2---:R-:W-:-:S05]  /*46e0*/  IABS R18, R18 ;  /* 0x0000001200127213 */ /* 0x004fca0000000000 */
[----:B------:R-:W-:-:S04]  /*46f0*/  IMAD.HI.U32 R3, R29, R18, RZ ;  /* 0x000000121d037227 */ /* 0x000fc800078e00ff */
[----:B------:R-:W-:-:S04]  /*4700*/  IMAD.MOV R3, RZ, RZ, -R3 ;  /* 0x000000ffff037224 */ /* 0x000fc800078e0a03 */
[----:B------:R-:W-:Y:S01]  /*4710*/  IMAD R18, R28, R3, R18 ;  /* 0x000000031c127224 */ /* 0x000fe200078e0212 */
[----:B------:R-:W-:-:S05]  /*4720*/  IABS R12, R12 ;  /* 0x0000000c000c7213 */ /* 0x000fca0000000000 */
[----:B------:R-:W-:Y:S01]  /*4730*/  IMAD.HI.U32 R8, R29, R12, RZ ;  /* 0x0000000c1d087227 */ /* 0x000fe200078e00ff */
[----:B---3--:R-:W-:Y:S02]  /*4740*/  IABS R16, R16 ;  /* 0x0000001000107213 */ /* 0x008fe40000000000 */
[----:B----4-:R-:W-:Y:S02]  /*4750*/  IABS R17, R17 ;  /* 0x0000001100117213 */ /* 0x010fe40000000000 */
[----:B------:R-:W-:-:S03]  /*4760*/  IABS R13, R13 ;  /* 0x0000000d000d7213 */ /* 0x000fc60000000000 */
[----:B------:R-:W-:-:S04]  /*4770*/  IMAD.HI.U32 R7, R29, R17, RZ ;  /* 0x000000111d077227 */ /* 0x000fc800078e00ff */
[----:B------:R-:W-:-:S04]  /*4780*/  IMAD.HI.U32 R3, R29, R13, RZ ;  /* 0x0000000d1d037227 */ /* 0x000fc800078e00ff */
[----:B------:R-:W-:-:S04]  /*4790*/  IMAD.HI.U32 R4, R29, R16, RZ ;  /* 0x000000101d047227 */ /* 0x000fc800078e00ff */
[----:B------:R-:W-:Y:S02]  /*47a0*/  IMAD.MOV R3, RZ, RZ, -R3 ;  /* 0x000000ffff037224 */ /* 0x000fe400078e0a03 */
[----:B------:R-:W-:Y:S01]  /*47b0*/  IMAD.MOV R7, RZ, RZ, -R7 ;  /* 0x000000ffff077224 */ /* 0x000fe200078e0a07 */
[----:B-----5:R-:W-:Y:S01]  /*47c0*/  IABS R11, R11 ;  /* 0x0000000b000b7213 */ /* 0x020fe20000000000 */
[----:B------:R-:W-:Y:S02]  /*47d0*/  IMAD.MOV R4, RZ, RZ, -R4 ;  /* 0x000000ffff047224 */ /* 0x000fe400078e0a04 */
[----:B------:R-:W-:Y:S02]  /*47e0*/  IMAD R13, R28, R3, R13 ;  /* 0x000000031c0d7224 */ /* 0x000fe400078e020d */
[----:B------:R-:W-:-:S04]  /*47f0*/  IMAD.HI.U32 R3, R29, R11, RZ ;  /* 0x0000000b1d037227 */ /* 0x000fc800078e00ff */
[----:B------:R-:W-:Y:S02]  /*4800*/  IMAD.MOV R8, RZ, RZ, -R8 ;  /* 0x000000ffff087224 */ /* 0x000fe400078e0a08 */
[C---:B------:R-:W-:Y:S02]  /*4810*/  IMAD R17, R28.reuse, R7, R17 ;  /* 0x000000071c117224 */ /* 0x040fe400078e0211 */
[C---:B------:R-:W-:Y:S02]  /*4820*/  IMAD R16, R28.reuse, R4, R16 ;  /* 0x000000041c107224 */ /* 0x040fe400078e0210 */
[----:B------:R-:W-:Y:S01]  /*4830*/  IMAD.MOV R3, RZ, RZ, -R3 ;  /* 0x000000ffff037224 */ /* 0x000fe200078e0a03 */
[----:B------:R-:W-:Y:S01]  /*4840*/  STL [R1+0xb64], R18 ;  /* 0x000b641201007387 */ /* 0x000fe20000100800 */
[C---:B------:R-:W-:Y:S02]  /*4850*/  IMAD R12, R28.reuse, R8, R12 ;  /* 0x000000081c0c7224 */ /* 0x040fe400078e020c */
[----:B------:R-:W-:Y:S01]  /*4860*/  IMAD R11, R28, R3, R11 ;  /* 0x000000031c0b7224 */ /* 0x000fe200078e020b */
[----:B------:R-:W-:Y:S01]  /*4870*/  STL [R1+0xb68], R17 ;  /* 0x000b681101007387 */ /* 0x000fe20000100800 */
[----:B------:R-:W-:-:S03]  /*4880*/  IABS R10, R10 ;  /* 0x0000000a000a7213 */ /* 0x000fc60000000000 */
[----:B------:R-:W-:Y:S01]  /*4890*/  STL [R1+0xb74], R16 ;  /* 0x000b741001007387 */ /* 0x000fe20000100800 */
[----:B------:R-:W-:-:S03]  /*48a0*/  IABS R9, R9 ;  /* 0x0000000900097213 */ /* 0x000fc60000000000 */
[----:B------:R-:W-:Y:S01]  /*48b0*/  STL [R1+0xb78], R13 ;  /* 0x000b780d01007387 */ /* 0x000fe20000100800 */
[----:B------:R-:W-:-:S03]  /*48c0*/  IMAD.HI.U32 R3, R29, R10, RZ ;  /* 0x0000000a1d037227 */ /* 0x000fc600078e00ff */
[----:B------:R0:W-:Y:S01]  /*48d0*/  STL [R1+0xb7c], R12 ;  /* 0x000b7c0c01007387 */ /* 0x0001e20000100800 */
[----:B------:R-:W-:Y:S01]  /*48e0*/  IABS R8, R0 ;  /* 0x0000000000087213 */ /* 0x000fe20000000000 */
[----:B------:R-:W-:Y:S02]  /*48f0*/  IMAD.HI.U32 R0, R29, R9, RZ ;  /* 0x000000091d007227 */ /* 0x000fe400078e00ff */
[----:B-1----:R-:W2:Y:S01]  /*4900*/  LDL R22, [R1+0x7c0] ;  /* 0x0007c00001167983 */ /* 0x002ea20000100800 */
[----:B------:R-:W-:Y:S01]  /*4910*/  IABS R7, R15 ;  /* 0x0000000f00077213 */ /* 0x000fe20000000000 */
[----:B------:R-:W-:Y:S02]  /*4920*/  IMAD.MOV R3, RZ, RZ, -R3 ;  /* 0x000000ffff037224 */ /* 0x000fe400078e0a03 */
[----:B------:R-:W3:Y:S04]  /*4930*/  LDL.LU R24, [R1+0x64] ;  /* 0x0000640001187983 */ /* 0x000ee80000300800 */
[----:B0-----:R-:W4:Y:S01]  /*4940*/  LDL.LU R12, [R1+0x60] ;  /* 0x00006000010c7983 */ /* 0x001f220000300800 */
[----:B------:R-:W-:-:S03]  /*4950*/  IMAD.MOV R0, RZ, RZ, -R0 ;  /* 0x000000ffff007224 */ /* 0x000fc600078e0a00 */
[----:B------:R-:W5:Y:S01]  /*4960*/  LDL.LU R23, [R1+0x5c] ;  /* 0x00005c0001177983 */ /* 0x000f620000300800 */
[----:B------:R-:W-:-:S03]  /*4970*/  IMAD R10, R28, R3, R10 ;  /* 0x000000031c0a7224 */ /* 0x000fc600078e020a */
[----:B------:R-:W2:Y:S01]  /*4980*/  LDL.LU R25, [R1+0x58] ;  /* 0x0000580001197983 */ /* 0x000ea20000300800 */
[----:B------:R-:W-:-:S03]  /*4990*/  IMAD.HI.U32 R15, R29, R7, RZ ;  /* 0x000000071d0f7227 */ /* 0x000fc600078e00ff */
[----:B------:R-:W2:Y:S04]  /*49a0*/  LDL.LU R26, [R1+0x54] ;  /* 0x00005400011a7983 */ /* 0x000ea80000300800 */
[----:B------:R-:W-:Y:S01]  /*49b0*/  STL [R1+0xb80], R11 ;  /* 0x000b800b01007387 */ /* 0x000fe20000100800 */
[----:B------:R-:W-:-:S03]  /*49c0*/  IMAD R9, R28, R0, R9 ;  /* 0x000000001c097224 */ /* 0x000fc600078e0209 */
[----:B------:R-:W2:Y:S04]  /*49d0*/  LDL.LU R27, [R1+0x50] ;  /* 0x00005000011b7983 */ /* 0x000ea80000300800 */
[----:B------:R-:W2:Y:S04]  /*49e0*/  LDL.LU R13, [R1+0x48] ;  /* 0x00004800010d7983 */ /* 0x000ea80000300800 */
[----:B------:R-:W2:Y:S01]  /*49f0*/  LDL.LU R16, [R1+0x44] ;  /* 0x0000440001107983 */ /* 0x000ea20000300800 */
[----:B------:R-:W-:-:S03]  /*4a00*/  IMAD.MOV R3, RZ, RZ, -R15 ;  /* 0x000000ffff037224 */ /* 0x000fc600078e0a0f */
[----:B------:R-:W2:Y:S04]  /*4a10*/  LDL.LU R17, [R1+0x40] ;  /* 0x0000400001117983 */ /* 0x000ea80000300800 */
[----:B------:R-:W-:Y:S04]  /*4a20*/  STL [R1+0xb84], R10 ;  /* 0x000b840a01007387 */ /* 0x000fe80000100800 */
[----:B------:R-:W2:Y:S04]  /*4a30*/  LDL.LU R18, [R1+0x3c] ;  /* 0x00003c0001127983 */ /* 0x000ea80000300800 */
[----:B------:R-:W2:Y:S04]  /*4a40*/  LDL.LU R0, [R1+0x38] ;  /* 0x0000380001007983 */ /* 0x000ea80000300800 */
[----:B------:R-:W2:Y:S04]  /*4a50*/  LDL.LU R15, [R1+0x194] ;  /* 0x00019400010f7983 */ /* 0x000ea80000300800 */
[----:B------:R0:W-:Y:S04]  /*4a60*/  STL [R1+0xb88], R9 ;  /* 0x000b880901007387 */ /* 0x0001e80000100800 */
[----:B0-----:R-:W2:Y:S01]  /*4a70*/  LDL.LU R9, [R1+0x4c] ;  /* 0x00004c0001097983 */ /* 0x001ea20000300800 */
[----:B------:R-:W-:-:S02]  /*4a80*/  ISETP.GT.U32.AND P1, PT, R2, R6, PT ;  /* 0x000000060200720c */ /* 0x000fc40003f24070 */
[----:B------:R-:W-:-:S11]  /*4a90*/  ISETP.GT.U32.AND P0, PT, R28, R5, PT ;  /* 0x000000051c00720c */ /* 0x000fd60003f04070 */
[----:B------:R-:W-:Y:S02]  /*4aa0*/  @!P1 IMAD.IADD R6, R6, 0x1, -R2 ;  /* 0x0000000106069824 */ /* 0x000fe400078e0a02 */
[----:B------:R-:W-:-:S03]  /*4ab0*/  @!P0 IMAD.IADD R5, R5, 0x1, -R28 ;  /* 0x0000000105058824 */ /* 0x000fc600078e0a1c */
[----:B------:R-:W-:Y:S01]  /*4ac0*/  ISETP.GT.U32.AND P4, PT, R2, R6, PT ;  /* 0x000000060200720c */ /* 0x000fe20003f84070 */
[----:B------:R-:W-:-:S12]  /*4ad0*/  IMAD.HI.U32 R4, R29, R8, RZ ;  /* 0x000000081d047227 */ /* 0x000fd800078e00ff */
[----:B------:R-:W-:Y:S02]  /*4ae0*/  @!P4 IMAD.IADD R6, R6, 0x1, -R2 ;  /* 0x000000010606c824 */ /* 0x000fe400078e0a02 */
[----:B------:R-:W-:Y:S02]  /*4af0*/  IMAD.MOV R4, RZ, RZ, -R4 ;  /* 0x000000ffff047224 */ /* 0x000fe400078e0a04 */
[C---:B------:R-:W-:Y:S02]  /*4b00*/  IMAD R7, R28.reuse, R3, R7 ;  /* 0x000000031c077224 */ /* 0x040fe400078e0207 */
[----:B------:R-:W-:-:S05]  /*4b10*/  IMAD R8, R28, R4, R8 ;  /* 0x000000041c087224 */ /* 0x000fca00078e0208 */
[----:B------:R-:W-:Y:S04]  /*4b20*/  STL [R1+0xb8c], R8 ;  /* 0x000b8c0801007387 */ /* 0x000fe80000100800 */
[----:B------:R-:W-:Y:S04]  /*4b30*/  STL [R1+0xb90], R7 ;  /* 0x000b900701007387 */ /* 0x000fe80000100800 */
[----:B------:R-:W2:Y:S04]  /*4b40*/  LDL.LU R21, [R1+0x198] ;  /* 0x0001980001157983 */ /* 0x000ea80000300800 */
[----:B------:R-:W2:Y:S04]  /*4b50*/  LDL.LU R10, [R1+0x17c] ;  /* 0x00017c00010a7983 */ /* 0x000ea80000300800 */
[----:B------:R-:W2:Y:S04]  /*4b60*/  LDL.LU R19, [R1+0x180] ;  /* 0x0001800001137983 */ /* 0x000ea80000300800 */
[----:B------:R-:W2:Y:S01]  /*4b70*/  LDL.LU R20, [R1+0x184] ;  /* 0x0001840001147983 */ /* 0x000ea20000300800 */
[----:B---3--:R-:W-:-:S02]  /*4b80*/  ISETP.GT.U32.AND P0, PT, R28, R24, PT ;  /* 0x000000181c00720c */ /* 0x008fc40003f04070 */
[C---:B----4-:R-:W-:Y:S02]  /*4b90*/  ISETP.GT.U32.AND P2, PT, R28.reuse, R12, PT ;  /* 0x0000000c1c00720c */ /* 0x050fe40003f44070 */
[C---:B-----5:R-:W-:Y:S02]  /*4ba0*/  ISETP.GT.U32.AND P3, PT, R28.reuse, R23, PT ;  /* 0x000000171c00720c */ /* 0x060fe40003f64070 */
[----:B--2---:R-:W-:-:S07]  /*4bb0*/  ISETP.GT.U32.AND P4, PT, R28, R25, PT ;  /* 0x000000191c00720c */ /* 0x004fce0003f84070 */
[--C-:B------:R-:W-:Y:S02]  /*4bc0*/  @!P0 IMAD.IADD R24, R24, 0x1, -R28.reuse ;  /* 0x0000000118188824 */ /* 0x100fe400078e0a1c */
[--C-:B------:R-:W-:Y:S02]  /*4bd0*/  @!P2 IMAD.IADD R12, R12, 0x1, -R28.reuse ;  /* 0x000000010c0ca824 */ /* 0x100fe400078e0a1c */
[--C-:B------:R-:W-:Y:S01]  /*4be0*/  @!P3 IMAD.IADD R23, R23, 0x1, -R28.reuse ;  /* 0x000000011717b824 */ /* 0x100fe200078e0a1c */
[C---:B------:R-:W-:Y:S02]  /*4bf0*/  ISETP.GT.U32.AND P0, PT, R28.reuse, R13, PT ;  /* 0x0000000d1c00720c */ /* 0x040fe40003f04070 */
[C---:B------:R-:W-:Y:S02]  /*4c00*/  ISETP.GT.U32.AND P2, PT, R28.reuse, R16, PT ;  /* 0x000000101c00720c */ /* 0x040fe40003f44070 */
[C---:B------:R-:W-:Y:S01]  /*4c10*/  ISETP.GT.U32.AND P3, PT, R28.reuse, R17, PT ;  /* 0x000000111c00720c */ /* 0x040fe20003f64070 */
[----:B------:R-:W-:Y:S01]  /*4c20*/  @!P4 IMAD.IADD R25, R25, 0x1, -R28 ;  /* 0x000000011919c824 */ /* 0x000fe200078e0a1c */
[----:B------:R-:W-:-:S07]  /*4c30*/  ISETP.GT.U32.AND P5, PT, R28, R26, PT ;  /* 0x0000001a1c00720c */ /* 0x000fce0003fa4070 */
[--C-:B------:R-:W-:Y:S01]  /*4c40*/  @!P0 IMAD.IADD R13, R13, 0x1, -R28.reuse ;  /* 0x000000010d0d8824 */ /* 0x100fe200078e0a1c */
[----:B------:R-:W-:Y:S01]  /*4c50*/  ISETP.GT.U32.AND P0, PT, R28, R12, PT ;  /* 0x0000000c1c00720c */ /* 0x000fe20003f04070 */
[--C-:B------:R-:W-:Y:S01]  /*4c60*/  @!P2 IMAD.IADD R16, R16, 0x1, -R28.reuse ;  /* 0x000000011010a824 */ /* 0x100fe200078e0a1c */
[C---:B------:R-:W-:Y:S02]  /*4c70*/  ISETP.GT.U32.AND P2, PT, R28.reuse, R23, PT ;  /* 0x000000171c00720c */ /* 0x040fe40003f44070 */
[C---:B------:R-:W-:Y:S01]  /*4c80*/  ISETP.GT.U32.AND P6, PT, R28.reuse, R9, PT ;  /* 0x000000091c00720c */ /* 0x040fe20003fc4070 */
[----:B------:R-:W-:Y:S01]  /*4c90*/  @!P3 IMAD.IADD R17, R17, 0x1, -R28 ;  /* 0x000000011111b824 */ /* 0x000fe200078e0a1c */
[C---:B------:R-:W-:Y:S02]  /*4ca0*/  ISETP.GT.U32.AND P4, PT, R28.reuse, R18, PT ;  /* 0x000000121c00720c */ /* 0x040fe40003f84070 */
[----:B------:R-:W-:-:S09]  /*4cb0*/  ISETP.GT.U32.AND P3, PT, R28, R25, PT ;  /* 0x000000191c00720c */ /* 0x000fd20003f64070 */
[--C-:B------:R-:W-:Y:S01]  /*4cc0*/  @!P6 IMAD.IADD R9, R9, 0x1, -R28.reuse ;  /* 0x000000010909e824 */ /* 0x100fe200078e0a1c */
[----:B------:R-:W-:Y:S01]  /*4cd0*/  ISETP.GT.U32.AND P6, PT, R28, R24, PT ;  /* 0x000000181c00720c */ /* 0x000fe20003fc4070 */
[--C-:B------:R-:W-:Y:S01]  /*4ce0*/  @!P5 IMAD.IADD R26, R26, 0x1, -R28.reuse ;  /* 0x000000011a1ad824 */ /* 0x100fe200078e0a1c */
[----:B------:R-:W-:Y:S01]  /*4cf0*/  IABS R4, R22 ;  /* 0x0000001600047213 */ /* 0x000fe20000000000 */
[--C-:B------:R-:W-:Y:S01]  /*4d00*/  @!P0 IMAD.IADD R12, R12, 0x1, -R28.reuse ;  /* 0x000000010c0c8824 */ /* 0x100fe200078e0a1c */
[----:B------:R-:W2:Y:S01]  /*4d10*/  LDL.LU R22, [R1+0x190] ;  /* 0x0001900001167983 */ /* 0x000ea20000300800 */
[--C-:B------:R-:W-:Y:S02]  /*4d20*/  @!P2 IMAD.IADD R23, R23, 0x1, -R28.reuse ;  /* 0x000000011717a824 */ /* 0x100fe400078e0a1c */
[----:B------:R-:W-:-:S06]  /*4d30*/  @!P4 IMAD.IADD R18, R18, 0x1, -R28 ;  /* 0x000000011212c824 */ /* 0x000fcc00078e0a1c */
[--C-:B------:R-:W-:Y:S01]  /*4d40*/  @!P6 IMAD.IADD R24, R24, 0x1, -R28.reuse ;  /* 0x000000011818e824 */ /* 0x100fe200078e0a1c */
[----:B------:R-:W-:Y:S01]  /*4d50*/  ISETP.GT.U32.AND P4, PT, R28, R26, PT ;  /* 0x0000001a1c00720c */ /* 0x000fe20003f84070 */
[----:B------:R-:W-:-:S03]  /*4d60*/  @!P3 IMAD.IADD R25, R25, 0x1, -R28 ;  /* 0x000000011919b824 */ /* 0x000fc600078e0a1c */
[----:B------:R0:W-:Y:S04]  /*4d70*/  STL [R1+0x64], R24 ;  /* 0x0000641801007387 */ /* 0x0001e80000100800 */
[----:B0-----:R-:W3:Y:S04]  /*4d80*/  LDL.LU R24, [R1+0x18c] ;  /* 0x00018c0001187983 */ /* 0x001ee80000300800 */
[----:B------:R0:W-:Y:S04]  /*4d90*/  STL [R1+0x60], R12 ;  /* 0x0000600c01007387 */ /* 0x0001e80000100800 */
[----:B------:R-:W4:Y:S04]  /*4da0*/  LDL.LU R8, [R1+0x15c] ;  /* 0x00015c0001087983 */ /* 0x000f280000300800 */
[----:B------:R1:W-:Y:S04]  /*4db0*/  STL [R1+0x5c], R23 ;  /* 0x00005c1701007387 */ /* 0x0003e80000100800 */
[----:B------:R-:W5:Y:S04]  /*4dc0*/  LDL.LU R11, [R1+0x160] ;  /* 0x00016000010b7983 */ /* 0x000f680000300800 */
[----:B------:R1:W-:Y:S04]  /*4dd0*/  STL [R1+0x58], R25 ;  /* 0x0000581901007387 */ /* 0x0003e80000100800 */
[----:B0-----:R-:W3:Y:S04]  /*4de0*/  LDL.LU R12, [R1+0x16c] ;  /* 0x00016c00010c7983 */ /* 0x001ee80000300800 */
[----:B-1----:R-:W3:Y:S01]  /*4df0*/  LDL.LU R23, [R1+0x178] ;  /* 0x0001780001177983 */ /* 0x002ee20000300800 */
[----:B------:R-:W-:-:S05]  /*4e00*/  @!P4 IMAD.IADD R26, R26, 0x1, -R28 ;  /* 0x000000011a1ac824 */ /* 0x000fca00078e0a1c */
[----:B------:R0:W-:Y:S04]  /*4e10*/  STL [R1+0x54], R26 ;  /* 0x0000541a01007387 */ /* 0x0001e80000100800 */
[----:B------:R-:W3:Y:S04]  /*4e20*/  LDL.LU R25, [R1+0x174] ;  /* 0x0001740001197983 */ /* 0x000ee80000300800 */
[----:B0-----:R-:W3:Y:S01]  /*4e30*/  LDL.LU R26, [R1+0x144] ;  /* 0x00014400011a7983 */ /* 0x001ee20000300800 */
[----:B------:R-:W-:-:S13]  /*4e40*/  ISETP.GT.U32.AND P1, PT, R28, R5, PT ;  /* 0x000000051c00720c */ /* 0x000fda0003f24070 */
[----:B------:R-:W-:Y:S01]  /*4e50*/  @!P1 IMAD.IADD R5, R5, 0x1, -R28 ;  /* 0x0000000105059824 */ /* 0x000fe200078e0a1c */
[C---:B------:R-:W-:Y:S02]  /*4e60*/  ISETP.GT.U32.AND P1, PT, R28.reuse, R27, PT ;  /* 0x0000001b1c00720c */ /* 0x040fe40003f24070 */
[----:B------:R-:W-:-:S11]  /*4e70*/  ISETP.GT.U32.AND P5, PT, R28, R0, PT ;  /* 0x000000001c00720c */ /* 0x000fd60003fa4070 */
[--C-:B------:R-:W-:Y:S01]  /*4e80*/  @!P1 IMAD.IADD R27, R27, 0x1, -R28.reuse ;  /* 0x000000011b1b9824 */ /* 0x100fe200078e0a1c */
[----:B------:R-:W-:Y:S01]  /*4e90*/  ISETP.GT.U32.AND P1, PT, R28, R15, PT ;  /* 0x0000000f1c00720c */ /* 0x000fe20003f24070 */
[----:B------:R-:W-:Y:S01]  /*4ea0*/  @!P5 IMAD.IADD R0, R0, 0x1, -R28 ;  /* 0x000000010000d824 */ /* 0x000fe200078e0a1c */
[C---:B------:R-:W-:Y:S02]  /*4eb0*/  ISETP.GT.U32.AND P0, PT, R28.reuse, R13, PT ;  /* 0x0000000d1c00720c */ /* 0x040fe40003f04070 */
[C---:B------:R-:W-:Y:S02]  /*4ec0*/  ISETP.GT.U32.AND P5, PT, R28.reuse, R27, PT ;  /* 0x0000001b1c00720c */ /* 0x040fe40003fa4070 */
[----:B------:R-:W-:-:S07]  /*4ed0*/  ISETP.GT.U32.AND P2, PT, R28, R16, PT ;  /* 0x000000101c00720c */ /* 0x000fce0003f44070 */
[--C-:B------:R-:W-:Y:S01]  /*4ee0*/  @!P1 IMAD.IADD R15, R15, 0x1, -R28.reuse ;  /* 0x000000010f0f9824 */ /* 0x100fe200078e0a1c */
[C---:B------:R-:W-:Y:S01]  /*4ef0*/  ISETP.GT.U32.AND P1, PT, R28.reuse, R9, PT ;  /* 0x000000091c00720c */ /* 0x040fe20003f24070 */
[--C-:B------:R-:W-:Y:S01]  /*4f00*/  @!P0 IMAD.IADD R13, R13, 0x1, -R28.reuse ;  /* 0x000000010d0d8824 */ /* 0x100fe200078e0a1c */
[C---:B------:R-:W-:Y:S02]  /*4f10*/  ISETP.GT.U32.AND P3, PT, R28.reuse, R17, PT ;  /* 0x000000111c00720c */ /* 0x040fe40003f64070 */
[C---:B------:R-:W-:Y:S01]  /*4f20*/  ISETP.GT.U32.AND P6, PT, R28.reuse, R15, PT ;  /* 0x0000000f1c00720c */ /* 0x040fe20003fc4070 */
[--C-:B------:R-:W-:Y:S01]  /*4f30*/  @!P5 IMAD.IADD R27, R27, 0x1, -R28.reuse ;  /* 0x000000011b1bd824 */ /* 0x100fe200078e0a1c */
[----:B------:R-:W-:Y:S01]  /*4f40*/  ISETP.GT.U32.AND P0, PT, R28, R10, PT ;  /* 0x0000000a1c00720c */ /* 0x000fe20003f04070 */
[----:B------:R-:W-:Y:S01]  /*4f50*/  @!P2 IMAD.IADD R16, R16, 0x1, -R28 ;  /* 0x000000011010a824 */ /* 0x000fe200078e0a1c */
[----:B------:R-:W-:-:S05]  /*4f60*/  ISETP.GT.U32.AND P4, PT, R28, R18, PT ;  /* 0x000000121c00720c */ /* 0x000fca0003f84070 */
[--C-:B------:R-:W-:Y:S01]  /*4f70*/  @!P1 IMAD.IADD R9, R9, 0x1, -R28.reuse ;  /* 0x0000000109099824 */ /* 0x100fe200078e0a1c */
[C---:B------:R-:W-:Y:S02]  /*4f80*/  ISETP.GT.U32.AND P1, PT, R28.reuse, R21, PT ;  /* 0x000000151c00720c */ /* 0x040fe40003f24070 */
[C---:B------:R-:W-:Y:S01]  /*4f90*/  ISETP.GT.U32.AND P2, PT, R28.reuse, R19, PT ;  /* 0x000000131c00720c */ /* 0x040fe20003f44070 */
[----:B------:R0:W-:Y:S01]  /*4fa0*/  STL [R1+0x50], R27 ;  /* 0x0000501b01007387 */ /* 0x0001e20000100800 */
[--C-:B------:R-:W-:Y:S01]  /*4fb0*/  @!P6 IMAD.IADD R15, R15, 0x1, -R28.reuse ;  /* 0x000000010f0fe824 */ /* 0x100fe200078e0a1c */
[C---:B------:R-:W-:Y:S01]  /*4fc0*/  ISETP.GT.U32.AND P5, PT, R28.reuse, R0, PT ;  /* 0x000000001c00720c */ /* 0x040fe20003fa4070 */
[--C-:B------:R-:W-:Y:S01]  /*4fd0*/  @!P3 IMAD.IADD R17, R17, 0x1, -R28.reuse ;  /* 0x000000011111b824 */ /* 0x100fe200078e0a1c */
[----:B0-----:R-:W3:Y:S06]  /*4fe0*/  LDL.LU R27, [R1+0x148] ;  /* 0x00014800011b7983 */ /* 0x001eec0000300800 */
[--C-:B------:R-:W-:Y:S01]  /*4ff0*/  @!P1 IMAD.IADD R21, R21, 0x1, -R28.reuse ;  /* 0x0000000115159824 */ /* 0x100fe200078e0a1c */
[----:B------:R-:W-:Y:S01]  /*5000*/  ISETP.GT.U32.AND P3, PT, R28, R20, PT ;  /* 0x000000141c00720c */ /* 0x000fe20003f64070 */
[----:B------:R-:W-:-:S02]  /*5010*/  @!P0 IMAD.IADD R10, R10, 0x1, -R28 ;  /* 0x000000010a0a8824 */ /* 0x000fc400078e0a1c */
[--C-:B------:R-:W-:Y:S02]  /*5020*/  @!P4 IMAD.IADD R18, R18, 0x1, -R28.reuse ;  /* 0x000000011212c824 */ /* 0x100fe400078e0a1c */
[--C-:B------:R-:W-:Y:S01]  /*5030*/  @!P2 IMAD.IADD R19, R19, 0x1, -R28.reuse ;  /* 0x000000011313a824 */ /* 0x100fe200078e0a1c */
[----:B------:R-:W-:Y:S01]  /*5040*/  STL [R1+0x4c], R9 ;  /* 0x00004c0901007387 */ /* 0x000fe20000100800 */
[----:B------:R-:W-:-:S03]  /*5050*/  @!P5 IMAD.IADD R0, R0, 0x1, -R28 ;  /* 0x000000010000d824 */ /* 0x000fc600078e0a1c */
[----:B------:R-:W-:Y:S03]  /*5060*/  STL [R1+0x48], R13 ;  /* 0x0000480d01007387 */ /* 0x000fe60000100800 */
[----:B------:R-:W-:Y:S01]  /*5070*/  @!P3 IMAD.IADD R20, R20, 0x1, -R28 ;  /* 0x000000011414b824 */ /* 0x000fe200078e0a1c */
[----:B------:R-:W-:Y:S04]  /*5080*/  STL [R1+0x44], R16 ;  /* 0x0000441001007387 */ /* 0x000fe80000100800 */
[----:B------:R-:W-:Y:S04]  /*5090*/  STL [R1+0x40], R17 ;  /* 0x0000401101007387 */ /* 0x000fe80000100800 */
[----:B------:R-:W-:Y:S04]  /*50a0*/  STL [R1+0x3c], R18 ;  /* 0x00003c1201007387 */ /* 0x000fe80000100800 */
[----:B------:R0:W-:Y:S04]  /*50b0*/  STL [R1+0x38], R0 ;  /* 0x0000380001007387 */ /* 0x0001e80000100800 */
[----:B0-----:R-:W3:Y:S04]  /*50c0*/  LDL R0, [R1+0x7bc] ;  /* 0x0007bc0001007983 */ /* 0x001ee80000100800 */
[----:B------:R0:W-:Y:S04]  /*50d0*/  STL [R1+0x194], R15 ;  /* 0x0001940f01007387 */ /* 0x0001e80000100800 */
[----:B0-----:R-:W3:Y:S04]  /*50e0*/  LDL.LU R15, [R1+0x150] ;  /* 0x00015000010f7983 */ /* 0x001ee80000300800 */
[----:B------:R-:W3:Y:S04]  /*50f0*/  LDL.LU R13, [R1+0x158] ;  /* 0x00015800010d7983 */ /* 0x000ee80000300800 */
[----:B------:R-:W3:Y:S04]  /*5100*/  LDL.LU R16, [R1+0x154] ;  /* 0x0001540001107983 */ /* 0x000ee80000300800 */
[----:B------:R-:W3:Y:S04]  /*5110*/  LDL.LU R17, [R1+0x120] ;  /* 0x0001200001117983 */ /* 0x000ee80000300800 */
[----:B------:R-:W3:Y:S01]  /*5120*/  LDL.LU R18, [R1+0x124] ;  /* 0x0001240001127983 */ /* 0x000ee20000300800 */
[----:B--2---:R-:W-:-:S13]  /*5130*/  ISETP.GT.U32.AND P4, PT, R28, R22, PT ;  /* 0x000000161c00720c */ /* 0x004fda0003f84070 */
[----:B------:R-:W-:Y:S01]  /*5140*/  @!P4 IMAD.IADD R22, R22, 0x1, -R28 ;  /* 0x000000011616c824 */ /* 0x000fe200078e0a1c */
[C---:B----4-:R-:W-:Y:S02]  /*5150*/  ISETP.GT.U32.AND P6, PT, R28.reuse, R8, PT ;  /* 0x000000081c00720c */ /* 0x050fe40003fc4070 */
[C---:B-----5:R-:W-:Y:S02]  /*5160*/  ISETP.GT.U32.AND P1, PT, R28.reuse, R11, PT ;  /* 0x0000000b1c00720c */ /* 0x060fe40003f24070 */
[C---:B---3--:R-:W-:Y:S02]  /*5170*/  ISETP.GT.U32.AND P0, PT, R28.reuse, R12, PT ;  /* 0x0000000c1c00720c */ /* 0x048fe40003f04070 */
[----:B------:R-:W-:-:S07]  /*5180*/  ISETP.GT.U32.AND P2, PT, R28, R23, PT ;  /* 0x000000171c00720c */ /* 0x000fce0003f44070 */
[--C-:B------:R-:W-:Y:S01]  /*5190*/  @!P6 IMAD.IADD R8, R8, 0x1, -R28.reuse ;  /* 0x000000010808e824 */ /* 0x100fe200078e0a1c */
[C---:B------:R-:W-:Y:S01]  /*51a0*/  ISETP.GT.U32.AND P6, PT, R28.reuse, R21, PT ;  /* 0x000000151c00720c */ /* 0x040fe20003fc4070 */
[--C-:B------:R-:W-:Y:S01]  /*51b0*/  @!P1 IMAD.IADD R11, R11, 0x1, -R28.reuse ;  /* 0x000000010b0b9824 */ /* 0x100fe200078e0a1c */
[C---:B------:R-:W-:Y:S02]  /*51c0*/  ISETP.GT.U32.AND P5, PT, R28.reuse, R24, PT ;  /* 0x000000181c00720c */ /* 0x040fe40003fa4070 */
[----:B------:R-:W-:Y:S01]  /*51d0*/  ISETP.GT.U32.AND P1, PT, R28, R10, PT ;  /* 0x0000000a1c00720c */ /* 0x000fe20003f24070 */
[--C-:B------:R-:W-:Y:S01]  /*51e0*/  @!P0 IMAD.IADD R12, R12, 0x1, -R28.reuse ;  /* 0x000000010c0c8824 */ /* 0x100fe200078e0a1c */
[C---:B------:R-:W-:Y:S02]  /*51f0*/  ISETP.GT.U32.AND P3, PT, R28.reuse, R25, PT ;  /* 0x000000191c00720c */ /* 0x040fe40003f64070 */
[C---:B------:R-:W-:Y:S01]  /*5200*/  ISETP.GT.U32.AND P0, PT, R28.reuse, R19, PT ;  /* 0x000000131c00720c */ /* 0x040fe20003f04070 */
[----:B------:R-:W-:Y:S01]  /*5210*/  @!P2 IMAD.IADD R23, R23, 0x1, -R28 ;  /* 0x000000011717a824 */ /* 0x000fe200078e0a1c */
[----:B------:R-:W-:-:S02]  /*5220*/  ISETP.GT.U32.AND P2, PT, R28, R20, PT ;  /* 0x000000141c00720c */ /* 0x000fc40003f44070 */
[----:B------:R-:W-:Y:S01]  /*5230*/  ISETP.GT.U32.AND P4, PT, R28, R26, PT ;  /* 0x0000001a1c00720c */ /* 0x000fe20003f84070 */
[--C-:B------:R-:W-:Y:S02]  /*5240*/  @!P6 IMAD.IADD R21, R21, 0x1, -R28.reuse ;  /* 0x000000011515e824 */ /* 0x100fe400078e0a1c */
[--C-:B------:R-:W-:Y:S02]  /*5250*/  @!P5 IMAD.IADD R24, R24, 0x1, -R28.reuse ;  /* 0x000000011818d824 */ /* 0x100fe400078e0a1c */
[--C-:B------:R-:W-:Y:S01]  /*5260*/  @!P1 IMAD.IADD R10, R10, 0x1, -R28.reuse ;  /* 0x000000010a0a9824 */ /* 0x100fe200078e0a1c */
[----:B------:R0:W-:Y:S01]  /*5270*/  STL [R1+0x198], R21 ;  /* 0x0001981501007387 */ /* 0x0001e20000100800 */
[--C-:B------:R-:W-:Y:S01]  /*5280*/  @!P3 IMAD.IADD R25, R25, 0x1, -R28.reuse ;  /* 0x000000011919b824 */ /* 0x100fe200078e0a1c */
[----:B------:R-:W-:Y:S01]  /*5290*/  ISETP.GT.U32.AND P3, PT, R28, R22, PT ;  /* 0x000000161c00720c */ /* 0x000fe20003f64070 */
[--C-:B------:R-:W-:Y:S02]  /*52a0*/  @!P0 IMAD.IADD R19, R19, 0x1, -R28.reuse ;  /* 0x0000000113138824 */ /* 0x100fe400078e0a1c */
[----:B------:R-:W-:-:S02]  /*52b0*/  @!P2 IMAD.IADD R20, R20, 0x1, -R28 ;  /* 0x000000011414a824 */ /* 0x000fc400078e0a1c */
[--C-:B------:R-:W-:Y:S01]  /*52c0*/  @!P4 IMAD.IADD R26, R26, 0x1, -R28.reuse ;  /* 0x000000011a1ac824 */ /* 0x100fe200078e0a1c */
[----:B------:R-:W-:Y:S01]  /*52d0*/  ISETP.GT.U32.AND P4, PT, R28, R24, PT ;  /* 0x000000181c00720c */ /* 0x000fe20003f84070 */
[----:B0-----:R-:W2:Y:S04]  /*52e0*/  LDL.LU R21, [R1+0x130] ;  /* 0x0001300001157983 */ /* 0x001ea80000300800 */
[----:B------:R0:W-:Y:S04]  /*52f0*/  STL [R1+0x17c], R10 ;  /* 0x00017c0a01007387 */ /* 0x0001e80000100800 */
[----:B------:R-:W3:Y:S04]  /*5300*/  LDL.LU R9, [R1+0x140] ;  /* 0x0001400001097983 */ /* 0x000ee80000300800 */
[----:B------:R1:W-:Y:S04]  /*5310*/  STL [R1+0x180], R19 ;  /* 0x0001801301007387 */ /* 0x0003e80000100800 */
[----:B0-----:R-:W4:Y:S04]  /*5320*/  LDL.LU R10, [R1+0x138] ;  /* 0x00013800010a7983 */ /* 0x001f280000300800 */
[----:B------:R0:W-:Y:S04]  /*5330*/  STL [R1+0x184], R20 ;  /* 0x0001841401007387 */ /* 0x0001e80000100800 */
[----:B-1----:R-:W5:Y:S01]  /*5340*/  LDL.LU R19, [R1+0x108] ;  /* 0x0001080001137983 */ /* 0x002f620000300800 */
[----:B------:R-:W-:-:S03]  /*5350*/  @!P3 IMAD.IADD R22, R22, 0x1, -R28 ;  /* 0x000000011616b824 */ /* 0x000fc600078e0a1c */
[----:B0-----:R-:W2:Y:S01]  /*5360*/  LDL.LU R20, [R1+0x10c] ;  /* 0x00010c0001147983 */ /* 0x001ea20000300800 */
[----:B------:R-:W-:-:S03]  /*5370*/  @!P4 IMAD.IADD R24, R24, 0x1, -R28 ;  /* 0x000000011818c824 */ /* 0x000fc600078e0a1c */
[----:B------:R0:W-:Y:S04]  /*5380*/  STL [R1+0x190], R22 ;  /* 0x0001901601007387 */ /* 0x0001e80000100800 */
[----:B0-----:R-:W2:Y:S04]  /*5390*/  LDL.LU R22, [R1+0x110] ;  /* 0x0001100001167983 */ /* 0x001ea80000300800 */
[----:B------:R0:W-:Y:S04]  /*53a0*/  STL [R1+0x18c], R24 ;  /* 0x00018c1801007387 */ /* 0x0001e80000100800 */
[----:B0-----:R-:W2:Y:S01]  /*53b0*/  LDL.LU R24, [R1+0x11c] ;  /* 0x00011c0001187983 */ /* 0x001ea20000300800 */
[----:B------:R-:W-:-:S02]  /*53c0*/  ISETP.GT.U32.AND P5, PT, R28, R27, PT ;  /* 0x0000001b1c00720c */ /* 0x000fc40003fa4070 */
[C---:B------:R-:W-:Y:S02]  /*53d0*/  ISETP.GT.U32.AND P1, PT, R28.reuse, R11, PT ;  /* 0x0000000b1c00720c */ /* 0x040fe40003f24070 */
[----:B------:R-:W-:-:S09]  /*53e0*/  ISETP.GT.U32.AND P0, PT, R28, R12, PT ;  /* 0x0000000c1c00720c */ /* 0x000fd20003f04070 */
[--C-:B------:R-:W-:Y:S01]  /*53f0*/  @!P5 IMAD.IADD R27, R27, 0x1, -R28.reuse ;  /* 0x000000011b1bd824 */ /* 0x100fe200078e0a1c */
[C---:B------:R-:W-:Y:S01]  /*5400*/  ISETP.GT.U32.AND P5, PT, R28.reuse, R8, PT ;  /* 0x000000081c00720c */ /* 0x040fe20003fa4070 */
[--C-:B------:R-:W-:Y:S01]  /*5410*/  @!P1 IMAD.IADD R11, R11, 0x1, -R28.reuse ;  /* 0x000000010b0b9824 */ /* 0x100fe200078e0a1c */
[C---:B------:R-:W-:Y:S02]  /*5420*/  ISETP.GT.U32.AND P2, PT, R28.reuse, R23, PT ;  /* 0x000000171c00720c */ /* 0x040fe40003f44070 */
[----:B------:R-:W-:Y:S01]  /*5430*/  ISETP.GT.U32.AND P6, PT, R28, R27, PT ;  /* 0x0000001b1c00720c */ /* 0x000fe20003fc4070 */
[----:B------:R-:W-:Y:S01]  /*5440*/  @!P0 IMAD.IADD R12, R12, 0x1, -R28 ;  /* 0x000000010c0c8824 */ /* 0x000fe200078e0a1c */
[----:B------:R-:W-:-:S07]  /*5450*/  ISETP.GT.U32.AND P3, PT, R28, R25, PT ;  /* 0x000000191c00720c */ /* 0x000fce0003f64070 */
[--C-:B------:R-:W-:Y:S01]  /*5460*/  @!P5 IMAD.IADD R8, R8, 0x1, -R28.reuse ;  /* 0x000000010808d824 */ /* 0x100fe200078e0a1c */
[C---:B------:R-:W-:Y:S02]  /*5470*/  ISETP.GT.U32.AND P4, PT, R28.reuse, R26, PT ;  /* 0x0000001a1c00720c */ /* 0x040fe40003f84070 */
[----:B------:R-:W-:Y:S02]  /*5480*/  IABS R3, R0 ;  /* 0x0000000000037213 */ /* 0x000fe40000000000 */
[----:B------:R-:W2:Y:S01]  /*5490*/  LDL.LU R0, [R1+0x118] ;  /* 0x0001180001007983 */ /* 0x000ea20000300800 */
[--C-:B------:R-:W-:Y:S01]  /*54a0*/  @!P6 IMAD.IADD R27, R27, 0x1, -R28.reuse ;  /* 0x000000011b1be824 */ /* 0x100fe200078e0a1c */
[C---:B------:R-:W-:Y:S02]  /*54b0*/  ISETP.GT.U32.AND P5, PT, R28.reuse, R15, PT ;  /* 0x0000000f1c00720c */ /* 0x040fe40003fa4070 */
[C---:B------:R-:W-:Y:S02]  /*54c0*/  ISETP.GT.U32.AND P1, PT, R28.reuse, R13, PT ;  /* 0x0000000d1c00720c */ /* 0x040fe40003f24070 */
[----:B------:R-:W-:Y:S01]  /*54d0*/  ISETP.GT.U32.AND P0, PT, R28, R16, PT ;  /* 0x000000101c00720c */ /* 0x000fe20003f04070 */
[----:B------:R-:W-:-:S02]  /*54e0*/  @!P2 IMAD.IADD R23, R23, 0x1, -R28 ;  /* 0x000000011717a824 */ /* 0x000fc400078e0a1c */
[----:B------:R-:W-:Y:S01]  /*54f0*/  @!P3 IMAD.IADD R25, R25, 0x1, -R28 ;  /* 0x000000011919b824 */ /* 0x000fe200078e0a1c */
[----:B------:R-:W-:-:S05]  /*5500*/  ISETP.GT.U32.AND P2, PT, R28, R17, PT ;  /* 0x000000111c00720c */ /* 0x000fca0003f44070 */
[--C-:B------:R-:W-:Y:S01]  /*5510*/  @!P5 IMAD.IADD R15, R15, 0x1, -R28.reuse ;  /* 0x000000010f0fd824 */ /* 0x100fe200078e0a1c */
[----:B------:R-:W-:Y:S01]  /*5520*/  ISETP.GT.U32.AND P3, PT, R28, R18, PT ;  /* 0x000000121c00720c */ /* 0x000fe20003f64070 */
[--C-:B------:R-:W-:Y:S02]  /*5530*/  @!P1 IMAD.IADD R13, R13, 0x1, -R28.reuse ;  /* 0x000000010d0d9824 */ /* 0x100fe400078e0a1c */
[--C-:B------:R-:W-:Y:S02]  /*5540*/  @!P0 IMAD.IADD R16, R16, 0x1, -R28.reuse ;  /* 0x0000000110108824 */ /* 0x100fe400078e0a1c */
[--C-:B------:R-:W-:Y:S02]  /*5550*/  @!P4 IMAD.IADD R26, R26, 0x1, -R28.reuse ;  /* 0x000000011a1ac824 */ /* 0x100fe400078e0a1c */
[--C-:B------:R-:W-:Y:S01]  /*5560*/  @!P2 IMAD.IADD R17, R17, 0x1, -R28.reuse ;  /* 0x000000011111a824 */ /* 0x100fe200078e0a1c */
[----:B------:R-:W-:Y:S05]  /*5570*/  STL [R1+0x15c], R8 ;  /* 0x00015c0801007387 */ /* 0x000fea0000100800 */
[----:B------:R-:W-:Y:S01]  /*5580*/  @!P3 IMAD.IADD R18, R18, 0x1, -R28 ;  /* 0x000000011212b824 */ /* 0x000fe200078e0a1c */
[----:B------:R-:W-:Y:S04]  /*5590*/  STL [R1+0x160], R11 ;  /* 0x0001600b01007387 */ /* 0x000fe80000100800 */
[----:B------:R-:W-:Y:S04]  /*55a0*/  STL [R1+0x16c], R12 ;  /* 0x00016c0c01007387 */ /* 0x000fe80000100800 */
[----:B------:R-:W-:Y:S04]  /*55b0*/  STL [R1+0x178], R23 ;  /* 0x0001781701007387 */ /* 0x000fe80000100800 */
[----:B------:R-:W-:Y:S04]  /*55c0*/  STL [R1+0x174], R25 ;  /* 0x0001741901007387 */ /* 0x000fe80000100800 */
[----:B------:R0:W-:Y:S04]  /*55d0*/  STL [R1+0x144], R26 ;  /* 0x0001441a01007387 */ /* 0x0001e80000100800 */
[----:B0-----:R-:W2:Y:S04]  /*55e0*/  LDL.LU R26, [R1+0xf0] ;  /* 0x0000f000011a7983 */ /* 0x001ea80000300800 */
[----:B------:R-:W2:Y:S04]  /*55f0*/  LDL.LU R11, [R1+0xf8] ;  /* 0x0000f800010b7983 */ /* 0x000ea80000300800 */
[----:B------:R-:W2:Y:S04]  /*5600*/  LDL.LU R23, [R1+0xfc] ;  /* 0x0000fc0001177983 */ /* 0x000ea80000300800 */
[----:B------:R0:W-:Y:S04]  /*5610*/  STL [R1+0x148], R27 ;  /* 0x0001481b01007387 */ /* 0x0001e80000100800 */
[----:B------:R-:W2:Y:S04]  /*5620*/  LDL.LU R25, [R1+0x104] ;  /* 0x0001040001197983 */ /* 0x000ea80000300800 */
[----:B0-----:R-:W2:Y:S01]  /*5630*/  LDL.LU R27, [R1+0x100] ;  /* 0x00010000011b7983 */ /* 0x001ea20000300800 */
[----:B---3--:R-:W-:-:S02]  /*5640*/  ISETP.GT.U32.AND P6, PT, R28, R9, PT ;  /* 0x000000091c00720c */ /* 0x008fc40003fc4070 */
[C---:B----4-:R-:W-:Y:S02]  /*5650*/  ISETP.GT.U32.AND P5, PT, R28.reuse, R10, PT ;  /* 0x0000000a1c00720c */ /* 0x050fe40003fa4070 */
[C---:B-----5:R-:W-:Y:S02]  /*5660*/  ISETP.GT.U32.AND P1, PT, R28.reuse, R19, PT ;  /* 0x000000131c00720c */ /* 0x060fe40003f24070 */
[----:B--2---:R-:W-:-:S07]  /*5670*/  ISETP.GT.U32.AND P0, PT, R28, R20, PT ;  /* 0x000000141c00720c */ /* 0x004fce0003f04070 */
[--C-:B------:R-:W-:Y:S01]  /*5680*/  @!P6 IMAD.IADD R9, R9, 0x1, -R28.reuse ;  /* 0x000000010909e824 */ /* 0x100fe200078e0a1c */
[----:B------:R-:W-:Y:S01]  /*5690*/  ISETP.GT.U32.AND P4, PT, R28, R21, PT ;  /* 0x000000151c00720c */ /* 0x000fe20003f84070 */
[--C-:B------:R-:W-:Y:S01]  /*56a0*/  @!P5 IMAD.IADD R10, R10, 0x1, -R28.reuse ;  /* 0x000000010a0ad824 */ /* 0x100fe200078e0a1c */
[C---:B------:R-:W-:Y:S02]  /*56b0*/  ISETP.GT.U32.AND P6, PT, R28.reuse, R15, PT ;  /* 0x0000000f1c00720c */ /* 0x040fe40003fc4070 */
[C---:B------:R-:W-:Y:S01]  /*56c0*/  ISETP.GT.U32.AND P5, PT, R28.reuse, R13, PT ;  /* 0x0000000d1c00720c */ /* 0x040fe20003fa4070 */
[--C-:B------:R-:W-:Y:S01]  /*56d0*/  @!P1 IMAD.IADD R19, R19, 0x1, -R28.reuse ;  /* 0x0000000113139824 */ /* 0x100fe200078e0a1c */
[C---:B------:R-:W-:Y:S02]  /*56e0*/  ISETP.GT.U32.AND P1, PT, R28.reuse, R16, PT ;  /* 0x000000101c00720c */ /* 0x040fe40003f24070 */
[----:B------:R-:W-:Y:S01]  /*56f0*/  ISETP.GT.U32.AND P2, PT, R28, R22, PT ;  /* 0x000000161c00720c */ /* 0x000fe20003f44070 */
[----:B------:R-:W-:Y:S01]  /*5700*/  @!P0 IMAD.IADD R20, R20, 0x1, -R28 ;  /* 0x0000000114148824 */ /* 0x000fe200078e0a1c */
[----:B------:R-:W-:-:S03]  /*5710*/  ISETP.GT.U32.AND P0, PT, R28, R17, PT ;  /* 0x000000111c00720c */ /* 0x000fc60003f04070 */
[--C-:B------:R-:W-:Y:S02]  /*5720*/  @!P4 IMAD.IADD R21, R21, 0x1, -R28.reuse ;  /* 0x000000011515c824 */ /* 0x100fe400078e0a1c */
[----:B------:R-:W-:Y:S01]  /*5730*/  @!P6 IMAD.IADD R15, R15, 0x1, -R28 ;  /* 0x000000010f0fe824 */ /* 0x000fe200078e0a1c */
[----:B------:R-:W-:-:S05]  /*5740*/  ISETP.GT.U32.AND P3, PT, R28, R24, PT ;  /* 0x000000181c00720c */ /* 0x000fca0003f64070 */
[--C-:B------:R-:W-:Y:S01]  /*5750*/  @!P2 IMAD.IADD R22, R22, 0x1, -R28.reuse ;  /* 0x000000011616a824 */ /* 0x100fe200078e0a1c */
[----:B------:R-:W-:Y:S01]  /*5760*/  ISETP.GT.U32.AND P2, PT, R28, R18, PT ;  /* 0x000000121c00720c */ /* 0x000fe20003f44070 */
[--C-:B------:R-:W-:Y:S01]  /*5770*/  @!P5 IMAD.IADD R13, R13, 0x1, -R28.reuse ;  /* 0x000000010d0dd824 */ /* 0x100fe200078e0a1c */
[----:B------:R0:W-:Y:S01]  /*5780*/  STL [R1+0x150], R15 ;  /* 0x0001500f01007387 */ /* 0x0001e20000100800 */
[--C-:B------:R-:W-:Y:S02]  /*5790*/  @!P1 IMAD.IADD R16, R16, 0x1, -R28.reuse ;  /* 0x0000000110109824 */ /* 0x100fe400078e0a1c */
[--C-:B------:R-:W-:Y:S02]  /*57a0*/  @!P0 IMAD.IADD R17, R17, 0x1, -R28.reuse ;  /* 0x0000000111118824 */ /* 0x100fe400078e0a1c */
[--C-:B------:R-:W-:Y:S01]  /*57b0*/  @!P3 IMAD.IADD R24, R24, 0x1, -R28.reuse ;  /* 0x000000011818b824 */ /* 0x100fe200078e0a1c */
[----:B------:R-:W-:Y:S01]  /*57c0*/  ISETP.GT.U32.AND P3, PT, R28, R21, PT ;  /* 0x000000151c00720c */ /* 0x000fe20003f64070 */
[----:B0-----:R-:W2:Y:S04]  /*57d0*/  LDL.LU R15, [R1+0xd0] ;  /* 0x0000d000010f7983 */ /* 0x001ea80000300800 */
[----:B------:R0:W-:Y:S04]  /*57e0*/  STL [R1+0x158], R13 ;  /* 0x0001580d01007387 */ /* 0x0001e80000100800 */
[----:B------:R-:W3:Y:S04]  /*57f0*/  LDL.LU R8, [R1+0xd4] ;  /* 0x0000d40001087983 */ /* 0x000ee80000300800 */
[----:B------:R1:W-:Y:S04]  /*5800*/  STL [R1+0x154], R16 ;  /* 0x0001541001007387 */ /* 0x0003e80000100800 */
[----:B------:R-:W4:Y:S04]  /*5810*/  LDL.LU R12, [R1+0xd8] ;  /* 0x0000d800010c7983 */ /* 0x000f280000300800 */
[----:B------:R5:W-:Y:S04]  /*5820*/  STL [R1+0x120], R17 ;  /* 0x0001201101007387 */ /* 0x000be80000100800 */
[----:B0-----:R-:W2:Y:S01]  /*5830*/  LDL.LU R13, [R1+0xec] ;  /* 0x0000ec00010d7983 */ /* 0x001ea20000300800 */
[----:B------:R-:W-:-:S02]  /*5840*/  @!P2 IMAD.IADD R18, R18, 0x1, -R28 ;  /* 0x000000011212a824 */ /* 0x000fc400078e0a1c */
[----:B------:R-:W-:Y:S01]  /*5850*/  @!P3 IMAD.IADD R21, R21, 0x1, -R28 ;  /* 0x000000011515b824 */ /* 0x000fe200078e0a1c */
[----:B-1----:R-:W2:Y:S04]  /*5860*/  LDL.LU R16, [R1+0xe8] ;  /* 0x0000e80001107983 */ /* 0x002ea80000300800 */
[----:B------:R-:W-:Y:S04]  /*5870*/  STL [R1+0x124], R18 ;  /* 0x0001241201007387 */ /* 0x000fe80000100800 */
[----:B-----5:R-:W5:Y:S04]  /*5880*/  LDL.LU R17, [R1+0xb8] ;  /* 0x0000b80001117983 */ /* 0x020f680000300800 */
[----:B------:R0:W-:Y:S04]  /*5890*/  STL [R1+0x130], R21 ;  /* 0x0001301501007387 */ /* 0x0001e80000100800 */
[----:B0-----:R-:W5:Y:S04]  /*58a0*/  LDL.LU R21, [R1+0xc0] ;  /* 0x0000c00001157983 */ /* 0x001f680000300800 */
[----:B------:R-:W5:Y:S01]  /*58b0*/  LDL.LU R18, [R1+0xc4] ;  /* 0x0000c40001127983 */ /* 0x000f620000300800 */
[----:B------:R-:W-:-:S02]  /*58c0*/  ISETP.GT.U32.AND P4, PT, R28, R0, PT ;  /* 0x000000001c00720c */ /* 0x000fc40003f84070 */
[C---:B------:R-:W-:Y:S02]  /*58d0*/  ISETP.GT.U32.AND P5, PT, R28.reuse, R10, PT ;  /* 0x0000000a1c00720c */ /* 0x040fe40003fa4070 */
[----:B------:R-:W-:-:S09]  /*58e0*/  ISETP.GT.U32.AND P1, PT, R28, R19, PT ;  /* 0x000000131c00720c */ /* 0x000fd20003f24070 */
[--C-:B------:R-:W-:Y:S01]  /*58f0*/  @!P4 IMAD.IADD R0, R0, 0x1, -R28.reuse ;  /* 0x000000010000c824 */ /* 0x100fe200078e0a1c */
[----:B------:R-:W-:Y:S01]  /*5900*/  ISETP.GT.U32.AND P4, PT, R28, R9, PT ;  /* 0x000000091c00720c */ /* 0x000fe20003f84070 */
[--C-:B------:R-:W-:Y:S01]  /*5910*/  @!P5 IMAD.IADD R10, R10, 0x1, -R28.reuse ;  /* 0x000000010a0ad824 */ /* 0x100fe200078e0a1c */
[C---:B------:R-:W-:Y:S02]  /*5920*/  ISETP.GT.U32.AND P2, PT, R28.reuse, R22, PT ;  /* 0x000000161c00720c */ /* 0x040fe40003f44070 */
[C---:B------:R-:W-:Y:S02]  /*5930*/  ISETP.GT.U32.AND P6, PT, R28.reuse, R0, PT ;  /* 0x000000001c00720c */ /* 0x040fe40003fc4070 */
[----:B------:R-:W-:Y:S01]  /*5940*/  ISETP.GT.U32.AND P0, PT, R28, R20, PT ;  /* 0x000000141c00720c */ /* 0x000fe20003f04070 */
[----:B------:R-:W-:-:S06]  /*5950*/  @!P1 IMAD.IADD R19, R19, 0x1, -R28 ;  /* 0x0000000113139824 */ /* 0x000fcc00078e0a1c */
[--C-:B------:R-:W-:Y:S01]  /*5960*/  @!P4 IMAD.IADD R9, R9, 0x1, -R28.reuse ;  /* 0x000000010909c824 */ /* 0x100fe200078e0a1c */
[C---:B------:R-:W-:Y:S02]  /*5970*/  ISETP.GT.U32.AND P4, PT, R28.reuse, R26, PT ;  /* 0x0000001a1c00720c */ /* 0x040fe40003f84070 */
[C---:B------:R-:W-:Y:S02]  /*5980*/  ISETP.GT.U32.AND P5, PT, R28.reuse, R11, PT ;  /* 0x0000000b1c00720c */ /* 0x040fe40003fa4070 */
[----:B------:R-:W-:Y:S01]  /*5990*/  ISETP.GT.U32.AND P1, PT, R28, R23, PT ;  /* 0x000000171c00720c */ /* 0x000fe20003f24070 */
[--C-:B------:R-:W-:Y:S01]  /*59a0*/  @!P6 IMAD.IADD R0, R0, 0x1, -R28.reuse ;  /* 0x000000010000e824 */ /* 0x100fe200078e0a1c */
[----:B------:R-:W-:Y:S01]  /*59b0*/  ISETP.GT.U32.AND P3, PT, R28, R24, PT ;  /* 0x000000181c00720c */ /* 0x000fe20003f64070 */
[--C-:B------:R-:W-:Y:S02]  /*59c0*/  @!P2 IMAD.IADD R22, R22, 0x1, -R28.reuse ;  /* 0x000000011616a824 */ /* 0x100fe400078e0a1c */
[----:B------:R-:W-:-:S04]  /*59d0*/  @!P0 IMAD.IADD R20, R20, 0x1, -R28 ;  /* 0x0000000114148824 */ /* 0x000fc800078e0a1c */
[--C-:B------:R-:W-:Y:S01]  /*59e0*/  @!P4 IMAD.IADD R26, R26, 0x1, -R28.reuse ;  /* 0x000000011a1ac824 */ /* 0x100fe200078e0a1c */
[C---:B------:R-:W-:Y:S01]  /*59f0*/  ISETP.GT.U32.AND P0, PT, R28.reuse, R25, PT ;  /* 0x000000191c00720c */ /* 0x040fe20003f04070 */
[--C-:B------:R-:W-:Y:S01]  /*5a00*/  @!P5 IMAD.IADD R11, R11, 0x1, -R28.reuse ;  /* 0x000000010b0bd824 */ /* 0x100fe200078e0a1c */
[----:B------:R-:W-:Y:S01]  /*5a10*/  ISETP.GT.U32.AND P2, PT, R28, R27, PT ;  /* 0x0000001b1c00720c */ /* 0x000fe20003f44070 */
[--C-:B------:R-:W-:Y:S02]  /*5a20*/  @!P1 IMAD.IADD R23, R23, 0x1, -R28.reuse ;  /* 0x0000000117179824 */ /* 0x100fe400078e0a1c */
[--C-:B------:R-:W-:Y:S01]  /*5a30*/  @!P3 IMAD.IADD R24, R24, 0x1, -R28.reuse ;  /* 0x000000011818b824 */ /* 0x100fe200078e0a1c */
[----:B------:R-:W-:Y:S07]  /*5a40*/  STL [R1+0x140], R9 ;  /* 0x0001400901007387 */ /* 0x000fee0000100800 */
[--C-:B------:R-:W-:Y:S01]  /*5a50*/  @!P0 IMAD.IADD R25, R25, 0x1, -R28.reuse ;  /* 0x0000000119198824 */ /* 0x100fe200078e0a1c */
[----:B------:R-:W-:Y:S01]  /*5a60*/  STL [R1+0x138], R10 ;  /* 0x0001380a01007387 */ /* 0x000fe20000100800 */
[----:B------:R-:W-:-:S03]  /*5a70*/  @!P2 IMAD.IADD R27, R27, 0x1, -R28 ;  /* 0x000000011b1ba824 */ /* 0x000fc600078e0a1c */
[----:B------:R-:W-:Y:S04]  /*5a80*/  STL [R1+0x108], R19 ;  /* 0x0001081301007387 */ /* 0x000fe80000100800 */
[----:B------:R-:W-:Y:S04]  /*5a90*/  STL [R1+0x10c], R20 ;  /* 0x00010c1401007387 */ /* 0x000fe80000100800 */
[----:B------:R-:W-:Y:S04]  /*5aa0*/  STL [R1+0x110], R22 ;  /* 0x0001101601007387 */ /* 0x000fe80000100800 */
[----:B------:R0:W-:Y:S04]  /*5ab0*/  STL [R1+0x118], R0 ;  /* 0x0001180001007387 */ /* 0x0001e80000100800 */
[----:B------:R1:W-:Y:S04]  /*5ac0*/  STL [R1+0x11c], R24 ;  /* 0x00011c1801007387 */ /* 0x0003e80000100800 */
[----:B0-----:R-:W5:Y:S04]  /*5ad0*/  LDL.LU R0, [R1+0xcc] ;  /* 0x0000cc0001007983 */ /* 0x001f680000300800 */
[----:B------:R-:W5:Y:S04]  /*5ae0*/  LDL.LU R19, [R1+0xc8] ;  /* 0x0000c80001137983 */ /* 0x000f680000300800 */
[----:B------:R-:W5:Y:S04]  /*5af0*/  LDL.LU R20, [R1+0xa4] ;  /* 0x0000a40001147983 */ /* 0x000f680000300800 */
[----:B------:R-:W5:Y:S04]  /*5b00*/  LDL.LU R22, [R1+0xa8] ;  /* 0x0000a80001167983 */ /* 0x000f680000300800 */
[----:B-1----:R-:W5:Y:S01]  /*5b10*/  LDL.LU R24, [R1+0xac] ;  /* 0x0000ac0001187983 */ /* 0x002f620000300800 */
[----:B---3--:R-:W-:-:S02]  /*5b20*/  ISETP.GT.U32.AND P6, PT, R28, R8, PT ;  /* 0x000000081c00720c */ /* 0x008fc40003fc4070 */
[C---:B----4-:R-:W-:Y:S02]  /*5b30*/  ISETP.GT.U32.AND P4, PT, R28.reuse, R12, PT ;  /* 0x0000000c1c00720c */ /* 0x050fe40003f84070 */
[C---:B--2---:R-:W-:Y:S02]  /*5b40*/  ISETP.GT.U32.AND P5, PT, R28.reuse, R13, PT ;  /* 0x0000000d1c00720c */ /* 0x044fe40003fa4070 */
[----:B------:R-:W-:-:S07]  /*5b50*/  ISETP.GT.U32.AND P1, PT, R28, R16, PT ;  /* 0x000000101c00720c */ /* 0x000fce0003f24070 */
[--C-:B------:R-:W-:Y:S01]  /*5b60*/  @!P6 IMAD.IADD R8, R8, 0x1, -R28.reuse ;  /* 0x000000010808e824 */ /* 0x100fe200078e0a1c */
[C---:B------:R-:W-:Y:S02]  /*5b70*/  ISETP.GT.U32.AND P3, PT, R28.reuse, R15, PT ;  /* 0x0000000f1c00720c */ /* 0x040fe40003f64070 */
[----:B------:R-:W-:Y:S01]  /*5b80*/  ISETP.GT.U32.AND P6, PT, R28, R26, PT ;  /* 0x0000001a1c00720c */ /* 0x000fe20003fc4070 */
[--C-:B------:R-:W-:Y:S01]  /*5b90*/  @!P4 IMAD.IADD R12, R12, 0x1, -R28.reuse ;  /* 0x000000010c0cc824 */ /* 0x100fe200078e0a1c */
[C---:B------:R-:W-:Y:S02]  /*5ba0*/  ISETP.GT.U32.AND P4, PT, R28.reuse, R11, PT ;  /* 0x0000000b1c00720c */ /* 0x040fe40003f84070 */
[C---:B-----5:R-:W-:Y:S01]  /*5bb0*/  ISETP.GT.U32.AND P0, PT, R28.reuse, R17, PT ;  /* 0x000000111c00720c */ /* 0x060fe20003f04070 */
[--C-:B------:R-:W-:Y:S01]  /*5bc0*/  @!P5 IMAD.IADD R13, R13, 0x1, -R28.reuse ;  /* 0x000000010d0dd824 */ /* 0x100fe200078e0a1c */
[----:B------:R-:W-:Y:S01]  /*5bd0*/  ISETP.GT.U32.AND P5, PT, R28, R23, PT ;  /* 0x000000171c00720c */ /* 0x000fe20003fa4070 */
[----:B------:R-:W-:Y:S01]  /*5be0*/  @!P1 IMAD.IADD R16, R16, 0x1, -R28 ;  /* 0x0000000110109824 */ /* 0x000fe200078e0a1c */
[----:B------:R-:W-:-:S02]  /*5bf0*/  ISETP.GT.U32.AND P1, PT, R28, R25, PT ;  /* 0x000000191c00720c */ /* 0x000fc40003f24070 */
[----:B------:R-:W-:Y:S01]  /*5c00*/  ISETP.GT.U32.AND P2, PT, R28, R21, PT ;  /* 0x000000151c00720c */ /* 0x000fe20003f44070 */
[--C-:B------:R-:W-:Y:S02]  /*5c10*/  @!P3 IMAD.IADD R15, R15, 0x1, -R28.reuse ;  /* 0x000000010f0fb824 */ /* 0x100fe400078e0a1c */
[----:B------:R-:W-:Y:S01]  /*5c20*/  @!P6 IMAD.IADD R26, R26, 0x1, -R28 ;  /* 0x000000011a1ae824 */ /* 0x000fe200078e0a1c */
[----:B------:R-:W-:-:S03]  /*5c30*/  ISETP.GT.U32.AND P3, PT, R28, R18, PT ;  /* 0x000000121c00720c */ /* 0x000fc60003f64070 */
[--C-:B------:R-:W-:Y:S01]  /*5c40*/  @!P0 IMAD.IADD R17, R17, 0x1, -R28.reuse ;  /* 0x0000000111118824 */ /* 0x100fe200078e0a1c */
[C---:B------:R-:W-:Y:S01]  /*5c50*/  ISETP.GT.U32.AND P0, PT, R28.reuse, R27, PT ;  /* 0x0000001b1c00720c */ /* 0x040fe20003f04070 */
[--C-:B------:R-:W-:Y:S01]  /*5c60*/  @!P4 IMAD.IADD R11, R11, 0x1, -R28.reuse ;  /* 0x000000010b0bc824 */ /* 0x100fe200078e0a1c */
[----:B------:R0:W-:Y:S01]  /*5c70*/  STL [R1+0xf0], R26 ;  /* 0x0000f01a01007387 */ /* 0x0001e20000100800 */
[--C-:B------:R-:W-:Y:S02]  /*5c80*/  @!P5 IMAD.IADD R23, R23, 0x1, -R28.reuse ;  /* 0x000000011717d824 */ /* 0x100fe400078e0a1c */
[--C-:B------:R-:W-:Y:S01]  /*5c90*/  @!P2 IMAD.IADD R21, R21, 0x1, -R28.reuse ;  /* 0x000000011515a824 */ /* 0x100fe200078e0a1c */
[----:B------:R-:W-:Y:S01]  /*5ca0*/  ISETP.GT.U32.AND P2, PT, R28, R15, PT ;  /* 0x0000000f1c00720c */ /* 0x000fe20003f44070 */
[--C-:B------:R-:W-:Y:S01]  /*5cb0*/  @!P1 IMAD.IADD R25, R25, 0x1, -R28.reuse ;  /* 0x0000000119199824 */ /* 0x100fe200078e0a1c */
[----:B0-----:R-:W2:Y:S04]  /*5cc0*/  LDL.LU R26, [R1+0xb4] ;  /* 0x0000b400011a7983 */ /* 0x001ea80000300800 */
[----:B------:R-:W3:Y:S04]  /*5cd0*/  LDL.LU R9, [R1+0xb0] ;  /* 0x0000b00001097983 */ /* 0x000ee80000300800 */
[----:B------:R0:W-:Y:S01]  /*5ce0*/  STL [R1+0xf8], R11 ;  /* 0x0000f80b01007387 */ /* 0x0001e20000100800 */
[----:B------:R-:W-:-:S03]  /*5cf0*/  @!P3 IMAD.IADD R18, R18, 0x1, -R28 ;  /* 0x000000011212b824 */ /* 0x000fc600078e0a1c */
[----:B------:R1:W-:Y:S01]  /*5d00*/  STL [R1+0xfc], R23 ;  /* 0x0000fc1701007387 */ /* 0x0003e20000100800 */
[----:B------:R-:W-:-:S03]  /*5d10*/  ISETP.GT.U32.AND P3, PT, R28, R8, PT ;  /* 0x000000081c00720c */ /* 0x000fc60003f64070 */
[----:B------:R-:W4:Y:S01]  /*5d20*/  LDL.LU R10, [R1+0x90] ;  /* 0x00009000010a7983 */ /* 0x000f220000300800 */
[----:B------:R-:W-:-:S03]  /*5d30*/  ISETP.GT.U32.AND P4, PT, R28, R12, PT ;  /* 0x0000000c1c00720c */ /* 0x000fc60003f84070 */
[----:B0-----:R-:W5:Y:S01]  /*5d40*/  LDL.LU R11, [R1+0x94] ;  /* 0x00009400010b7983 */ /* 0x001f620000300800 */
[C---:B------:R-:W-:Y:S01]  /*5d50*/  ISETP.GT.U32.AND P5, PT, R28.reuse, R13, PT ;  /* 0x0000000d1c00720c */ /* 0x040fe20003fa4070 */
[--C-:B------:R-:W-:Y:S02]  /*5d60*/  @!P2 IMAD.IADD R15, R15, 0x1, -R28.reuse ;  /* 0x000000010f0fa824 */ /* 0x100fe400078e0a1c */
[----:B------:R0:W-:Y:S01]  /*5d70*/  STL [R1+0x104], R25 ;  /* 0x0001041901007387 */ /* 0x0001e20000100800 */
[C---:B------:R-:W-:Y:S01]  /*5d80*/  ISETP.GT.U32.AND P1, PT, R28.reuse, R16, PT ;  /* 0x000000101c00720c */ /* 0x040fe20003f24070 */
[--C-:B------:R-:W-:Y:S02]  /*5d90*/  @!P0 IMAD.IADD R27, R27, 0x1, -R28.reuse ;  /* 0x000000011b1b8824 */ /* 0x100fe400078e0a1c */
[----:B-1----:R-:W5:Y:S01]  /*5da0*/  LDL.LU R23, [R1+0x98] ;  /* 0x0000980001177983 */ /* 0x002f620000300800 */
[C---:B------:R-:W-:Y:S02]  /*5db0*/  ISETP.GT.U32.AND P2, PT, R28.reuse, R21, PT ;  /* 0x000000151c00720c */ /* 0x040fe40003f44070 */
[----:B------:R-:W-:Y:S01]  /*5dc0*/  ISETP.GT.U32.AND P0, PT, R28, R17, PT ;  /* 0x000000111c00720c */ /* 0x000fe20003f04070 */
[----:B0-----:R-:W5:Y:S04]  /*5dd0*/  LDL.LU R25, [R1+0xa0] ;  /* 0x0000a00001197983 */ /* 0x001f680000300800 */
[----:B------:R0:W-:Y:S01]  /*5de0*/  STL [R1+0x100], R27 ;  /* 0x0001001b01007387 */ /* 0x0001e20000100800 */
[----:B------:R-:W-:-:S02]  /*5df0*/  @!P3 IMAD.IADD R8, R8, 0x1, -R28 ;  /* 0x000000010808b824 */ /* 0x000fc400078e0a1c */
[--C-:B------:R-:W-:Y:S02]  /*5e00*/  @!P4 IMAD.IADD R12, R12, 0x1, -R28.reuse ;  /* 0x000000010c0cc824 */ /* 0x100fe400078e0a1c */
[--C-:B------:R-:W-:Y:S01]  /*5e10*/  @!P5 IMAD.IADD R13, R13, 0x1, -R28.reuse ;  /* 0x000000010d0dd824 */ /* 0x100fe200078e0a1c */
[----:B0-----:R-:W5:Y:S01]  /*5e20*/  LDL.LU R27, [R1+0x9c] ;  /* 0x00009c00011b7983 */ /* 0x001f620000300800 */
[--C-:B------:R-:W-:Y:S02]  /*5e30*/  @!P1 IMAD.IADD R16, R16, 0x1, -R28.reuse ;  /* 0x0000000110109824 */ /* 0x100fe400078e0a1c */
[--C-:B------:R-:W-:Y:S01]  /*5e40*/  @!P2 IMAD.IADD R21, R21, 0x1, -R28.reuse ;  /* 0x000000011515a824 */ /* 0x100fe200078e0a1c */
[----:B------:R0:W-:Y:S01]  /*5e50*/  STL [R1+0xd0], R15 ;  /* 0x0000d00f01007387 */ /* 0x0001e20000100800 */
[----:B------:R-:W-:-:S03]  /*5e60*/  @!P0 IMAD.IADD R17, R17, 0x1, -R28 ;  /* 0x0000000111118824 */ /* 0x000fc600078e0a1c */
[----:B0-----:R-:W5:Y:S04]  /*5e70*/  LDL.LU R15, [R1+0x80] ;  /* 0x00008000010f7983 */ /* 0x001f680000300800 */
[----:B------:R-:W-:Y:S04]  /*5e80*/  STL [R1+0xd4], R8 ;  /* 0x0000d40801007387 */ /* 0x000fe80000100800 */
[----:B------:R-:W-:Y:S04]  /*5e90*/  STL [R1+0xd8], R12 ;  /* 0x0000d80c01007387 */ /* 0x000fe80000100800 */
[----:B------:R-:W-:Y:S04]  /*5ea0*/  STL [R1+0xec], R13 ;  /* 0x0000ec0d01007387 */ /* 0x000fe80000100800 */
[----:B------:R-:W-:Y:S04]  /*5eb0*/  STL [R1+0xe8], R16 ;  /* 0x0000e81001007387 */ /* 0x000fe80000100800 */
[----:B------:R0:W-:Y:S04]  /*5ec0*/  STL [R1+0xc0], R21 ;  /* 0x0000c01501007387 */ /* 0x0001e80000100800 */
[----:B------:R1:W-:Y:S04]  /*5ed0*/  STL [R1+0xb8], R17 ;  /* 0x0000b81101007387 */ /* 0x0003e80000100800 */
[----:B0-----:R-:W5:Y:S01]  /*5ee0*/  LDL R21, [R1+0x7b8] ;  /* 0x0007b80001157983 */ /* 0x001f620000100800 */
[----:B------:R-:W-:-:S02]  /*5ef0*/  ISETP.GT.U32.AND P6, PT, R28, R18, PT ;  /* 0x000000121c00720c */ /* 0x000fc40003fc4070 */
[C---:B------:R-:W-:Y:S01]  /*5f00*/  ISETP.GT.U32.AND P3, PT, R28.reuse, R0, PT ;  /* 0x000000001c00720c */ /* 0x040fe20003f64070 */
[----:B------:R-:W-:Y:S01]  /*5f10*/  IMAD.HI.U32 R2, R29, R4, RZ ;  /* 0x000000041d027227 */ /* 0x000fe200078e00ff */
[C---:B------:R-:W-:Y:S01]  /*5f20*/  ISETP.GT.U32.AND P4, PT, R28.reuse, R19, PT ;  /* 0x000000131c00720c */ /* 0x040fe20003f84070 */
[----:B------:R-:W5:Y:S01]  /*5f30*/  LDL.LU R12, [R1+0x84] ;  /* 0x00008400010c7983 */ /* 0x000f620000300800 */
[C---:B------:R-:W-:Y:S02]  /*5f40*/  ISETP.GT.U32.AND P5, PT, R28.reuse, R20, PT ;  /* 0x000000141c00720c */ /* 0x040fe40003fa4070 */
[C---:B------:R-:W-:Y:S02]  /*5f50*/  ISETP.GT.U32.AND P1, PT, R28.reuse, R22, PT ;  /* 0x000000161c00720c */ /* 0x040fe40003f24070 */
[----:B------:R-:W-:-:S03]  /*5f60*/  ISETP.GT.U32.AND P0, PT, R28, R24, PT ;  /* 0x000000181c00720c */ /* 0x000fc60003f04070 */
[--C-:B------:R-:W-:Y:S01]  /*5f70*/  @!P6 IMAD.IADD R18, R18, 0x1, -R28.reuse ;  /* 0x000000011212e824 */ /* 0x100fe200078e0a1c */
[----:B------:R-:W5:Y:S01]  /*5f80*/  LDL.LU R13, [R1+0x88] ;  /* 0x00008800010d7983 */ /* 0x000f620000300800 */
[--C-:B------:R-:W-:Y:S02]  /*5f90*/  @!P3 IMAD.IADD R0, R0, 0x1, -R28.reuse ;  /* 0x000000010000b824 */ /* 0x100fe400078e0a1c */
[--C-:B------:R-:W-:Y:S01]  /*5fa0*/  @!P4 IMAD.IADD R19, R19, 0x1, -R28.reuse ;  /* 0x000000011313c824 */ /* 0x100fe200078e0a1c */
[----:B------:R-:W5:Y:S01]  /*5fb0*/  LDL.LU R16, [R1+0x8c] ;  /* 0x00008c0001107983 */ /* 0x000f620000300800 */
[--C-:B------:R-:W-:Y:S02]  /*5fc0*/  @!P5 IMAD.IADD R20, R20, 0x1, -R28.reuse ;  /* 0x000000011414d824 */ /* 0x100fe400078e0a1c */
[--C-:B------:R-:W-:Y:S02]  /*5fd0*/  @!P1 IMAD.IADD R22, R22, 0x1, -R28.reuse ;  /* 0x0000000116169824 */ /* 0x100fe400078e0a1c */
[----:B------:R-:W-:-:S02]  /*5fe0*/  @!P0 IMAD.IADD R24, R24, 0x1, -R28 ;  /* 0x0000000118188824 */ /* 0x000fc400078e0a1c */
[----:B------:R-:W-:-:S04]  /*5ff0*/  IMAD.MOV R2, RZ, RZ, -R2 ;  /* 0x000000ffff027224 */ /* 0x000fc800078e0a02 */
[----:B------:R-:W-:Y:S02]  /*6000*/  IMAD R4, R28, R2, R4 ;  /* 0x000000021c047224 */ /* 0x000fe400078e0204 */
[----:B------:R-:W-:-:S04]  /*6010*/  IMAD.HI.U32 R2, R29, R3, RZ ;  /* 0x000000031d027227 */ /* 0x000fc800078e00ff */
[----:B------:R-:W-:Y:S01]  /*6020*/  IMAD.MOV R2, RZ, RZ, -R2 ;  /* 0x000000ffff027224 */ /* 0x000fe200078e0a02 */
[----:B------:R-:W-:Y:S03]  /*6030*/  STL [R1+0xc4], R18 ;  /* 0x0000c41201007387 */ /* 0x000fe60000100800 */
[C---:B------:R-:W-:Y:S01]  /*6040*/  IMAD R3, R28.reuse, R2, R3 ;  /* 0x000000021c037224 */ /* 0x040fe200078e0203 */
[----:B-1----:R-:W5:Y:S01]  /*6050*/  LDL.LU R17, [R1+0x1bc] ;  /* 0x0001bc0001117983 */ /* 0x002f620000300800 */
[C---:B---3--:R-:W-:Y:S02]  /*6060*/  ISETP.GT.U32.AND P6, PT, R28.reuse, R9, PT ;  /* 0x000000091c00720c */ /* 0x048fe40003fc4070 */
[C---:B--2---:R-:W-:Y:S02]  /*6070*/  ISETP.GT.U32.AND P2, PT, R28.reuse, R26, PT ;  /* 0x0000001a1c00720c */ /* 0x044fe40003f44070 */
[----:B----4-:R-:W-:-:S02]  /*6080*/  ISETP.GT.U32.AND P3, PT, R28, R10, PT ;  /* 0x0000000a1c00720c */ /* 0x010fc40003f64070 */
[----:B-----5:R-:W-:-:S07]  /*6090*/  ISETP.GT.U32.AND P4, PT, R28, R11, PT ;  /* 0x0000000b1c00720c */ /* 0x020fce0003f84070 */
[--C-:B------:R-:W-:Y:S01]  /*60a0*/  @!P6 IMAD.IADD R9, R9, 0x1, -R28.reuse ;  /* 0x000000010909e824 */ /* 0x100fe200078e0a1c */
[C---:B------:R-:W-:Y:S02]  /*60b0*/  ISETP.GT.U32.AND P6, PT, R28.reuse, R0, PT ;  /* 0x000000001c00720c */ /* 0x040fe40003fc4070 */
[----:B------:R-:W-:Y:S01]  /*60c0*/  ISETP.GT.U32.AND P5, PT, R28, R23, PT ;  /* 0x000000171c00720c */ /* 0x000fe20003fa4070 */
[--C-:B------:R-:W-:Y:S01]  /*60d0*/  @!P3 IMAD.IADD R10, R10, 0x1, -R28.reuse ;  /* 0x000000010a0ab824 */ /* 0x100fe200078e0a1c */
[C---:B------:R-:W-:Y:S01]  /*60e0*/  ISETP.GT.U32.AND P1, PT, R28.reuse, R25, PT ;  /* 0x000000191c00720c */ /* 0x040fe20003f24070 */
[----:B------:R-:W-:Y:S01]  /*60f0*/  @!P4 IMAD.IADD R11, R11, 0x1, -R28 ;  /* 0x000000010b0bc824 */ /* 0x000fe200078e0a1c */
[C---:B------:R-:W-:Y:S02]  /*6100*/  ISETP.GT.U32.AND P3, PT, R28.reuse, R19, PT ;  /* 0x000000131c00720c */ /* 0x040fe40003f64070 */
[----:B------:R-:W-:-:S07]  /*6110*/  ISETP.GT.U32.AND P4, PT, R28, R20, PT ;  /* 0x000000141c00720c */ /* 0x000fce0003f84070 */
[--C-:B------:R-:W-:Y:S01]  /*6120*/  @!P5 IMAD.IADD R23, R23, 0x1, -R28.reuse ;  /* 0x000000011717d824 */ /* 0x100fe200078e0a1c */
[C---:B------:R-:W-:Y:S02]  /*6130*/  ISETP.GT.U32.AND P5, PT, R28.reuse, R22, PT ;  /* 0x000000161c00720c */ /* 0x040fe40003fa4070 */
[----:B------:R-:W-:Y:S01]  /*6140*/  ISETP.GT.U32.AND P0, PT, R28, R27, PT ;  /* 0x0000001b1c00720c */ /* 0x000fe20003f04070 */
[--C-:B------:R-:W-:Y:S02]  /*6150*/  @!P2 IMAD.IADD R26, R26, 0x1, -R28.reuse ;  /* 0x000000011a1aa824 */ /* 0x100fe400078e0a1c */
[--C-:B------:R-:W-:Y:S01]  /*6160*/  @!P1 IMAD.IADD R25, R25, 0x1, -R28.reuse ;  /* 0x0000000119199824 */ /* 0x100fe200078e0a1c */
[----:B------:R-:W-:Y:S01]  /*6170*/  ISETP.GT.U32.AND P1, PT, R28, R24, PT ;  /* 0x000000181c00720c */ /* 0x000fe20003f24070 */
[--C-:B------:R-:W-:Y:S02]  /*6180*/  @!P6 IMAD.IADD R0, R0, 0x1, -R28.reuse ;  /* 0x000000010000e824 */ /* 0x100fe400078e0a1c */
[----:B------:R-:W-:-:S02]  /*6190*/  @!P3 IMAD.IADD R19, R19, 0x1, -R28 ;  /* 0x000000011313b824 */ /* 0x000fc400078e0a1c */
[----:B------:R-:W-:-:S04]  /*61a0*/  @!P4 IMAD.IADD R20, R20, 0x1, -R28 ;  /* 0x000000011414c824 */ /* 0x000fc800078e0a1c */
[--C-:B------:R-:W-:Y:S01]  /*61b0*/  @!P0 IMAD.IADD R27, R27, 0x1, -R28.reuse ;  /* 0x000000011b1b8824 */ /* 0x100fe200078e0a1c */
[----:B------:R-:W-:Y:S01]  /*61c0*/  ISETP.GT.U32.AND P0, PT, R28, R26, PT ;  /* 0x0000001a1c00720c */ /* 0x000fe20003f04070 */
[--C-:B------:R-:W-:Y:S02]  /*61d0*/  @!P5 IMAD.IADD R22, R22, 0x1, -R28.reuse ;  /* 0x000000011616d824 */ /* 0x100fe400078e0a1c */
[----:B------:R-:W-:-:S10]  /*61e0*/  @!P1 IMAD.IADD R24, R24, 0x1, -R28 ;  /* 0x0000000118189824 */ /* 0x000fd400078e0a1c */
[----:B------:R-:W-:Y:S01]  /*61f0*/  @!P0 IMAD.IADD R26, R26, 0x1, -R28 ;  /* 0x000000011a1a8824 */ /* 0x000fe200078e0a1c */
[----:B------:R-:W-:Y:S02]  /*6200*/  IABS R2, R21 ;  /* 0x0000001500027213 */ /* 0x000fe40000000000 */
[----:B------:R-:W2:Y:S04]  /*6210*/  LDL.LU R21, [R1+0x74] ;  /* 0x0000740001157983 */ /* 0x000ea80000300800 */
[----:B------:R0:W-:Y:S04]  /*6220*/  STL [R1+0xcc], R0 ;  /* 0x0000cc0001007387 */ /* 0x0001e80000100800 */
[----:B0-----:R-:W3:Y:S04]  /*6230*/  LDL.LU R0, [R1+0x78] ;  /* 0x0000780001007983 */ /* 0x001ee80000300800 */
[----:B------:R-:W4:Y:S04]  /*6240*/  LDL.LU R18, [R1+0x7c] ;  /* 0x00007c0001127983 */ /* 0x000f280000300800 */
[----:B------:R0:W-:Y:S04]  /*6250*/  STL [R1+0xc8], R19 ;  /* 0x0000c81301007387 */ /* 0x0001e80000100800 */
[----:B------:R1:W-:Y:S04]  /*6260*/  STL [R1+0xa4], R20 ;  /* 0x0000a41401007387 */ /* 0x0003e80000100800 */
[----:B0-----:R-:W5:Y:S04]  /*6270*/  LDL.LU R19, [R1+0x1b0] ;  /* 0x0001b00001137983 */ /* 0x001f680000300800 */
[----:B-1----:R-:W5:Y:S04]  /*6280*/  LDL.LU R20, [R1+0x1a4] ;  /* 0x0001a40001147983 */ /* 0x002f680000300800 */
[----:B------:R0:W-:Y:S04]  /*6290*/  STL [R1+0xa8], R22 ;  /* 0x0000a81601007387 */ /* 0x0001e80000100800 */
[----:B0-----:R-:W5:Y:S04]  /*62a0*/  LDL.LU R22, [R1+0x70] ;  /* 0x0000700001167983 */ /* 0x001f680000300800 */
[----:B------:R0:W-:Y:S04]  /*62b0*/  STL [R1+0xac], R24 ;  /* 0x0000ac1801007387 */ /* 0x0001e80000100800 */
[----:B0-----:R-:W5:Y:S04]  /*62c0*/  LDL.LU R24, [R1+0x164] ;  /* 0x0001640001187983 */ /* 0x001f680000300800 */
[----:B------:R0:W-:Y:S04]  /*62d0*/  STL [R1+0xb4], R26 ;  /* 0x0000b41a01007387 */ /* 0x0001e80000100800 */
[----:B0-----:R-:W5:Y:S01]  /*62e0*/  LDL.LU R26, [R1+0x168] ;  /* 0x00016800011a7983 */ /* 0x001f620000300800 */
[----:B------:R-:W-:-:S02]  /*62f0*/  ISETP.GT.U32.AND P2, PT, R28, R15, PT ;  /* 0x0000000f1c00720c */ /* 0x000fc40003f44070 */
[C---:B------:R-:W-:Y:S02]  /*6300*/  ISETP.GT.U32.AND P3, PT, R28.reuse, R10, PT ;  /* 0x0000000a1c00720c */ /* 0x040fe40003f64070 */
[----:B------:R-:W-:-:S09]  /*6310*/  ISETP.GT.U32.AND P4, PT, R28, R11, PT ;  /* 0x0000000b1c00720c */ /* 0x000fd20003f84070 */
[--C-:B------:R-:W-:Y:S01]  /*6320*/  @!P2 IMAD.IADD R15, R15, 0x1, -R28.reuse ;  /* 0x000000010f0fa824 */ /* 0x100fe200078e0a1c */
[C---:B------:R-:W-:Y:S02]  /*6330*/  ISETP.GT.U32.AND P2, PT, R28.reuse, R9, PT ;  /* 0x000000091c00720c */ /* 0x040fe40003f44070 */
[C---:B------:R-:W-:Y:S02]  /*6340*/  ISETP.GT.U32.AND P5, PT, R28.reuse, R23, PT ;  /* 0x000000171c00720c */ /* 0x040fe40003fa4070 */
[C---:B------:R-:W-:Y:S02]  /*6350*/  ISETP.GT.U32.AND P6, PT, R28.reuse, R25, PT ;  /* 0x000000191c00720c */ /* 0x040fe40003fc4070 */
[----:B------:R-:W-:Y:S01]  /*6360*/  ISETP.GT.U32.AND P1, PT, R28, R15, PT ;  /* 0x0000000f1c00720c */ /* 0x000fe20003f24070 */
[--C-:B------:R-:W-:Y:S01]  /*6370*/  @!P3 IMAD.IADD R10, R10, 0x1, -R28.reuse ;  /* 0x000000010a0ab824 */ /* 0x100fe200078e0a1c */
[----:B------:R-:W-:Y:S01]  /*6380*/  ISETP.GT.U32.AND P3, PT, R28, R13, PT ;  /* 0x0000000d1c00720c */ /* 0x000fe20003f64070 */
[----:B------:R-:W-:-:S04]  /*6390*/  @!P4 IMAD.IADD R11, R11, 0x1, -R28 ;  /* 0x000000010b0bc824 */ /* 0x000fc800078e0a1c */
[--C-:B------:R-:W-:Y:S01]  /*63a0*/  @!P2 IMAD.IADD R9, R9, 0x1, -R28.reuse ;  /* 0x000000010909a824 */ /* 0x100fe200078e0a1c */
[C---:B------:R-:W-:Y:S02]  /*63b0*/  ISETP.GT.U32.AND P2, PT, R28.reuse, R12, PT ;  /* 0x0000000c1c00720c */ /* 0x040fe40003f44070 */
[C---:B------:R-:W-:Y:S01]  /*63c0*/  ISETP.GT.U32.AND P4, PT, R28.reuse, R16, PT ;  /* 0x000000101c00720c */ /* 0x040fe20003f84070 */
[--C-:B------:R-:W-:Y:S01]  /*63d0*/  @!P5 IMAD.IADD R23, R23, 0x1, -R28.reuse ;  /* 0x000000011717d824 */ /* 0x100fe200078e0a1c */
[C---:B------:R-:W-:Y:S02]  /*63e0*/  ISETP.GT.U32.AND P0, PT, R28.reuse, R27, PT ;  /* 0x0000001b1c00720c */ /* 0x040fe40003f04070 */
[----:B------:R-:W-:Y:S01]  /*63f0*/  ISETP.GT.U32.AND P5, PT, R28, R17, PT ;  /* 0x000000111c00720c */ /* 0x000fe20003fa4070 */
[--C-:B------:R-:W-:Y:S02]  /*6400*/  @!P6 IMAD.IADD R25, R25, 0x1, -R28.reuse ;  /* 0x000000011919e824 */ /* 0x100fe400078e0a1c */
[----:B------:R-:W-:-:S02]  /*6410*/  @!P1 IMAD.IADD R15, R15, 0x1, -R28 ;  /* 0x000000010f0f9824 */ /* 0x000fc400078e0a1c */
[--C-:B------:R-:W-:Y:S02]  /*6420*/  @!P3 IMAD.IADD R13, R13, 0x1, -R28.reuse ;  /* 0x000000010d0db824 */ /* 0x100fe400078e0a1c */
[--C-:B------:R-:W-:Y:S02]  /*6430*/  @!P2 IMAD.IADD R12, R12, 0x1, -R28.reuse ;  /* 0x000000010c0ca824 */ /* 0x100fe400078e0a1c */
[--C-:B------:R-:W-:Y:S02]  /*6440*/  @!P4 IMAD.IADD R16, R16, 0x1, -R28.reuse ;  /* 0x000000011010c824 */ /* 0x100fe400078e0a1c */
[--C-:B------:R-:W-:Y:S02]  /*6450*/  @!P0 IMAD.IADD R27, R27, 0x1, -R28.reuse ;  /* 0x000000011b1b8824 */ /* 0x100fe400078e0a1c */
[----:B------:R-:W-:Y:S01]  /*6460*/  @!P5 IMAD.IADD R17, R17, 0x1, -R28 ;  /* 0x000000011111d824 */ /* 0x000fe200078e0a1c */
[----:B------:R-:W-:Y:S04]  /*6470*/  STL [R1+0xb0], R9 ;  /* 0x0000b00901007387 */ /* 0x000fe80000100800 */
[----:B------:R-:W-:Y:S04]  /*6480*/  STL [R1+0x90], R10 ;  /* 0x0000900a01007387 */ /* 0x000fe80000100800 */
[----:B------:R-:W-:Y:S04]  /*6490*/  STL [R1+0x94], R11 ;  /* 0x0000940b01007387 */ /* 0x000fe80000100800 */
[----:B------:R-:W-:Y:S04]  /*64a0*/  STL [R1+0x98], R23 ;  /* 0x0000981701007387 */ /* 0x000fe80000100800 */
[----:B------:R-:W-:Y:S04]  /*64b0*/  STL [R1+0xa0], R25 ;  /* 0x0000a01901007387 */ /* 0x000fe80000100800 */
[----:B------:R0:W-:Y:S04]  /*64c0*/  STL [R1+0x9c], R27 ;  /* 0x00009c1b01007387 */ /* 0x0001e80000100800 */
[----:B0-----:R-:W5:Y:S04]  /*64d0*/  LDL.LU R27, [R1+0x170] ;  /* 0x00017000011b7983 */ /* 0x001f680000300800 */
[----:B------:R-:W5:Y:S04]  /*64e0*/  LDL.LU R25, [R1+0x128] ;  /* 0x0001280001197983 */ /* 0x000f680000300800 */
[----:B------:R-:W5:Y:S04]  /*64f0*/  LDL.LU R23, [R1+0x12c] ;  /* 0x00012c0001177983 */ /* 0x000f680000300800 */
[----:B------:R0:W-:Y:S04]  /*6500*/  STL [R1+0x80], R15 ;  /* 0x0000800f01007387 */ /* 0x0001e80000100800 */
[----:B------:R-:W5:Y:S04]  /*6510*/  LDL.LU R7, [R1+0x134] ;  /* 0x0001340001077983 */ /* 0x000f680000300800 */
[----:B------:R-:W5:Y:S04]  /*6520*/  LDL.LU R8, [R1+0x14c] ;  /* 0x00014c0001087983 */ /* 0x000f680000300800 */
[----:B------:R-:W5:Y:S01]  /*6530*/  LDL.LU R9, [R1+0x13c] ;  /* 0x00013c0001097983 */ /* 0x000f620000300800 */
[----:B0-----:R-:W-:Y:S01]  /*6540*/  IMAD.HI.U32 R15, R29, R2, RZ ;  /* 0x000000021d0f7227 */ /* 0x001fe200078e00ff */
[----:B--2---:R-:W-:-:S02]  /*6550*/  ISETP.GT.U32.AND P6, PT, R28, R21, PT ;  /* 0x000000151c00720c */ /* 0x004fc40003fc4070 */
[C---:B----4-:R-:W-:Y:S02]  /*6560*/  ISETP.GT.U32.AND P1, PT, R28.reuse, R18, PT ;  /* 0x000000121c00720c */ /* 0x050fe40003f24070 */
[----:B---3--:R-:W-:-:S09]  /*6570*/  ISETP.GT.U32.AND P0, PT, R28, R0, PT ;  /* 0x000000001c00720c */ /* 0x008fd20003f04070 */
[--C-:B------:R-:W-:Y:S01]  /*6580*/  @!P6 IMAD.IADD R21, R21, 0x1, -R28.reuse ;  /* 0x000000011515e824 */ /* 0x100fe200078e0a1c */
[C---:B-----5:R-:W-:Y:S02]  /*6590*/  ISETP.GT.U32.AND P2, PT, R28.reuse, R19, PT ;  /* 0x000000131c00720c */ /* 0x060fe40003f44070 */
[----:B------:R-:W-:Y:S01]  /*65a0*/  ISETP.GT.U32.AND P3, PT, R28, R20, PT ;  /* 0x000000141c00720c */ /* 0x000fe20003f64070 */
[----:B------:R-:W-:Y:S01]  /*65b0*/  @!P1 IMAD.IADD R18, R18, 0x1, -R28 ;  /* 0x0000000112129824 */ /* 0x000fe200078e0a1c */
[C---:B------:R-:W-:Y:S02]  /*65c0*/  ISETP.GT.U32.AND P1, PT, R28.reuse, R12, PT ;  /* 0x0000000c1c00720c */ /* 0x040fe40003f24070 */
[----:B------:R-:W-:-:S07]  /*65d0*/  ISETP.GT.U32.AND P4, PT, R28, R22, PT ;  /* 0x000000161c00720c */ /* 0x000fce0003f84070 */
[--C-:B------:R-:W-:Y:S01]  /*65e0*/  @!P2 IMAD.IADD R19, R19, 0x1, -R28.reuse ;  /* 0x000000011313a824 */ /* 0x100fe200078e0a1c */
[----:B------:R-:W-:Y:S01]  /*65f0*/  ISETP.GT.U32.AND P2, PT, R28, R13, PT ;  /* 0x0000000d1c00720c */ /* 0x000fe20003f44070 */
[--C-:B------:R-:W-:Y:S01]  /*6600*/  @!P3 IMAD.IADD R20, R20, 0x1, -R28.reuse ;  /* 0x000000011414b824 */ /* 0x100fe200078e0a1c */
[C---:B------:R-:W-:Y:S02]  /*6610*/  ISETP.GT.U32.AND P3, PT, R28.reuse, R16, PT ;  /* 0x000000101c00720c */ /* 0x040fe40003f64070 */
[----:B------:R-:W-:Y:S01]  /*6620*/  ISETP.GT.U32.AND P5, PT, R28, R24, PT ;  /* 0x000000181c00720c */ /* 0x000fe20003fa4070 */
[--C-:B------:R-:W-:Y:S01]  /*6630*/  @!P4 IMAD.IADD R22, R22, 0x1, -R28.reuse ;  /* 0x000000011616c824 */ /* 0x100fe200078e0a1c */
[----:B------:R-:W-:Y:S01]  /*6640*/  ISETP.GT.U32.AND P4, PT, R28, R17, PT ;  /* 0x000000111c00720c */ /* 0x000fe20003f84070 */
[----:B------:R-:W-:Y:S01]  /*6650*/  @!P0 IMAD.IADD R0, R0, 0x1, -R28 ;  /* 0x0000000100008824 */ /* 0x000fe200078e0a1c */
[----:B------:R-:W-:-:S09]  /*6660*/  ISETP.GT.U32.AND P6, PT, R28, R26, PT ;  /* 0x0000001a1c00720c */ /* 0x000fd20003fc4070 */
[--C-:B------:R-:W-:Y:S01]  /*6670*/  @!P5 IMAD.IADD R24, R24, 0x1, -R28.reuse ;  /* 0x000000011818d824 */ /* 0x100fe200078e0a1c */
[----:B------:R-:W-:Y:S01]  /*6680*/  ISETP.GT.U32.AND P5, PT, R28, R21, PT ;  /* 0x000000151c00720c */ /* 0x000fe20003fa4070 */
[--C-:B------:R-:W-:Y:S02]  /*6690*/  @!P1 IMAD.IADD R12, R12, 0x1, -R28.reuse ;  /* 0x000000010c0c9824 */ /* 0x100fe400078e0a1c */
[--C-:B------:R-:W-:Y:S02]  /*66a0*/  @!P2 IMAD.IADD R13, R13, 0x1, -R28.reuse ;  /* 0x000000010d0da824 */ /* 0x100fe400078e0a1c */
[--C-:B------:R-:W-:Y:S02]  /*66b0*/  @!P3 IMAD.IADD R16, R16, 0x1, -R28.reuse ;  /* 0x000000011010b824 */ /* 0x100fe400078e0a1c */
[--C-:B------:R-:W-:Y:S01]  /*66c0*/  @!P6 IMAD.IADD R26, R26, 0x1, -R28.reuse ;  /* 0x000000011a1ae824 */ /* 0x100fe200078e0a1c */
[----:B------:R-:W-:Y:S01]  /*66d0*/  ISETP.GT.U32.AND P6, PT, R28, R0, PT ;  /* 0x000000001c00720c */ /* 0x000fe20003fc4070 */
[----:B------:R0:W-:Y:S01]  /*66e0*/  STL [R1+0x84], R12 ;  /* 0x0000840c01007387 */ /* 0x0001e20000100800 */
[----:B------:R-:W-:-:S03]  /*66f0*/  @!P4 IMAD.IADD R17, R17, 0x1, -R28 ;  /* 0x000000011111c824 */ /* 0x000fc600078e0a1c */
[----:B------:R1:W-:Y:S01]  /*6700*/  STL [R1+0x88], R13 ;  /* 0x0000880d01007387 */ /* 0x0003e20000100800 */
[----:B------:R-:W-:-:S03]  /*6710*/  @!P5 IMAD.IADD R21, R21, 0x1, -R28 ;  /* 0x000000011515d824 */ /* 0x000fc600078e0a1c */
[----:B------:R-:W2:Y:S04]  /*6720*/  LDL.LU R10, [R1+0xdc] ;  /* 0x0000dc00010a7983 */ /* 0x000ea80000300800 */
[----:B------:R3:W-:Y:S04]  /*6730*/  STL [R1+0x8c], R16 ;  /* 0x00008c1001007387 */ /* 0x0007e80000100800 */
[----:B------:R-:W4:Y:S01]  /*6740*/  LDL.LU R11, [R1+0xe0] ;  /* 0x0000e000010b7983 */ /* 0x000f220000300800 */
[----:B------:R-:W-:-:S03]  /*6750*/  @!P6 IMAD.IADD R0, R0, 0x1, -R28 ;  /* 0x000000010000e824 */ /* 0x000fc600078e0a1c */
[----:B------:R-:W-:Y:S04]  /*6760*/  STL [R1+0x1bc], R17 ;  /* 0x0001bc1101007387 */ /* 0x000fe80000100800 */
[----:B0-----:R-:W5:Y:S04]  /*6770*/  LDL.LU R12, [R1+0xe4] ;  /* 0x0000e400010c7983 */ /* 0x001f680000300800 */
[----:B-1----:R-:W5:Y:S04]  /*6780*/  LDL.LU R13, [R1+0x114] ;  /* 0x00011400010d7983 */ /* 0x002f680000300800 */
[----:B------:R-:W-:Y:S04]  /*6790*/  STL [R1+0x74], R21 ;  /* 0x0000741501007387 */ /* 0x000fe80000100800 */
[----:B---3--:R-:W3:Y:S04]  /*67a0*/  LDL.LU R16, [R1+0xf4] ;  /* 0x0000f40001107983 */ /* 0x008ee80000300800 */
[----:B------:R0:W-:Y:S04]  /*67b0*/  STL [R1+0x78], R0 ;  /* 0x0000780001007387 */ /* 0x0001e80000100800 */
[----:B0-----:R-:W3:Y:S01]  /*67c0*/  LDL.LU R0, [R1+0x34] ;  /* 0x0000340001007983 */ /* 0x001ee20000300800 */
[----:B------:R-:W-:-:S03]  /*67d0*/  IMAD.MOV R21, RZ, RZ, -R15 ;  /* 0x000000ffff157224 */ /* 0x000fc600078e0a0f */
[----:B------:R-:W3:Y:S01]  /*67e0*/  LDL.LU R15, [R1+0x30] ;  /* 0x00003000010f7983 */ /* 0x000ee20000300800 */
[C---:B------:R-:W-:Y:S02]  /*67f0*/  ISETP.GT.U32.AND P0, PT, R28.reuse, R14, PT ;  /* 0x0000000e1c00720c */ /* 0x040fe40003f04070 */
[C---:B------:R-:W-:Y:S02]  /*6800*/  ISETP.GT.U32.AND P1, PT, R28.reuse, R19, PT ;  /* 0x000000131c00720c */ /* 0x040fe40003f24070 */
[C---:B------:R-:W-:Y:S02]  /*6810*/  ISETP.GT.U32.AND P2, PT, R28.reuse, R20, PT ;  /* 0x000000141c00720c */ /* 0x040fe40003f44070 */
[----:B------:R-:W-:-:S07]  /*6820*/  ISETP.GT.U32.AND P3, PT, R28, R22, PT ;  /* 0x000000161c00720c */ /* 0x000fce0003f64070 */
[--C-:B------:R-:W-:Y:S01]  /*6830*/  @!P0 IMAD.IADD R14, R14, 0x1, -R28.reuse ;  /* 0x000000010e0e8824 */ /* 0x100fe200078e0a1c */
[C---:B------:R-:W-:Y:S02]  /*6840*/  ISETP.GT.U32.AND P0, PT, R28.reuse, R18, PT ;  /* 0x000000121c00720c */ /* 0x040fe40003f04070 */
[C---:B------:R-:W-:Y:S02]  /*6850*/  ISETP.GT.U32.AND P4, PT, R28.reuse, R24, PT ;  /* 0x000000181c00720c */ /* 0x040fe40003f84070 */
[C---:B------:R-:W-:Y:S01]  /*6860*/  ISETP.GT.U32.AND P5, PT, R28.reuse, R14, PT ;  /* 0x0000000e1c00720c */ /* 0x040fe20003fa4070 */
[--C-:B------:R-:W-:Y:S01]  /*6870*/  @!P1 IMAD.IADD R19, R19, 0x1, -R28.reuse ;  /* 0x0000000113139824 */ /* 0x100fe200078e0a1c */
[----:B------:R-:W-:Y:S01]  /*6880*/  ISETP.GT.U32.AND P1, PT, R28, R25, PT ;  /* 0x000000191c00720c */ /* 0x000fe20003f24070 */
[----:B------:R-:W-:Y:S01]  /*6890*/  @!P2 IMAD.IADD R20, R20, 0x1, -R28 ;  /* 0x000000011414a824 */ /* 0x000fe200078e0a1c */
[----:B------:R-:W-:-:S05]  /*68a0*/  ISETP.GT.U32.AND P2, PT, R28, R23, PT ;  /* 0x000000171c00720c */ /* 0x000fca0003f44070 */
[--C-:B------:R-:W-:Y:S01]  /*68b0*/  @!P0 IMAD.IADD R18, R18, 0x1, -R28.reuse ;  /* 0x0000000112128824 */ /* 0x100fe200078e0a1c */
[----:B------:R-:W-:Y:S01]  /*68c0*/  ISETP.GT.U32.AND P0, PT, R28, R27, PT ;  /* 0x0000001b1c00720c */ /* 0x000fe20003f04070 */
[--C-:B------:R-:W-:Y:S01]  /*68d0*/  @!P3 IMAD.IADD R22, R22, 0x1, -R28.reuse ;  /* 0x000000011616b824 */ /* 0x100fe200078e0a1c */
[C---:B------:R-:W-:Y:S02]  /*68e0*/  ISETP.GT.U32.AND P6, PT, R28.reuse, R26, PT ;  /* 0x0000001a1c00720c */ /* 0x040fe40003fc4070 */
[----:B------:R-:W-:Y:S01]  /*68f0*/  ISETP.GT.U32.AND P3, PT, R28, R7, PT ;  /* 0x000000071c00720c */ /* 0x000fe20003f64070 */
[--C-:B------:R-:W-:Y:S01]  /*6900*/  @!P4 IMAD.IADD R24, R24, 0x1, -R28.reuse ;  /* 0x000000011818c824 */ /* 0x100fe200078e0a1c */
[----:B------:R-:W-:Y:S01]  /*6910*/  ISETP.GT.U32.AND P4, PT, R28, R8, PT ;  /* 0x000000081c00720c */ /* 0x000fe20003f84070 */
[--C-:B------:R-:W-:Y:S02]  /*6920*/  @!P5 IMAD.IADD R14, R14, 0x1, -R28.reuse ;  /* 0x000000010e0ed824 */ /* 0x100fe400078e0a1c */
[----:B------:R-:W-:-:S04]  /*6930*/  @!P1 IMAD.IADD R25, R25, 0x1, -R28 ;  /* 0x0000000119199824 */ /* 0x000fc800078e0a1c */
[--C-:B------:R-:W-:Y:S02]  /*6940*/  @!P0 IMAD.IADD R27, R27, 0x1, -R28.reuse ;  /* 0x000000011b1b8824 */ /* 0x100fe400078e0a1c */
[--C-:B------:R-:W-:Y:S02]  /*6950*/  @!P2 IMAD.IADD R23, R23, 0x1, -R28.reuse ;  /* 0x000000011717a824 */ /* 0x100fe400078e0a1c */
[--C-:B------:R-:W-:Y:S01]  /*6960*/  @!P6 IMAD.IADD R26, R26, 0x1, -R28.reuse ;  /* 0x000000011a1ae824 */ /* 0x100fe200078e0a1c */
[----:B------:R-:W-:Y:S01]  /*6970*/  ISETP.GT.U32.AND P6, PT, R28, R9, PT ;  /* 0x000000091c00720c */ /* 0x000fe20003fc4070 */
[--C-:B------:R-:W-:Y:S02]  /*6980*/  @!P3 IMAD.IADD R7, R7, 0x1, -R28.reuse ;  /* 0x000000010707b824 */ /* 0x100fe400078e0a1c */
[--C-:B------:R-:W-:Y:S01]  /*6990*/  @!P4 IMAD.IADD R8, R8, 0x1, -R28.reuse ;  /* 0x000000010808c824 */ /* 0x100fe200078e0a1c */
[----:B------:R-:W-:Y:S04]  /*69a0*/  STL [R1+0x7c], R18 ;  /* 0x00007c1201007387 */ /* 0x000fe80000100800 */
[----:B------:R-:W-:Y:S04]  /*69b0*/  STL [R1+0x1b0], R19 ;  /* 0x0001b01301007387 */ /* 0x000fe80000100800 */
[----:B------:R-:W-:Y:S01]  /*69c0*/  STL [R1+0x1a4], R20 ;  /* 0x0001a41401007387 */ /* 0x000fe20000100800 */
[----:B------:R-:W-:-:S03]  /*69d0*/  @!P6 IMAD.IADD R9, R9, 0x1, -R28 ;  /* 0x000000010909e824 */ /* 0x000fc600078e0a1c */
[----:B------:R-:W-:Y:S04]  /*69e0*/  STL [R1+0x70], R22 ;  /* 0x0000701601007387 */ /* 0x000fe80000100800 */
[----:B------:R-:W-:Y:S04]  /*69f0*/  STL [R1+0x164], R24 ;  /* 0x0001641801007387 */ /* 0x000fe80000100800 */
[----:B------:R0:W-:Y:S04]  /*6a00*/  STL [R1+0x188], R14 ;  /* 0x0001880e01007387 */ /* 0x0001e80000100800 */
[----:B------:R-:W-:Y:S01]  /*6a10*/  STL [R1+0x168], R26 ;  /* 0x0001681a01007387 */ /* 0x000fe20000100800 */
[----:B------:R-:W-:-:S03]  /*6a20*/  IMAD R2, R28, R21, R2 ;  /* 0x000000151c027224 */ /* 0x000fc600078e0202 */
[----:B0-----:R-:W3:Y:S04]  /*6a30*/  LDL R14, [R1+0x7b4] ;  /* 0x0007b400010e7983 */ /* 0x001ee80000100800 */
[----:B------:R-:W3:Y:S04]  /*6a40*/  LDL.LU R17, [R1+0x2c] ;  /* 0x00002c0001117983 */ /* 0x000ee80000300800 */
[----:B------:R-:W3:Y:S04]  /*6a50*/  LDL.LU R18, [R1+0x28] ;  /* 0x0000280001127983 */ /* 0x000ee80000300800 */
[----:B------:R-:W3:Y:S04]  /*6a60*/  LDL.LU R19, [R1+0x24] ;  /* 0x0000240001137983 */ /* 0x000ee80000300800 */
[----:B------:R-:W3:Y:S04]  /*6a70*/  LDL.LU R20, [R1+0x20] ;  /* 0x0000200001147983 */ /* 0x000ee80000300800 */
[----:B------:R-:W3:Y:S04]  /*6a80*/  LDL.LU R21, [R1+0x1c] ;  /* 0x00001c0001157983 */ /* 0x000ee80000300800 */
[----:B------:R-:W3:Y:S01]  /*6a90*/  LDL.LU R22, [R1+0x18] ;  /* 0x0000180001167983 */ /* 0x000ee20000300800 */
[----:B--2---:R-:W-:-:S02]  /*6aa0*/  ISETP.GT.U32.AND P5, PT, R28, R10, PT ;  /* 0x0000000a1c00720c */ /* 0x004fc40003fa4070 */
[C---:B----4-:R-:W-:Y:S02]  /*6ab0*/  ISETP.GT.U32.AND P0, PT, R28.reuse, R11, PT ;  /* 0x0000000b1c00720c */ /* 0x050fe40003f04070 */
[C---:B-----5:R-:W-:Y:S02]  /*6ac0*/  ISETP.GT.U32.AND P1, PT, R28.reuse, R12, PT ;  /* 0x0000000c1c00720c */ /* 0x060fe40003f24070 */
[----:B------:R-:W-:-:S07]  /*6ad0*/  ISETP.GT.U32.AND P2, PT, R28, R13, PT ;  /* 0x0000000d1c00720c */ /* 0x000fce0003f44070 */
[--C-:B------:R-:W-:Y:S01]  /*6ae0*/  @!P5 IMAD.IADD R10, R10, 0x1, -R28.reuse ;  /* 0x000000010a0ad824 */ /* 0x100fe200078e0a1c */
[C---:B------:R-:W-:Y:S02]  /*6af0*/  ISETP.GT.U32.AND P5, PT, R28.reuse, R27, PT ;  /* 0x0000001b1c00720c */ /* 0x040fe40003fa4070 */
[C---:B---3--:R-:W-:Y:S01]  /*6b00*/  ISETP.GT.U32.AND P3, PT, R28.reuse, R16, PT ;  /* 0x000000101c00720c */ /* 0x048fe20003f64070 */
[--C-:B------:R-:W-:Y:S01]  /*6b10*/  @!P0 IMAD.IADD R11, R11, 0x1, -R28.reuse ;  /* 0x000000010b0b8824 */ /* 0x100fe200078e0a1c */
[----:B------:R-:W-:Y:S01]  /*6b20*/  ISETP.GT.U32.AND P0, PT, R28, R25, PT ;  /* 0x000000191c00720c */ /* 0x000fe20003f04070 */
[--C-:B------:R-:W-:Y:S01]  /*6b30*/  @!P1 IMAD.IADD R12, R12, 0x1, -R28.reuse ;  /* 0x000000010c0c9824 */ /* 0x100fe200078e0a1c */
[C---:B------:R-:W-:Y:S01]  /*6b40*/  ISETP.GT.U32.AND P1, PT, R28.reuse, R23, PT ;  /* 0x000000171c00720c */ /* 0x040fe20003f24070 */
[----:B------:R-:W-:Y:S01]  /*6b50*/  @!P2 IMAD.IADD R13, R13, 0x1, -R28 ;  /* 0x000000010d0da824 */ /* 0x000fe200078e0a1c */
[C---:B------:R-:W-:Y:S02]  /*6b60*/  ISETP.GT.U32.AND P2, PT, R28.reuse, R7, PT ;  /* 0x000000071c00720c */ /* 0x040fe40003f44070 */
[----:B------:R-:W-:-:S05]  /*6b70*/  ISETP.GT.U32.AND P4, PT, R28, R0, PT ;  /* 0x000000001c00720c */ /* 0x000fca0003f84070 */
[--C-:B------:R-:W-:Y:S01]  /*6b80*/  @!P3 IMAD.IADD R16, R16, 0x1, -R28.reuse ;  /* 0x000000011010b824 */ /* 0x100fe200078e0a1c */
[C---:B------:R-:W-:Y:S02]  /*6b90*/  ISETP.GT.U32.AND P3, PT, R28.reuse, R8, PT ;  /* 0x000000081c00720c */ /* 0x040fe40003f64070 */
[C---:B------:R-:W-:Y:S01]  /*6ba0*/  ISETP.GT.U32.AND P6, PT, R28.reuse, R15, PT ;  /* 0x0000000f1c00720c */ /* 0x040fe20003fc4070 */
[--C-:B------:R-:W-:Y:S01]  /*6bb0*/  @!P5 IMAD.IADD R27, R27, 0x1, -R28.reuse ;  /* 0x000000011b1bd824 */ /* 0x100fe200078e0a1c */
[C---:B------:R-:W-:Y:S01]  /*6bc0*/  ISETP.GT.U32.AND P5, PT, R28.reuse, R10, PT ;  /* 0x0000000a1c00720c */ /* 0x040fe20003fa4070 */
[--C-:B------:R-:W-:Y:S01]  /*6bd0*/  @!P0 IMAD.IADD R25, R25, 0x1, -R28.reuse ;  /* 0x0000000119198824 */ /* 0x100fe200078e0a1c */
[----:B------:R-:W-:Y:S01]  /*6be0*/  ISETP.GT.U32.AND P0, PT, R28, R11, PT ;  /* 0x0000000b1c00720c */ /* 0x000fe20003f04070 */
[--C-:B------:R-:W-:Y:S01]  /*6bf0*/  @!P4 IMAD.IADD R0, R0, 0x1, -R28.reuse ;  /* 0x000000010000c824 */ /* 0x100fe200078e0a1c */
[C---:B------:R-:W-:Y:S01]  /*6c00*/  ISETP.GT.U32.AND P4, PT, R28.reuse, R9, PT ;  /* 0x000000091c00720c */ /* 0x040fe20003f84070 */
[--C-:B------:R-:W-:Y:S01]  /*6c10*/  @!P1 IMAD.IADD R23, R23, 0x1, -R28.reuse ;  /* 0x0000000117179824 */ /* 0x100fe200078e0a1c */
[----:B------:R0:W-:Y:S01]  /*6c20*/  STL [R1+0x170], R27 ;  /* 0x0001701b01007387 */ /* 0x0001e20000100800 */
[C---:B------:R-:W-:Y:S01]  /*6c30*/  ISETP.GT.U32.AND P1, PT, R28.reuse, R12, PT ;  /* 0x0000000c1c00720c */ /* 0x040fe20003f24070 */
[----:B------:R-:W-:Y:S01]  /*6c40*/  @!P2 IMAD.IADD R7, R7, 0x1, -R28 ;  /* 0x000000010707a824 */ /* 0x000fe200078e0a1c */
[----:B------:R-:W-:-:S02]  /*6c50*/  ISETP.GT.U32.AND P2, PT, R28, R13, PT ;  /* 0x0000000d1c00720c */ /* 0x000fc40003f44070 */
[--C-:B------:R-:W-:Y:S02]  /*6c60*/  @!P6 IMAD.IADD R15, R15, 0x1, -R28.reuse ;  /* 0x000000010f0fe824 */ /* 0x100fe400078e0a1c */
[----:B------:R-:W-:Y:S01]  /*6c70*/  @!P3 IMAD.IADD R8, R8, 0x1, -R28 ;  /* 0x000000010808b824 */ /* 0x000fe200078e0a1c */
[C---:B------:R-:W-:Y:S01]  /*6c80*/  ISETP.GT.U32.AND P3, PT, R28.reuse, R16, PT ;  /* 0x000000101c00720c */ /* 0x040fe20003f64070 */
[----:B0-----:R-:W2:Y:S04]  /*6c90*/  LDL.LU R27, [R1+0x14] ;  /* 0x00001400011b7983 */ /* 0x001ea80000300800 */
[----:B------:R-:W3:Y:S01]  /*6ca0*/  LDL.LU R26, [R1+0x10] ;  /* 0x00001000011a7983 */ /* 0x000ee20000300800 */
[----:B------:R-:W-:-:S03]  /*6cb0*/  ISETP.GT.U32.AND P6, PT, R28, R0, PT ;  /* 0x000000001c00720c */ /* 0x000fc60003fc4070 */
[----:B------:R0:W-:Y:S01]  /*6cc0*/  STL [R1+0x128], R25 ;  /* 0x0001281901007387 */ /* 0x0001e20000100800 */
[--C-:B------:R-:W-:Y:S01]  /*6cd0*/  @!P4 IMAD.IADD R9, R9, 0x1, -R28.reuse ;  /* 0x000000010909c824 */ /* 0x100fe200078e0a1c */
[----:B------:R-:W-:Y:S01]  /*6ce0*/  ISETP.GT.U32.AND P4, PT, R28, R15, PT ;  /* 0x0000000f1c00720c */ /* 0x000fe20003f84070 */
[--C-:B------:R-:W-:Y:S01]  /*6cf0*/  @!P5 IMAD.IADD R10, R10, 0x1, -R28.reuse ;  /* 0x000000010a0ad824 */ /* 0x100fe200078e0a1c */
[----:B0-----:R-:W4:Y:S04]  /*6d00*/  LDL.LU R25, [R1+0xc] ;  /* 0x00000c0001197983 */ /* 0x001f280000300800 */
[----:B------:R-:W5:Y:S04]  /*6d10*/  LDL.LU R24, [R1+0x8] ;  /* 0x0000080001187983 */ /* 0x000f680000300800 */
[----:B------:R0:W-:Y:S01]  /*6d20*/  STL [R1+0x12c], R23 ;  /* 0x00012c1701007387 */ /* 0x0001e20000100800 */
[----:B------:R-:W-:-:S02]  /*6d30*/  @!P0 IMAD.IADD R11, R11, 0x1, -R28 ;  /* 0x000000010b0b8824 */ /* 0x000fc400078e0a1c */
[--C-:B------:R-:W-:Y:S01]  /*6d40*/  @!P1 IMAD.IADD R12, R12, 0x1, -R28.reuse ;  /* 0x000000010c0c9824 */ /* 0x100fe200078e0a1c */
[----:B0-----:R-:W5:Y:S04]  /*6d50*/  LDL.LU R23, [R1+0x4] ;  /* 0x0000040001177983 */ /* 0x001f680000300800 */
[----:B------:R0:W-:Y:S01]  /*6d60*/  STL [R1+0x134], R7 ;  /* 0x0001340701007387 */ /* 0x0001e20000100800 */
[----:B------:R-:W-:-:S03]  /*6d70*/  @!P2 IMAD.IADD R13, R13, 0x1, -R28 ;  /* 0x000000010d0da824 */ /* 0x000fc600078e0a1c */
        /* <DEDUP_REMOVED lines=10> */
[----:B------:R0:W-:Y:S04]  /*6e20*/  STL [R1+0xe0], R11 ;  /* 0x0000e00b01007387 */ /* 0x0001e80000100800 */
        /* <DEDUP_REMOVED lines=13> */
[C---:B------:R-:W-:Y:S02]  /*6f00*/  ISETP.GT.U32.AND P1, PT, R28.reuse, R19, PT ;  /* 0x000000131c00720c */ /* 0x040fe40003f24070 */
[C---:B------:R-:W-:Y:S02]  /*6f10*/  ISETP.GT.U32.AND P2, PT, R28.reuse, R20, PT ;  /* 0x000000141c00720c */ /* 0x040fe40003f44070 */
[----:B------:R-:W-:-:S05]  /*6f20*/  ISETP.GT.U32.AND P3, PT, R28, R21, PT ;  /* 0x000000151c00720c */ /* 0x000fca0003f64070 */
[--C-:B------:R-:W-:Y:S02]  /*6f30*/  @!P5 IMAD.IADD R17, R17, 0x1, -R28.reuse ;  /* 0x000000011111d824 */ /* 0x100fe400078e0a1c */
[--C-:B------:R-:W-:Y:S02]  /*6f40*/  @!P0 IMAD.IADD R18, R18, 0x1, -R28.reuse ;  /* 0x0000000112128824 */ /* 0x100fe400078e0a1c */
[--C-:B------:R-:W-:Y:S01]  /*6f50*/  @!P1 IMAD.IADD R19, R19, 0x1, -R28.reuse ;  /* 0x0000000113139824 */ /* 0x100fe200078e0a1c */
[----:B------:R-:W-:Y:S01]  /*6f60*/  ISETP.GT.U32.AND P6, PT, R28, R22, PT ;  /* 0x000000161c00720c */ /* 0x000fe20003fc4070 */
[--C-:B------:R-:W-:Y:S02]  /*6f70*/  @!P2 IMAD.IADD R20, R20, 0x1, -R28.reuse ;  /* 0x000000011414a824 */ /* 0x100fe400078e0a1c */
[----:B------:R-:W-:-:S10]  /*6f80*/  @!P3 IMAD.IADD R21, R21, 0x1, -R28 ;  /* 0x000000011515b824 */ /* 0x000fd400078e0a1c */
[----:B------:R-:W-:Y:S01]  /*6f90*/  @!P6 IMAD.IADD R22, R22, 0x1, -R28 ;  /* 0x000000011616e824 */ /* 0x000fe200078e0a1c */
[C---:B--2---:R-:W-:Y:S02]  /*6fa0*/  ISETP.GT.U32.AND P4, PT, R28.reuse, R27, PT ;  /* 0x0000001b1c00720c */ /* 0x044fe40003f84070 */
[C---:B---3--:R-:W-:Y:S02]  /*6fb0*/  ISETP.GT.U32.AND P5, PT, R28.reuse, R26, PT ;  /* 0x0000001a1c00720c */ /* 0x048fe40003fa4070 */
[C---:B----4-:R-:W-:Y:S02]  /*6fc0*/  ISETP.GT.U32.AND P0, PT, R28.reuse, R25, PT ;  /* 0x000000191c00720c */ /* 0x050fe40003f04070 */
[----:B-----5:R-:W-:-:S07]  /*6fd0*/  ISETP.GT.U32.AND P1, PT, R28, R24, PT ;  /* 0x000000181c00720c */ /* 0x020fce0003f24070 */
[--C-:B------:R-:W-:Y:S01]  /*6fe0*/  @!P4 IMAD.IADD R27, R27, 0x1, -R28.reuse ;  /* 0x000000011b1bc824 */ /* 0x100fe200078e0a1c */
[----:B------:R-:W-:Y:S01]  /*6ff0*/  ISETP.GT.U32.AND P4, PT, R28, R17, PT ;  /* 0x000000111c00720c */ /* 0x000fe20003f84070 */
        /* <DEDUP_REMOVED lines=9> */
[--C-:B------:R-:W-:Y:S02]  /*7090*/  @!P5 IMAD.IADD R18, R18, 0x1, -R28.reuse ;  /* 0x000000011212d824 */ /* 0x100fe400078e0a1c */
[--C-:B------:R-:W-:Y:S01]  /*70a0*/  @!P2 IMAD.IADD R23, R23, 0x1, -R28.reuse ;  /* 0x000000011717a824 */ /* 0x100fe200078e0a1c */
[C---:B------:R-:W-:Y:S01]  /*70b0*/  ISETP.GT.U32.AND P2, PT, R28.reuse, R21, PT ;  /* 0x000000151c00720c */ /* 0x040fe20003f44070 */
[--C-:B------:R-:W-:Y:S01]  /*70c0*/  @!P0 IMAD.IADD R19, R19, 0x1, -R28.reuse ;  /* 0x0000000113138824 */ /* 0x100fe200078e0a1c */
[----:B------:R-:W-:Y:S01]  /*70d0*/  ISETP.GT.U32.AND P5, PT, R28, R26, PT ;  /* 0x0000001a1c00720c */ /* 0x000fe20003fa4070 */
[----:B------:R-:W-:Y:S01]  /*70e0*/  @!P1 IMAD.IADD R20, R20, 0x1, -R28 ;  /* 0x0000000114149824 */ /* 0x000fe200078e0a1c */
[C---:B------:R-:W-:Y:S01]  /*70f0*/  ISETP.GT.U32.AND P0, PT, R28.reuse, R25, PT ;  /* 0x000000191c00720c */ /* 0x040fe20003f04070 */
[----:B------:R0:W-:Y:S01]  /*7100*/  STL [R1+0x2c], R17 ;  /* 0x00002c1101007387 */ /* 0x0001e20000100800 */
[----:B------:R-:W-:-:S03]  /*7110*/  ISETP.GT.U32.AND P1, PT, R28, R24, PT ;  /* 0x000000181c00720c */ /* 0x000fc60003f24070 */
[----:B------:R-:W-:-:S04]  /*7120*/  @!P4 IMAD.IADD R27, R27, 0x1, -R28 ;  /* 0x000000011b1bc824 */ /* 0x000fc800078e0a1c */
[--C-:B------:R-:W-:Y:S01]  /*7130*/  @!P2 IMAD.IADD R21, R21, 0x1, -R28.reuse ;  /* 0x000000011515a824 */ /* 0x100fe200078e0a1c */
[----:B0-----:R-:W2:Y:S04]  /*7140*/  LDL.LU R17, [R1+0xb68] ;  /* 0x000b680001117983 */ /* 0x001ea80000300800 */
[----:B------:R0:W-:Y:S01]  /*7150*/  STL [R1+0x28], R18 ;  /* 0x0000281201007387 */ /* 0x0001e20000100800 */
[--C-:B------:R-:W-:Y:S01]  /*7160*/  @!P5 IMAD.IADD R26, R26, 0x1, -R28.reuse ;  /* 0x000000011a1ad824 */ /* 0x100fe200078e0a1c */
[----:B------:R-:W-:Y:S02]  /*7170*/  ISETP.GT.U32.AND P2, PT, R28, R23, PT ;  /* 0x000000171c00720c */ /* 0x000fe40003f44070 */
[----:B0-----:R-:W3:Y:S04]  /*7180*/  LDL.LU R18, [R1+0xb64] ;  /* 0x000b640001127983 */ /* 0x001ee80000300800 */
[----:B------:R0:W-:Y:S01]  /*7190*/  STL [R1+0x24], R19 ;  /* 0x0000241301007387 */ /* 0x0001e20000100800 */
[----:B------:R-:W-:-:S03]  /*71a0*/  @!P0 IMAD.IADD R25, R25, 0x1, -R28 ;  /* 0x0000000119198824 */ /* 0x000fc600078e0a1c */
[----:B0-----:R-:W4:Y:S04]  /*71b0*/  LDL.LU R19, [R1+0xb60] ;  /* 0x000b600001137983 */ /* 0x001f280000300800 */
[----:B------:R0:W-:Y:S01]  /*71c0*/  STL [R1+0x20], R20 ;  /* 0x0000201401007387 */ /* 0x0001e20000100800 */
[----:B------:R-:W-:-:S03]  /*71d0*/  @!P1 IMAD.IADD R24, R24, 0x1, -R28 ;  /* 0x0000000118189824 */ /* 0x000fc600078e0a1c */
[----:B0-----:R-:W5:Y:S04]  /*71e0*/  LDL.LU R20, [R1+0xb5c] ;  /* 0x000b5c0001147983 */ /* 0x001f680000300800 */
[----:B------:R0:W-:Y:S04]  /*71f0*/  STL [R1+0x1c], R21 ;  /* 0x00001c1501007387 */ /* 0x0001e80000100800 */
[----:B0-----:R-:W2:Y:S01]  /*7200*/  LDL.LU R21, [R1+0xb58] ;  /* 0x000b580001157983 */ /* 0x001ea20000300800 */
[----:B------:R-:W-:Y:S01]  /*7210*/  @!P2 IMAD.IADD R23, R23, 0x1, -R28 ;  /* 0x000000011717a824 */ /* 0x000fe200078e0a1c */
[----:B------:R-:W-:-:S13]  /*7220*/  ISETP.GT.U32.AND P3, PT, R28, R15, PT ;  /* 0x0000000f1c00720c */ /* 0x000fda0003f64070 */
[----:B------:R-:W-:Y:S01]  /*7230*/  @!P3 IMAD.IADD R15, R15, 0x1, -R28 ;  /* 0x000000010f0fb824 */ /* 0x000fe200078e0a1c */
[----:B------:R-:W-:-:S13]  /*7240*/  ISETP.GT.U32.AND P3, PT, R28, R22, PT ;  /* 0x000000161c00720c */ /* 0x000fda0003f64070 */
[----:B------:R-:W-:-:S05]  /*7250*/  @!P3 IMAD.IADD R22, R22, 0x1, -R28 ;  /* 0x000000011616b824 */ /* 0x000fca00078e0a1c */
[----:B------:R0:W-:Y:S04]  /*7260*/  STL [R1+0x18], R22 ;  /* 0x0000181601007387 */ /* 0x0001e80000100800 */
[----:B0-----:R-:W3:Y:S04]  /*7270*/  LDL.LU R22, [R1+0xb54] ;  /* 0x000b540001167983 */ /* 0x001ee80000300800 */
[----:B------:R0:W-:Y:S04]  /*7280*/  STL [R1+0x14], R27 ;  /* 0x0000141b01007387 */ /* 0x0001e80000100800 */
[----:B0-----:R-:W3:Y:S04]  /*7290*/  LDL.LU R27, [R1+0xb50] ;  /* 0x000b5000011b7983 */ /* 0x001ee80000300800 */
[----:B------:R0:W-:Y:S04]  /*72a0*/  STL [R1+0x10], R26 ;  /* 0x0000101a01007387 */ /* 0x0001e80000100800 */
[----:B0-----:R-:W4:Y:S04]  /*72b0*/  LDL.LU R26, [R1+0xb4c] ;  /* 0x000b4c00011a7983 */ /* 0x001f280000300800 */
[----:B------:R0:W-:Y:S04]  /*72c0*/  STL [R1+0xc], R25 ;  /* 0x00000c1901007387 */ /* 0x0001e80000100800 */
[----:B0-----:R-:W5:Y:S04]  /*72d0*/  LDL.LU R25, [R1+0xb48] ;  /* 0x000b480001197983 */ /* 0x001f680000300800 */
[----:B------:R0:W-:Y:S04]  /*72e0*/  STL [R1+0x8], R24 ;  /* 0x0000081801007387 */ /* 0x0001e80000100800 */
[----:B0-----:R-:W5:Y:S04]  /*72f0*/  LDL.LU R24, [R1+0xb44] ;  /* 0x000b440001187983 */ /* 0x001f680000300800 */
[----:B------:R0:W-:Y:S04]  /*7300*/  STL [R1+0x4], R23 ;  /* 0x0000041701007387 */ /* 0x0001e80000100800 */
[----:B0-----:R-:W5:Y:S01]  /*7310*/  LDL.LU R23, [R1+0xb40] ;  /* 0x000b400001177983 */ /* 0x001f620000300800 */
[----:B------:R-:W-:-:S13]  /*7320*/  ISETP.GT.U32.AND P6, PT, R28, R0, PT ;  /* 0x000000001c00720c */ /* 0x000fda0003fc4070 */
[----:B------:R-:W-:-:S05]  /*7330*/  @!P6 IMAD.IADD R0, R0, 0x1, -R28 ;  /* 0x000000010000e824 */ /* 0x000fca00078e0a1c */
[----:B------:R-:W-:-:S13]  /*7340*/  ISETP.GT.U32.AND P3, PT, R28, R0, PT ;  /* 0x000000001c00720c */ /* 0x000fda0003f64070 */
[----:B------:R-:W-:Y:S01]  /*7350*/  @!P3 IMAD.IADD R0, R0, 0x1, -R28 ;  /* 0x000000010000b824 */ /* 0x000fe200078e0a1c */
[----:B------:R-:W-:Y:S02]  /*7360*/  ISETP.GT.U32.AND P6, PT, R28, R15, PT ;  /* 0x0000000f1c00720c */ /* 0x000fe40003fc4070 */
[----:B------:R-:W-:-:S05]  /*7370*/  IABS R14, R14 ;  /* 0x0000000e000e7213 */ /* 0x000fca0000000000 */
[----:B------:R-:W-:-:S06]  /*7380*/  IMAD.HI.U32 R29, R29, R14, RZ ;  /* 0x0000000e1d1d7227 */ /* 0x000fcc00078e00ff */
[----:B------:R-:W-:Y:S02]  /*7390*/  @!P6 IMAD.IADD R15, R15, 0x1, -R28 ;  /* 0x000000010f0fe824 */ /* 0x000fe400078e0a1c */
[----:B------:R-:W-:-:S03]  /*73a0*/  IMAD.MOV R29, RZ, RZ, -R29 ;  /* 0x000000ffff1d7224 */ /* 0x000fc600078e0a1d */
[----:B------:R0:W-:Y:S01]  /*73b0*/  STL [R1], R15 ;  /* 0x0000000f01007387 */ /* 0x0001e20000100800 */
[----:B------:R-:W-:-:S03]  /*73c0*/  IMAD R29, R28, R29, R14 ;  /* 0x0000001d1c1d7224 */ /* 0x000fc600078e020e */
[----:B0-----:R-:W5:Y:S04]  /*73d0*/  LDL.LU R15, [R1+0xb3c] ;  /* 0x000b3c00010f7983 */ /* 0x001f680000300800 */
[----:B------:R-:W-:Y:S01]  /*73e0*/  STL [R1+0xb1c], R0 ;  /* 0x000b1c0001007387 */ /* 0x000fe20000100800 */
[----:B--2---:R-:W-:-:S13]  /*73f0*/  ISETP.GT.U32.AND P3, PT, R28, R21, PT ;  /* 0x000000151c00720c */ /* 0x004fda0003f64070 */
[----:B------:R-:W-:Y:S01]  /*7400*/  @!P3 IMAD.IADD R21, R21, 0x1, -R28 ;  /* 0x000000011515b824 */ /* 0x000fe200078e0a1c */
[C---:B---3--:R-:W-:Y:S02]  /*7410*/  ISETP.GT.U32.AND P4, PT, R28.reuse, R27, PT ;  /* 0x0000001b1c00720c */ /* 0x048fe40003f84070 */
[----:B----4-:R-:W-:-:S11]  /*7420*/  ISETP.GT.U32.AND P5, PT, R28, R26, PT ;  /* 0x0000001a1c00720c */ /* 0x010fd60003fa4070 */
[--C-:B------:R-:W-:Y:S01]  /*7430*/  @!P4 IMAD.IADD R27, R27, 0x1, -R28.reuse ;  /* 0x000000011b1bc824 */ /* 0x100fe200078e0a1c */
[C---:B-----5:R-:W-:Y:S02]  /*7440*/  ISETP.GT.U32.AND P4, PT, R28.reuse, R20, PT ;  /* 0x000000141c00720c */ /* 0x060fe40003f84070 */
[----:B------:R-:W-:Y:S01]  /*7450*/  ISETP.GT.U32.AND P0, PT, R28, R25, PT ;  /* 0x000000191c00720c */ /* 0x000fe20003f04070 */
[----:B------:R-:W-:Y:S01]  /*7460*/  @!P5 IMAD.IADD R26, R26, 0x1, -R28 ;  /* 0x000000011a1ad824 */ /* 0x000fe200078e0a1c */
[C---:B------:R-:W-:Y:S02]  /*7470*/  ISETP.GT.U32.AND P5, PT, R28.reuse, R19, PT ;  /* 0x000000131c00720c */ /* 0x040fe40003fa4070 */
[----:B------:R-:W-:-:S09]  /*7480*/  ISETP.GT.U32.AND P1, PT, R28, R24, PT ;  /* 0x000000181c00720c */ /* 0x000fd20003f24070 */
[--C-:B------:R-:W-:Y:S01]  /*7490*/  @!P0 IMAD.IADD R25, R25, 0x1, -R28.reuse ;  /* 0x0000000119198824 */ /* 0x100fe200078e0a1c */
[C---:B------:R-:W-:Y:S02]  /*74a0*/  ISETP.GT.U32.AND P0, PT, R28.reuse, R18, PT ;  /* 0x000000121c00720c */ /* 0x040fe40003f04070 */
[----:B------:R-:W-:Y:S01]  /*74b0*/  ISETP.GT.U32.AND P2, PT, R28, R23, PT ;  /* 0x000000171c00720c */ /* 0x000fe20003f44070 */
[--C-:B------:R-:W-:Y:S01]  /*74c0*/  @!P1 IMAD.IADD R24, R24, 0x1, -R28.reuse ;  /* 0x0000000118189824 */ /* 0x100fe200078e0a1c */
[----:B------:R-:W-:Y:S01]  /*74d0*/  ISETP.GT.U32.AND P1, PT, R28, R17, PT ;  /* 0x000000111c00720c */ /* 0x000fe20003f24070 */
[--C-:B------:R-:W-:Y:S01]  /*74e0*/  @!P4 IMAD.IADD R20, R20, 0x1, -R28.reuse ;  /* 0x000000011414c824 */ /* 0x100fe200078e0a1c */
[C---:B------:R-:W-:Y:S01]  /*74f0*/  ISETP.GT.U32.AND P3, PT, R28.reuse, R27, PT ;  /* 0x0000001b1c00720c */ /* 0x040fe20003f64070 */
[----:B------:R-:W-:Y:S01]  /*7500*/  @!P5 IMAD.IADD R19, R19, 0x1, -R28 ;  /* 0x000000011313d824 */ /* 0x000fe200078e0a1c */
[----:B------:R-:W-:-:S05]  /*7510*/  ISETP.GT.U32.AND P4, PT, R28, R26, PT ;  /* 0x0000001a1c00720c */ /* 0x000fca0003f84070 */
[--C-:B------:R-:W-:Y:S01]  /*7520*/  @!P0 IMAD.IADD R18, R18, 0x1, -R28.reuse ;  /* 0x0000000112128824 */ /* 0x100fe200078e0a1c */
[C---:B------:R-:W-:Y:S01]  /*7530*/  ISETP.GT.U32.AND P5, PT, R28.reuse, R25, PT ;  /* 0x000000191c00720c */ /* 0x040fe20003fa4070 */
[--C-:B------:R-:W-:Y:S01]  /*7540*/  @!P2 IMAD.IADD R23, R23, 0x1, -R28.reuse ;  /* 0x000000011717a824 */ /* 0x100fe200078e0a1c */
[----:B------:R-:W-:Y:S01]  /*7550*/  ISETP.GT.U32.AND P0, PT, R28, R24, PT ;  /* 0x000000181c00720c */ /* 0x000fe20003f04070 */
[----:B------:R-:W-:-:S03]  /*7560*/  @!P1 IMAD.IADD R17, R17, 0x1, -R28 ;  /* 0x0000000111119824 */ /* 0x000fc600078e0a1c */
[----:B------:R-:W-:Y:S01]  /*7570*/  ISETP.GT.U32.AND P1, PT, R28, R23, PT ;  /* 0x000000171c00720c */ /* 0x000fe20003f24070 */
[--C-:B------:R-:W-:Y:S02]  /*7580*/  @!P3 IMAD.IADD R27, R27, 0x1, -R28.reuse ;  /* 0x000000011b1bb824 */ /* 0x100fe400078e0a1c */
[----:B------:R-:W-:-:S04]  /*7590*/  @!P4 IMAD.IADD R26, R26, 0x1, -R28 ;  /* 0x000000011a1ac824 */ /* 0x000fc800078e0a1c */
[--C-:B------:R-:W-:Y:S01]  /*75a0*/  @!P5 IMAD.IADD R25, R25, 0x1, -R28.reuse ;  /* 0x000000011919d824 */ /* 0x100fe200078e0a1c */
[----:B------:R-:W-:Y:S01]  /*75b0*/  STL [R1+0xb20], R27 ;  /* 0x000b201b01007387 */ /* 0x000fe20000100800 */
[----:B------:R-:W-:-:S03]  /*75c0*/  @!P0 IMAD.IADD R24, R24, 0x1, -R28 ;  /* 0x0000000118188824 */ /* 0x000fc600078e0a1c */
[----:B------:R0:W-:Y:S01]  /*75d0*/  STL [R1+0xb24], R26 ;  /* 0x000b241a01007387 */ /* 0x0001e20000100800 */
[----:B------:R-:W-:-:S03]  /*75e0*/  @!P1 IMAD.IADD R23, R23, 0x1, -R28 ;  /* 0x0000000117179824 */ /* 0x000fc600078e0a1c */
[----:B------:R-:W-:Y:S04]  /*75f0*/  STL [R1+0xb28], R25 ;  /* 0x000b281901007387 */ /* 0x000fe80000100800 */
[----:B------:R1:W-:Y:S04]  /*7600*/  STL [R1+0xb2c], R24 ;  /* 0x000b2c1801007387 */ /* 0x0003e80000100800 */
[----:B------:R2:W-:Y:S04]  /*7610*/  STL [R1+0xb30], R23 ;  /* 0x000b301701007387 */ /* 0x0005e80000100800 */
[----:B------:R-:W3:Y:S01]  /*7620*/  LDL.LU R14, [R1+0xb38] ;  /* 0x000b3800010e7983 */ /* 0x000ee20000300800 */
[----:B------:R-:W-:-:S02]  /*7630*/  ISETP.GT.U32.AND P3, PT, R28, R21, PT ;  /* 0x000000151c00720c */ /* 0x000fc40003f64070 */
[C---:B------:R-:W-:Y:S02]  /*7640*/  ISETP.GT.U32.AND P1, PT, R28.reuse, R17, PT ;  /* 0x000000111c00720c */ /* 0x040fe40003f24070 */
[C---:B------:R-:W-:Y:S01]  /*7650*/  ISETP.GT.U32.AND P4, PT, R28.reuse, R20, PT ;  /* 0x000000141c00720c */ /* 0x040fe20003f84070 */
[----:B0-----:R-:W-:Y:S01]  /*7660*/  IMAD.MOV.U32 R26, RZ, RZ, R6 ;  /* 0x000000ffff1a7224 */ /* 0x001fe200078e0006 */
[----:B-1----:R-:W4:Y:S07]  /*7670*/  LDL R24, [R1+0x7a0] ;  /* 0x0007a00001187983 */ /* 0x002f2e0000100800 */
[--C-:B------:R-:W-:Y:S01]  /*7680*/  @!P3 IMAD.IADD R21, R21, 0x1, -R28.reuse ;  /* 0x000000011515b824 */ /* 0x100fe200078e0a1c */
[C---:B------:R-:W-:Y:S01]  /*7690*/  ISETP.GT.U32.AND P3, PT, R28.reuse, R12, PT ;  /* 0x0000000c1c00720c */ /* 0x040fe20003f64070 */
[--C-:B------:R-:W-:Y:S01]  /*76a0*/  @!P1 IMAD.IADD R17, R17, 0x1, -R28.reuse ;  /* 0x0000000111119824 */ /* 0x100fe200078e0a1c */
[----:B------:R-:W-:Y:S01]  /*76b0*/  ISETP.GT.U32.AND P1, PT, R28, R8, PT ;  /* 0x000000081c00720c */ /* 0x000fe20003f24070 */
[----:B------:R-:W-:Y:S01]  /*76c0*/  @!P4 IMAD.IADD R20, R20, 0x1, -R28 ;  /* 0x000000011414c824 */ /* 0x000fe200078e0a1c */
[----:B------:R-:W-:-:S09]  /*76d0*/  ISETP.GT.U32.AND P4, PT, R28, R11, PT ;  /* 0x0000000b1c00720c */ /* 0x000fd20003f84070 */
[--C-:B------:R-:W-:Y:S01]  /*76e0*/  @!P3 IMAD.IADD R12, R12, 0x1, -R28.reuse ;  /* 0x000000010c0cb824 */ /* 0x100fe200078e0a1c */
[----:B------:R-:W-:Y:S01]  /*76f0*/  ISETP.GT.U32.AND P3, PT, R28, R3, PT ;  /* 0x000000031c00720c */ /* 0x000fe20003f64070 */
[--C-:B------:R-:W-:Y:S02]  /*7700*/  @!P1 IMAD.IADD R8, R8, 0x1, -R28.reuse ;  /* 0x0000000108089824 */ /* 0x100fe400078e0a1c */
[----:B------:R-:W-:Y:S01]  /*7710*/  @!P4 IMAD.IADD R11, R11, 0x1, -R28 ;  /* 0x000000010b0bc824 */ /* 0x000fe200078e0a1c */
[----:B------:R-:W-:-:S09]  /*7720*/  ISETP.GT.U32.AND P4, PT, R28, R2, PT ;  /* 0x000000021c00720c */ /* 0x000fd20003f84070 */
[----:B------:R-:W-:Y:S01]  /*7730*/  @!P3 IMAD.IADD R3, R3, 0x1, -R28 ;  /* 0x000000010303b824 */ /* 0x000fe200078e0a1c */
[----:B------:R-:W-:-:S03]  /*7740*/  ISETP.GT.U32.AND P3, PT, R28, R8, PT ;  /* 0x000000081c00720c */ /* 0x000fc60003f64070 */
[--C-:B------:R-:W-:Y:S01]  /*7750*/  @!P4 IMAD.IADD R2, R2, 0x1, -R28.reuse ;  /* 0x000000010202c824 */ /* 0x100fe200078e0a1c */
[----:B------:R-:W-:Y:S02]  /*7760*/  ISETP.GE.AND P4, PT, R15, RZ, PT ;  /* 0x000000ff0f00720c */ /* 0x000fe40003f86270 */
[----:B------:R-:W5:Y:S04]  /*7770*/  LDL.LU R15, [R1+0xb34] ;  /* 0x000b3400010f7983 */ /* 0x000f680000300800 */
[----:B------:R-:W4:Y:S03]  /*7780*/  LDL R25, [R1+0x7d4] ;  /* 0x0007d40001197983 */ /* 0x000f260000100800 */
[----:B------:R-:W-:Y:S01]  /*7790*/  @!P3 IMAD.IADD R8, R8, 0x1, -R28 ;  /* 0x000000010808b824 */ /* 0x000fe200078e0a1c */
[----:B------:R-:W4:Y:S03]  /*77a0*/  LDL R27, [R1+0x9b0] ;  /* 0x0009b000011b7983 */ /* 0x000f260000100800 */
[----:B------:R-:W-:Y:S01]  /*77b0*/  @!P4 IMAD.MOV R26, RZ, RZ, -R26 ;  /* 0x000000ffff1ac224 */ /* 0x000fe200078e0a1a */
[----:B------:R-:W4:Y:S04]  /*77c0*/  LDL R0, [R1+0x9ac] ;  /* 0x0009ac0001007983 */ /* 0x000f280000100800 */
[----:B------:R-:W4:Y:S01]  /*77d0*/  LDL R6, [R1+0x9a0] ;  /* 0x0009a00001067983 */ /* 0x000f220000100800 */
[----:B------:R-:W-:-:S02]  /*77e0*/  ISETP.GT.U32.AND P6, PT, R28, R22, PT ;  /* 0x000000161c00720c */ /* 0x000fc40003fc4070 */
[----:B------:R-:W-:Y:S01]  /*77f0*/  ISETP.GT.U32.AND P2, PT, R28, R16, PT ;  /* 0x000000101c00720c */ /* 0x000fe20003f44070 */
[----:B--2---:R-:W2:Y:S01]  /*7800*/  LDL R23, [R1+0x9a4] ;  /* 0x0009a40001177983 */ /* 0x004ea20000100800 */
[----:B---3--:R-:W-:-:S13]  /*7810*/  ISETP.NE.AND P3, PT, R14, RZ, PT ;  /* 0x000000ff0e00720c */ /* 0x008fda0003f65270 */
[----:B------:R-:W-:Y:S02]  /*7820*/  @!P3 LOP3.LUT R26, RZ, R14, RZ, 0x33, !PT ;  /* 0x0000000eff1ab212 */ /* 0x000fe400078e33ff */
[----:B------:R-:W3:Y:S01]  /*7830*/  LDL R14, [R1+0x940] ;  /* 0x00094000010e7983 */ /* 0x000ee20000100800 */
[--C-:B------:R-:W-:Y:S01]  /*7840*/  @!P6 IMAD.IADD R22, R22, 0x1, -R28.reuse ;  /* 0x000000011616e824 */ /* 0x100fe200078e0a1c */
[----:B------:R-:W-:Y:S01]  /*7850*/  ISETP.GT.U32.AND P6, PT, R28, R13, PT ;  /* 0x0000000d1c00720c */ /* 0x000fe20003fc4070 */
[----:B------:R-:W-:-:S03]  /*7860*/  @!P2 IMAD.IADD R16, R16, 0x1, -R28 ;  /* 0x000000011010a824 */ /* 0x000fc600078e0a1c */
[C---:B------:R-:W-:Y:S02]  /*7870*/  ISETP.GT.U32.AND P2, PT, R28.reuse, R22, PT ;  /* 0x000000161c00720c */ /* 0x040fe40003f44070 */
[C---:B------:R-:W-:Y:S02]  /*7880*/  ISETP.GT.U32.AND P5, PT, R28.reuse, R19, PT ;  /* 0x000000131c00720c */ /* 0x040fe40003fa4070 */
[----:B------:R-:W-:-:S05]  /*7890*/  ISETP.GT.U32.AND P0, PT, R28, R18, PT ;  /* 0x000000121c00720c */ /* 0x000fca0003f04070 */
[----:B------:R-:W-:-:S04]  /*78a0*/  @!P6 IMAD.IADD R13, R13, 0x1, -R28 ;  /* 0x000000010d0de824 */ /* 0x000fc800078e0a1c */
[--C-:B------:R-:W-:Y:S01]  /*78b0*/  @!P2 IMAD.IADD R22, R22, 0x1, -R28.reuse ;  /* 0x000000011616a824 */ /* 0x100fe200078e0a1c */
[C---:B------:R-:W-:Y:S02]  /*78c0*/  ISETP.GT.U32.AND P2, PT, R28.reuse, R13, PT ;  /* 0x0000000d1c00720c */ /* 0x040fe40003f44070 */
[C---:B------:R-:W-:Y:S01]  /*78d0*/  ISETP.GT.U32.AND P6, PT, R28.reuse, R16, PT ;  /* 0x000000101c00720c */ /* 0x040fe20003fc4070 */
[--C-:B------:R-:W-:Y:S01]  /*78e0*/  @!P5 IMAD.IADD R19, R19, 0x1, -R28.reuse ;  /* 0x000000011313d824 */ /* 0x100fe200078e0a1c */
[----:B------:R-:W-:Y:S01]  /*78f0*/  ISETP.GT.U32.AND P5, PT, R28, R10, PT ;  /* 0x0000000a1c00720c */ /* 0x000fe20003fa4070 */
[----:B------:R-:W-:Y:S01]  /*7900*/  @!P0 IMAD.IADD R18, R18, 0x1, -R28 ;  /* 0x0000000112128824 */ /* 0x000fe200078e0a1c */
[----:B------:R-:W-:-:S07]  /*7910*/  ISETP.GT.U32.AND P0, PT, R28, R9, PT ;  /* 0x000000091c00720c */ /* 0x000fce0003f04070 */
[--C-:B------:R-:W-:Y:S01]  /*7920*/  @!P2 IMAD.IADD R13, R13, 0x1, -R28.reuse ;  /* 0x000000010d0da824 */ /* 0x100fe200078e0a1c */
[----:B------:R-:W-:Y:S01]  /*7930*/  ISETP.GT.U32.AND P2, PT, R28, R4, PT ;  /* 0x000000041c00720c */ /* 0x000fe20003f44070 */
        /* <DEDUP_REMOVED lines=8> */
[C---:B------:R-:W-:Y:S01]  /*79c0*/  ISETP.GT.U32.AND P2, PT, R28.reuse, R9, PT ;  /* 0x000000091c00720c */ /* 0x040fe20003f44070 */
[--C-:B------:R-:W-:Y:S01]  /*79d0*/  @!P6 IMAD.IADD R7, R7, 0x1, -R28.reuse ;  /* 0x000000010707e824 */ /* 0x100fe200078e0a1c */
[----:B------:R-:W-:Y:S01]  /*79e0*/  ISETP.GT.U32.AND P6, PT, R28, R10, PT ;  /* 0x0000000a1c00720c */ /* 0x000fe20003fc4070 */
[--C-:B------:R-:W-:Y:S02]  /*79f0*/  @!P5 IMAD.IADD R29, R29, 0x1, -R28.reuse ;  /* 0x000000011d1dd824 */ /* 0x100fe400078e0a1c */
[--C-:B------:R-:W-:Y:S01]  /*7a00*/  @!P0 IMAD.IADD R12, R12, 0x1, -R28.reuse ;  /* 0x000000010c0c8824 */ /* 0x100fe200078e0a1c */
[C---:B------:R-:W-:Y:S01]  /*7a10*/  ISETP.GT.U32.AND P0, PT, R28.reuse, R7, PT ;  /* 0x000000071c00720c */ /* 0x040fe20003f04070 */
        /* <DEDUP_REMOVED lines=8> */
[----:B----4-:R-:W-:Y:S01]  /*7aa0*/  ISETP.GE.AND P0, PT, R24, RZ, PT ;  /* 0x000000ff1800720c */ /* 0x010fe20003f06270 */
[--C-:B------:R-:W-:Y:S01]  /*7ab0*/  @!P1 IMAD.IADD R4, R4, 0x1, -R28.reuse ;  /* 0x0000000104049824 */ /* 0x100fe200078e0a1c */
[----:B------:R-:W4:Y:S05]  /*7ac0*/  LDL R24, [R1+0x9a8] ;  /* 0x0009a80001187983 */ /* 0x000f2a0000100800 */
[----:B------:R-:W-:-:S02]  /*7ad0*/  @!P2 IMAD.IADD R29, R29, 0x1, -R28 ;  /* 0x000000011d1da824 */ /* 0x000fc400078e0a1c */
[--C-:B------:R-:W-:Y:S02]  /*7ae0*/  @!P5 IMAD.IADD R3, R3, 0x1, -R28.reuse ;  /* 0x000000010303d824 */ /* 0x100fe400078e0a1c */
[----:B------:R-:W-:Y:S01]  /*7af0*/  @!P6 IMAD.IADD R2, R2, 0x1, -R28 ;  /* 0x000000010202e824 */ /* 0x000fe200078e0a1c */
[----:B------:R-:W-:Y:S01]  /*7b00*/  ISETP.GE.AND P5, PT, R25, RZ, PT ;  /* 0x000000ff1900720c */ /* 0x000fe20003fa6270 */
[----:B------:R-:W4:Y:S01]  /*7b10*/  LDL R28, [R1+0x99c] ;  /* 0x00099c00011c7983 */ /* 0x000f220000100800 */
[----:B------:R-:W-:-:S03]  /*7b20*/  ISETP.GE.AND P3, PT, R27, RZ, PT ;  /* 0x000000ff1b00720c */ /* 0x000fc60003f66270 */
[----:B------:R0:W-:Y:S01]  /*7b30*/  STL [R1+0x1d0], R26 ;  /* 0x0001d01a01007387 */ /* 0x0001e20000100800 */
[----:B------:R-:W-:-:S03]  /*7b40*/  ISETP.GE.AND P4, PT, R0, RZ, PT ;  /* 0x000000ff0000720c */ /* 0x000fc60003f86270 */
[----:B------:R-:W4:Y:S04]  /*7b50*/  LDL R25, [R1+0x994] ;  /* 0x0009940001197983 */ /* 0x000f280000100800 */
[----:B------:R-:W4:Y:S04]  /*7b60*/  LDL R27, [R1+0x990] ;  /* 0x00099000011b7983 */ /* 0x000f280000100800 */
[----:B0-----:R-:W4:Y:S01]  /*7b70*/  LDL R26, [R1+0x998] ;  /* 0x00099800011a7983 */ /* 0x001f220000100800 */
[----:B------:R-:W-:Y:S02]  /*7b80*/  ISETP.GE.AND P6, PT, R6, RZ, PT ;  /* 0x000000ff0600720c */ /* 0x000fe40003fc6270 */
[----:B---3--:R-:W-:-:S02]  /*7b90*/  ISETP.GE.AND P2, PT, R14, RZ, PT ;  /* 0x000000ff0e00720c */ /* 0x008fc40003f46270 */
[----:B-----5:R-:W-:-:S05]  /*7ba0*/  LOP3.LUT R14, RZ, R15, RZ, 0x33, !PT ;  /* 0x0000000fff0e7212 */ /* 0x020fca00078e33ff */
[----:B------:R0:W-:Y:S04]  /*7bb0*/  STL [R1+0xbc], R14 ;  /* 0x0000bc0e01007387 */ /* 0x0001e80000100800 */
[----:B------:R-:W3:Y:S01]  /*7bc0*/  LDL R0, [R1+0x98c] ;  /* 0x00098c0001007983 */ /* 0x000ee20000100800 */
[----:B0-----:R-:W-:-:S03]  /*7bd0*/  IMAD.MOV.U32 R14, RZ, RZ, R5 ;  /* 0x000000ffff0e7224 */ /* 0x001fc600078e0005 */
[----:B------:R-:W5:Y:S01]  /*7be0*/  LDL.LU R5, [R1+0x64] ;  /* 0x0000640001057983 */ /* 0x000f620000300800 */
[----:B------:R-:W-:-:S03]  /*7bf0*/  @!P0 IMAD.MOV R14, RZ, RZ, -R14 ;  /* 0x000000ffff0e8224 */ /* 0x000fc600078e0a0e */
[----:B------:R-:W3:Y:S04]  /*7c00*/  LDL R6, [R1+0x988] ;  /* 0x0009880001067983 */ /* 0x000ee80000100800 */
[----:B------:R0:W-:Y:S04]  /*7c10*/  STL [R1+0x1e8], R14 ;  /* 0x0001e80e01007387 */ /* 0x0001e80000100800 */
[----:B0-----:R-:W3:Y:S01]  /*7c20*/  LDL.LU R14, [R1+0x60] ;  /* 0x00006000010e7983 */ /* 0x001ee20000300800 */
[----:B--2---:R-:W-:-:S03]  /*7c30*/  ISETP.GE.AND P0, PT, R23, RZ, PT ;  /* 0x000000ff1700720c */ /* 0x004fc60003f06270 */
[----:B------:R-:W2:Y:S01]  /*7c40*/  LDL R23, [R1+0x980] ;  /* 0x0009800001177983 */ /* 0x000ea20000100800 */
[----:B-----5:R-:W-:-:S05]  /*7c50*/  @!P5 IMAD.MOV R5, RZ, RZ, -R5 ;  /* 0x000000ffff05d224 */ /* 0x020fca00078e0a05 */
[----:B------:R0:W-:Y:S04]  /*7c60*/  STL [R1+0x1e4], R5 ;  /* 0x0001e40501007387 */ /* 0x0001e80000100800 */
[----:B0-----:R-:W5:Y:S01]  /*7c70*/  LDL.LU R5, [R1+0x5c] ;  /* 0x00005c0001057983 */ /* 0x001f620000300800 */
[----:B---3--:R-:W-:Y:S01]  /*7c80*/  @!P2 IMAD.MOV R14, RZ, RZ, -R14 ;  /* 0x000000ffff0ea224 */ /* 0x008fe200078e0a0e */
[----:B----4-:R-:W-:Y:S02]  /*7c90*/  ISETP.GE.AND P2, PT, R24, RZ, PT ;  /* 0x000000ff1800720c */ /* 0x010fe40003f46270 */
[----:B------:R-:W3:Y:S04]  /*7ca0*/  LDL R24, [R1+0x984] ;  /* 0x0009840001187983 */ /* 0x000ee80000100800 */
[----:B------:R0:W-:Y:S04]  /*7cb0*/  STL [R1+0x1e0], R14 ;  /* 0x0001e00e01007387 */ /* 0x0001e80000100800 */
[----:B0-----:R-:W4:Y:S01]  /*7cc0*/  LDL.LU R14, [R1+0x58] ;  /* 0x00005800010e7983 */ /* 0x001f220000300800 */
[----:B------:R-:W-:Y:S01]  /*7cd0*/  ISETP.GE.AND P5, PT, R26, RZ, PT ;  /* 0x000000ff1a00720c */ /* 0x000fe20003fa6270 */
[----:B-----5:R-:W-:Y:S01]  /*7ce0*/  @!P3 IMAD.MOV R5, RZ, RZ, -R5 ;  /* 0x000000ffff05b224 */ /* 0x020fe200078e0a05 */
[----:B------:R-:W-:-:S02]  /*7cf0*/  ISETP.GE.AND P3, PT, R28, RZ, PT ;  /* 0x000000ff1c00720c */ /* 0x000fc40003f66270 */
[----:B------:R-:W5:Y:S04]  /*7d00*/  LDL R28, [R1+0x97c] ;  /* 0x00097c00011c7983 */ /* 0x000f680000100800 */
[----:B------:R0:W-:Y:S04]  /*7d10*/  STL [R1+0x1dc], R5 ;  /* 0x0001dc0501007387 */ /* 0x0001e80000100800 */
[----:B0-----:R-:W2:Y:S01]  /*7d20*/  LDL.LU R5, [R1+0x54] ;  /* 0x0000540001057983 */ /* 0x001ea20000300800 */
[----:B----4-:R-:W-:-:S03]  /*7d30*/  @!P4 IMAD.MOV R14, RZ, RZ, -R14 ;  /* 0x000000ffff0ec224 */ /* 0x010fc600078e0a0e */
[----:B------:R-:W4:Y:S04]  /*7d40*/  LDL R26, [R1+0x974] ;  /* 0x00097400011a7983 */ /* 0x000f280000100800 */
[----:B------:R0:W-:Y:S04]  /*7d50*/  STL [R1+0x1d8], R14 ;  /* 0x0001d80e01007387 */ /* 0x0001e80000100800 */
[----:B0-----:R-:W3:Y:S01]  /*7d60*/  LDL.LU R14, [R1+0x50] ;  /* 0x00005000010e7983 */ /* 0x001ee20000300800 */
[----:B------:R-:W-:-:S03]  /*7d70*/  ISETP.GE.AND P4, PT, R25, RZ, PT ;  /* 0x000000ff1900720c */ /* 0x000fc60003f86270 */
[----:B------:R-:W4:Y:S01]  /*7d80*/  LDL R25, [R1+0x978] ;  /* 0x0009780001197983 */ /* 0x000f220000100800 */
[----:B--2---:R-:W-:-:S05]  /*7d90*/  @!P6 IMAD.MOV R5, RZ, RZ, -R5 ;  /* 0x000000ffff05e224 */ /* 0x004fca00078e0a05 */
[----:B------:R0:W-:Y:S04]  /*7da0*/  STL [R1+0x1d4], R5 ;  /* 0x0001d40501007387 */ /* 0x0001e80000100800 */
[----:B0-----:R-:W2:Y:S01]  /*7db0*/  LDL.LU R5, [R1+0x4c] ;  /* 0x00004c0001057983 */ /* 0x001ea20000300800 */
[----:B---3--:R-:W-:Y:S01]  /*7dc0*/  @!P0 IMAD.MOV R14, RZ, RZ, -R14 ;  /* 0x000000ffff0e8224 */ /* 0x008fe200078e0a0e */
[----:B------:R-:W-:Y:S02]  /*7dd0*/  ISETP.GE.AND P0, PT, R27, RZ, PT ;  /* 0x000000ff1b00720c */ /* 0x000fe40003f06270 */
[----:B------:R-:W3:Y:S04]  /*7de0*/  LDL R27, [R1+0x970] ;  /* 0x00097000011b7983 */ /* 0x000ee80000100800 */
[----:B------:R0:W-:Y:S04]  /*7df0*/  STL [R1+0x1cc], R14 ;  /* 0x0001cc0e01007387 */ /* 0x0001e80000100800 */
[----:B0-----:R-:W3:Y:S01]  /*7e00*/  LDL.LU R14, [R1+0x48] ;  /* 0x00004800010e7983 */ /* 0x001ee20000300800 */
[----:B--2---:R-:W-:Y:S01]  /*7e10*/  @!P2 IMAD.MOV R5, RZ, RZ, -R5 ;  /* 0x000000ffff05a224 */ /* 0x004fe200078e0a05 */
[----:B------:R-:W-:-:S02]  /*7e20*/  ISETP.GE.AND P2, PT, R0, RZ, PT ;  /* 0x000000ff0000720c */ /* 0x000fc40003f46270 */
[----:B------:R-:W2:Y:S04]  /*7e30*/  LDL R0, [R1+0x964] ;  /* 0x0009640001007983 */ /* 0x000ea80000100800 */
[----:B------:R0:W-:Y:S04]  /*7e40*/  STL [R1+0x1c8], R5 ;  /* 0x0001c80501007387 */ /* 0x0001e80000100800 */
[----:B0-----:R-:W2:Y:S01]  /*7e50*/  LDL.LU R5, [R1+0x44] ;  /* 0x0000440001057983 */ /* 0x001ea20000300800 */
[----:B---3--:R-:W-:Y:S01]  /*7e60*/  @!P3 IMAD.MOV R14, RZ, RZ, -R14 ;  /* 0x000000ffff0eb224 */ /* 0x008fe200078e0a0e */
[----:B------:R-:W-:-:S02]  /*7e70*/  ISETP.GE.AND P3, PT, R6, RZ, PT ;  /* 0x000000ff0600720c */ /* 0x000fc40003f66270 */
        /* <DEDUP_REMOVED lines=14> */
[----:B-----5:R-:W-:-:S02]  /*7f60*/  ISETP.GE.AND P0, PT, R28, RZ, PT ;  /* 0x000000ff1c00720c */ /* 0x020fc40003f06270 */
[----:B------:R-:W2:Y:S04]  /*7f70*/  LDL R28, [R1+0x958] ;  /* 0x00095800011c7983 */ /* 0x000ea80000100800 */
[----:B------:R0:W-:Y:S04]  /*7f80*/  STL [R1+0x1b4], R5 ;  /* 0x0001b40501007387 */ /* 0x0001e80000100800 */
[----:B0-----:R-:W5:Y:S01]  /*7f90*/  LDL.LU R5, [R1+0x194] ;  /* 0x0001940001057983 */ /* 0x001f620000300800 */
[----:B---3--:R-:W-:Y:S01]  /*7fa0*/  @!P2 IMAD.MOV R14, RZ, RZ, -R14 ;  /* 0x000000ffff0ea224 */ /* 0x008fe200078e0a0e */
[----:B----4-:R-:W-:-:S02]  /*7fb0*/  ISETP.GE.AND P2, PT, R26, RZ, PT ;  /* 0x000000ff1a00720c */ /* 0x010fc40003f46270 */
[----:B------:R-:W3:Y:S04]  /*7fc0*/  LDL R26, [R1+0x95c] ;  /* 0x00095c00011a7983 */ /* 0x000ee80000100800 */
[----:B------:R0:W-:Y:S04]  /*7fd0*/  STL [R1+0x1ac], R14 ;  /* 0x0001ac0e01007387 */ /* 0x0001e80000100800 */
[----:B0-----:R-:W4:Y:S01]  /*7fe0*/  LDL.LU R14, [R1+0x198] ;  /* 0x00019800010e7983 */ /* 0x001f220000300800 */
[----:B-----5:R-:W-:Y:S01]  /*7ff0*/  @!P3 IMAD.MOV R5, RZ, RZ, -R5 ;  /* 0x000000ffff05b224 */ /* 0x020fe200078e0a05 */
[----:B------:R-:W-:-:S02]  /*8000*/  ISETP.GE.AND P3, PT, R25, RZ, PT ;  /* 0x000000ff1900720c */ /* 0x000fc40003f66270 */
[----:B------:R-:W5:Y:S04]  /*8010*/  LDL R25, [R1+0x954] ;  /* 0x0009540001197983 */ /* 0x000f680000100800 */
[----:B------:R0:W-:Y:S04]  /*8020*/  STL [R1+0x1a8], R5 ;  /* 0x0001a80501007387 */ /* 0x0001e80000100800 */
[----:B0-----:R-:W2:Y:S01]  /*8030*/  LDL.LU R5, [R1+0x17c] ;  /* 0x00017c0001057983 */ /* 0x001ea20000300800 */
[----:B----4-:R-:W-:Y:S01]  /*8040*/  @!P5 IMAD.MOV R14, RZ, RZ, -R14 ;  /* 0x000000ffff0ed224 */ /* 0x010fe200078e0a0e */
[----:B------:R-:W-:-:S02]  /*8050*/  ISETP.GE.AND P5, PT, R27, RZ, PT ;  /* 0x000000ff1b00720c */ /* 0x000fc40003fa6270 */
[----:B------:R-:W4:Y:S04]  /*8060*/  LDL R27, [R1+0x950] ;  /* 0x00095000011b7983 */ /* 0x000f280000100800 */
        /* <DEDUP_REMOVED lines=322> */
[----:B--2---:R-:W-:-:S05]  /*9490*/  @!P5 IMAD.MOV R5, RZ, RZ, -R5 ;  /* 0x000000ffff05d224 */ /* 0x004fca00078e0a05 */
[----:B------:R0:W-:Y:S01]  /*94a0*/  STL [R1+0x60], R5 ;  /* 0x0000600501007387 */ /* 0x0001e20000100800 */
[----:B------:R-:W-:-:S03]  /*94b0*/  ISETP.GE.AND P5, PT, R0, RZ, PT ;  /* 0x000000ff0000720c */ /* 0x000fc60003fa6270 */
[----:B0-----:R-:W2:Y:S04]  /*94c0*/  LDL.LU R5, [R1+0x12c] ;  /* 0x00012c0001057983 */ /* 0x001ea80000300800 */
[----:B------:R-:W4:Y:S01]  /*94d0*/  LDL R0, [R1+0x848] ;  /* 0x0008480001007983 */ /* 0x000f220000100800 */
[----:B---3--:R-:W-:-:S05]  /*94e0*/  @!P4 IMAD.MOV R14, RZ, RZ, -R14 ;  /* 0x000000ffff0ec224 */ /* 0x008fca00078e0a0e */
[----:B------:R0:W-:Y:S04]  /*94f0*/  STL [R1+0x5c], R14 ;  /* 0x00005c0e01007387 */ /* 0x0001e80000100800 */
[----:B0-----:R-:W3:Y:S01]  /*9500*/  LDL.LU R14, [R1+0x134] ;  /* 0x00013400010e7983 */ /* 0x001ee20000300800 */
[----:B------:R-:W-:-:S03]  /*9510*/  ISETP.GE.AND P4, PT, R6, RZ, PT ;  /* 0x000000ff0600720c */ /* 0x000fc60003f86270 */
[----:B------:R-:W5:Y:S01]  /*9520*/  LDL R6, [R1+0x844] ;  /* 0x0008440001067983 */ /* 0x000f620000100800 */
[----:B------:R-:W-:Y:S01]  /*9530*/  ISETP.NE.AND P1, PT, R15, RZ, PT ;  /* 0x000000ff0f00720c */ /* 0x000fe20003f25270 */
[----:B--2---:R-:W-:-:S05]  /*9540*/  @!P0 IMAD.MOV R5, RZ, RZ, -R5 ;  /* 0x000000ffff058224 */ /* 0x004fca00078e0a05 */
[----:B------:R0:W-:Y:S04]  /*9550*/  STL [R1+0x58], R5 ;  /* 0x0000580501007387 */ /* 0x0001e80000100800 */
[----:B0-----:R-:W2:Y:S04]  /*9560*/  LDL.LU R5, [R1+0x14c] ;  /* 0x00014c0001057983 */ /* 0x001ea80000300800 */
[----:B------:R-:W2:Y:S01]  /*9570*/  LDL R15, [R1+0x840] ;  /* 0x00084000010f7983 */ /* 0x000ea20000100800 */
[----:B---3--:R-:W-:Y:S01]  /*9580*/  @!P2 IMAD.MOV R14, RZ, RZ, -R14 ;  /* 0x000000ffff0ea224 */ /* 0x008fe200078e0a0e */
[----:B----4-:R-:W-:-:S02]  /*9590*/  ISETP.GE.AND P2, PT, R24, RZ, PT ;  /* 0x000000ff1800720c */ /* 0x010fc40003f46270 */
[----:B------:R-:W3:Y:S01]  /*95a0*/  LDL.LU R24, [R1+0x13c] ;  /* 0x00013c0001187983 */ /* 0x000ee20000300800 */
[----:B-----5:R-:W-:-:S03]  /*95b0*/  ISETP.GE.AND P0, PT, R23, RZ, PT ;  /* 0x000000ff1700720c */ /* 0x020fc60003f06270 */
[----:B------:R-:W-:Y:S04]  /*95c0*/  STL [R1+0x54], R14 ;  /* 0x0000540e01007387 */ /* 0x000fe80000100800 */
[----:B------:R-:W4:Y:S01]  /*95d0*/  LDL R23, [R1+0x83c] ;  /* 0x00083c0001177983 */ /* 0x000f220000100800 */
[----:B--2---:R-:W-:-:S05]  /*95e0*/  @!P3 IMAD.MOV R5, RZ, RZ, -R5 ;  /* 0x000000ffff05b224 */ /* 0x004fca00078e0a05 */
[----:B------:R0:W-:Y:S01]  /*95f0*/  STL [R1+0x50], R5 ;  /* 0x0000500501007387 */ /* 0x0001e20000100800 */
[----:B---3--:R-:W-:Y:S01]  /*9600*/  @!P5 IMAD.MOV R24, RZ, RZ, -R24 ;  /* 0x000000ffff18d224 */ /* 0x008fe200078e0a18 */
[----:B------:R-:W-:Y:S02]  /*9610*/  ISETP.GE.AND P5, PT, R26, RZ, PT ;  /* 0x000000ff1a00720c */ /* 0x000fe40003fa6270 */
[----:B0-----:R-:W2:Y:S04]  /*9620*/  LDL.LU R5, [R1+0xdc] ;  /* 0x0000dc0001057983 */ /* 0x001ea80000300800 */
[----:B------:R-:W3:Y:S04]  /*9630*/  LDL R14, [R1+0x838] ;  /* 0x00083800010e7983 */ /* 0x000ee80000100800 */
[----:B------:R-:W5:Y:S04]  /*9640*/  LDL.LU R26, [R1+0xe0] ;  /* 0x0000e000011a7983 */ /* 0x000f680000300800 */
[----:B------:R0:W-:Y:S01]  /*9650*/  STL [R1+0x4c], R24 ;  /* 0x00004c1801007387 */ /* 0x0001e20000100800 */
[----:B------:R-:W-:-:S03]  /*9660*/  ISETP.GE.AND P3, PT, R28, RZ, PT ;  /* 0x000000ff1c00720c */ /* 0x000fc60003f66270 */
[----:B0-----:R-:W3:Y:S01]  /*9670*/  LDL R24, [R1+0x834] ;  /* 0x0008340001187983 */ /* 0x001ee20000100800 */
[----:B--2---:R-:W-:Y:S01]  /*9680*/  @!P4 IMAD.MOV R5, RZ, RZ, -R5 ;  /* 0x000000ffff05c224 */ /* 0x004fe200078e0a05 */
[----:B------:R-:W-:-:S04]  /*9690*/  ISETP.GE.AND P4, PT, R25, RZ, PT ;  /* 0x000000ff1900720c */ /* 0x000fc80003f86270 */
[----:B------:R0:W-:Y:S01]  /*96a0*/  STL [R1+0x48], R5 ;  /* 0x0000480501007387 */ /* 0x0001e20000100800 */
[----:B-----5:R-:W-:-:S03]  /*96b0*/  @!P0 IMAD.MOV R26, RZ, RZ, -R26 ;  /* 0x000000ffff1a8224 */ /* 0x020fc600078e0a1a */
[----:B0-----:R-:W2:Y:S04]  /*96c0*/  LDL.LU R5, [R1+0xe4] ;  /* 0x0000e40001057983 */ /* 0x001ea80000300800 */
[----:B------:R-:W5:Y:S04]  /*96d0*/  LDL R25, [R1+0x830] ;  /* 0x0008300001197983 */ /* 0x000f680000100800 */
[----:B------:R0:W-:Y:S04]  /*96e0*/  STL [R1+0x44], R26 ;  /* 0x0000441a01007387 */ /* 0x0001e80000100800 */
[----:B0-----:R-:W3:Y:S04]  /*96f0*/  LDL R26, [R1+0x82c] ;  /* 0x00082c00011a7983 */ /* 0x001ee80000100800 */
[----:B------:R-:W3:Y:S01]  /*9700*/  LDL.LU R28, [R1+0x114] ;  /* 0x00011400011c7983 */ /* 0x000ee20000300800 */
[----:B------:R-:W-:-:S03]  /*9710*/  ISETP.GE.AND P0, PT, R27, RZ, PT ;  /* 0x000000ff1b00720c */ /* 0x000fc60003f06270 */
[----:B------:R-:W4:Y:S01]  /*9720*/  LDL R27, [R1+0x824] ;  /* 0x00082400011b7983 */ /* 0x000f220000100800 */
[----:B--2---:R-:W-:Y:S01]  /*9730*/  @!P2 IMAD.MOV R5, RZ, RZ, -R5 ;  /* 0x000000ffff05a224 */ /* 0x004fe200078e0a05 */
[----:B------:R-:W-:-:S04]  /*9740*/  ISETP.GE.AND P2, PT, R0, RZ, PT ;  /* 0x000000ff0000720c */ /* 0x000fc80003f46270 */
[----:B------:R0:W-:Y:S04]  /*9750*/  STL [R1+0x40], R5 ;  /* 0x0000400501007387 */ /* 0x0001e80000100800 */
[----:B0-----:R-:W2:Y:S04]  /*9760*/  LDL.LU R5, [R1+0xf4] ;  /* 0x0000f40001057983 */ /* 0x001ea80000300800 */
[----:B------:R-:W4:Y:S01]  /*9770*/  LDL R0, [R1+0x828] ;  /* 0x0008280001007983 */ /* 0x000f220000100800 */
[----:B---3--:R-:W-:Y:S01]  /*9780*/  @!P3 IMAD.MOV R28, RZ, RZ, -R28 ;  /* 0x000000ffff1cb224 */ /* 0x008fe200078e0a1c */
[----:B------:R-:W-:-:S04]  /*9790*/  ISETP.GE.AND P3, PT, R6, RZ, PT ;  /* 0x000000ff0600720c */ /* 0x000fc80003f66270 */
[----:B------:R0:W-:Y:S04]  /*97a0*/  STL [R1+0x3c], R28 ;  /* 0x00003c1c01007387 */ /* 0x0001e80000100800 */
[----:B0-----:R-:W3:Y:S04]  /*97b0*/  LDL R28, [R1+0x820] ;  /* 0x00082000011c7983 */ /* 0x001ee80000100800 */
[----:B------:R-:W3:Y:S01]  /*97c0*/  LDL.LU R6, [R1+0x34] ;  /* 0x0000340001067983 */ /* 0x000ee20000300800 */
[----:B--2---:R-:W-:Y:S01]  /*97d0*/  @!P5 IMAD.MOV R5, RZ, RZ, -R5 ;  /* 0x000000ffff05d224 */ /* 0x004fe200078e0a05 */
[----:B------:R-:W-:-:S04]  /*97e0*/  ISETP.GE.AND P5, PT, R15, RZ, PT ;  /* 0x000000ff0f00720c */ /* 0x000fc80003fa6270 */
[----:B------:R0:W-:Y:S04]  /*97f0*/  STL [R1+0x38], R5 ;  /* 0x0000380501007387 */ /* 0x0001e80000100800 */
[----:B0-----:R-:W2:Y:S04]  /*9800*/  LDL R5, [R1+0x81c] ;  /* 0x00081c0001057983 */ /* 0x001ea80000100800 */
[----:B------:R-:W2:Y:S01]  /*9810*/  LDL.LU R15, [R1+0x30] ;  /* 0x00003000010f7983 */ /* 0x000ea20000300800 */
[----:B---3--:R-:W-:Y:S01]  /*9820*/  @!P4 IMAD.MOV R6, RZ, RZ, -R6 ;  /* 0x000000ffff06c224 */ /* 0x008fe200078e0a06 */
[----:B----4-:R-:W-:-:S04]  /*9830*/  ISETP.GE.AND P4, PT, R23, RZ, PT ;  /* 0x000000ff1700720c */ /* 0x010fc80003f86270 */
[----:B------:R0:W-:Y:S04]  /*9840*/  STL [R1+0x34], R6 ;  /* 0x0000340601007387 */ /* 0x0001e80000100800 */
[----:B0-----:R-:W3:Y:S04]  /*9850*/  LDL R6, [R1+0x818] ;  /* 0x0008180001067983 */ /* 0x001ee80000100800 */
[----:B------:R-:W4:Y:S01]  /*9860*/  LDL.LU R23, [R1+0x2c] ;  /* 0x00002c0001177983 */ /* 0x000f220000300800 */
[----:B--2---:R-:W-:Y:S01]  /*9870*/  @!P0 IMAD.MOV R15, RZ, RZ, -R15 ;  /* 0x000000ffff0f8224 */ /* 0x004fe200078e0a0f */
[----:B------:R-:W-:-:S04]  /*9880*/  ISETP.GE.AND P0, PT, R14, RZ, PT ;  /* 0x000000ff0e00720c */ /* 0x000fc80003f06270 */
[----:B------:R0:W-:Y:S04]  /*9890*/  STL [R1+0x30], R15 ;  /* 0x0000300f01007387 */ /* 0x0001e80000100800 */
[----:B0-----:R-:W2:Y:S04]  /*98a0*/  LDL.LU R15, [R1+0x28] ;  /* 0x00002800010f7983 */ /* 0x001ea80000300800 */
[----:B------:R-:W3:Y:S01]  /*98b0*/  LDL R14, [R1+0x814] ;  /* 0x00081400010e7983 */ /* 0x000ee20000100800 */
[----:B----4-:R-:W-:Y:S01]  /*98c0*/  @!P2 IMAD.MOV R23, RZ, RZ, -R23 ;  /* 0x000000ffff17a224 */ /* 0x010fe200078e0a17 */
[----:B------:R-:W-:-:S04]  /*98d0*/  ISETP.GE.AND P2, PT, R24, RZ, PT ;  /* 0x000000ff1800720c */ /* 0x000fc80003f46270 */
[----:B------:R0:W-:Y:S04]  /*98e0*/  STL [R1+0x2c], R23 ;  /* 0x00002c1701007387 */ /* 0x0001e80000100800 */
[----:B0-----:R-:W4:Y:S04]  /*98f0*/  LDL.LU R23, [R1+0xb30] ;  /* 0x000b300001177983 */ /* 0x001f280000300800 */
[----:B------:R-:W3:Y:S01]  /*9900*/  LDL.LU R24, [R1+0x24] ;  /* 0x0000240001187983 */ /* 0x000ee20000300800 */
[----:B--2---:R-:W-:Y:S01]  /*9910*/  @!P3 IMAD.MOV R15, RZ, RZ, -R15 ;  /* 0x000000ffff0fb224 */ /* 0x004fe200078e0a0f */
[----:B-----5:R-:W-:-:S04]  /*9920*/  ISETP.GE.AND P3, PT, R25, RZ, PT ;  /* 0x000000ff1900720c */ /* 0x020fc80003f66270 */
[----:B------:R0:W-:Y:S04]  /*9930*/  STL [R1+0x28], R15 ;  /* 0x0000280f01007387 */ /* 0x0001e80000100800 */
[----:B0-----:R-:W2:Y:S04]  /*9940*/  LDL R15, [R1+0x810] ;  /* 0x00081000010f7983 */ /* 0x001ea80000100800 */
[----:B------:R-:W5:Y:S01]  /*9950*/  LDL.LU R25, [R1+0x20] ;  /* 0x0000200001197983 */ /* 0x000f620000300800 */
[----:B---3--:R-:W-:Y:S01]  /*9960*/  @!P5 IMAD.MOV R24, RZ, RZ, -R24 ;  /* 0x000000ffff18d224 */ /* 0x008fe200078e0a18 */
[----:B------:R-:W-:-:S04]  /*9970*/  ISETP.GE.AND P5, PT, R26, RZ, PT ;  /* 0x000000ff1a00720c */ /* 0x000fc80003fa6270 */
[----:B------:R0:W-:Y:S04]  /*9980*/  STL [R1+0x24], R24 ;  /* 0x0000241801007387 */ /* 0x0001e80000100800 */
[----:B0-----:R-:W3:Y:S04]  /*9990*/  LDL.LU R24, [R1+0xb2c] ;  /* 0x000b2c0001187983 */ /* 0x001ee80000300800 */
[----:B------:R-:W2:Y:S01]  /*99a0*/  LDL.LU R26, [R1+0x1c] ;  /* 0x00001c00011a7983 */ /* 0x000ea20000300800 */
[----:B-----5:R-:W-:Y:S01]  /*99b0*/  @!P4 IMAD.MOV R25, RZ, RZ, -R25 ;  /* 0x000000ffff19c224 */ /* 0x020fe200078e0a19 */
[----:B------:R-:W-:-:S04]  /*99c0*/  ISETP.GE.AND P4, PT, R27, RZ, PT ;  /* 0x000000ff1b00720c */ /* 0x000fc80003f86270 */
[----:B------:R0:W-:Y:S04]  /*99d0*/  STL [R1+0x20], R25 ;  /* 0x0000201901007387 */ /* 0x0001e80000100800 */
[----:B0-----:R-:W5:Y:S04]  /*99e0*/  LDL.LU R25, [R1+0xb28] ;  /* 0x000b280001197983 */ /* 0x001f680000300800 */
[----:B------:R-:W3:Y:S01]  /*99f0*/  LDL.LU R27, [R1+0x18] ;  /* 0x00001800011b7983 */ /* 0x000ee20000300800 */
[----:B--2---:R-:W-:Y:S01]  /*9a00*/  @!P0 IMAD.MOV R26, RZ, RZ, -R26 ;  /* 0x000000ffff1a8224 */ /* 0x004fe200078e0a1a */
[----:B------:R-:W-:-:S04]  /*9a10*/  ISETP.GE.AND P0, PT, R0, RZ, PT ;  /* 0x000000ff0000720c */ /* 0x000fc80003f06270 */
[----:B------:R0:W-:Y:S04]  /*9a20*/  STL [R1+0x1c], R26 ;  /* 0x00001c1a01007387 */ /* 0x0001e80000100800 */
[----:B0-----:R-:W2:Y:S04]  /*9a30*/  LDL.LU R26, [R1+0xb24] ;  /* 0x000b2400011a7983 */ /* 0x001ea80000300800 */
[----:B------:R-:W2:Y:S01]  /*9a40*/  LDL.LU R0, [R1+0x14] ;  /* 0x0000140001007983 */ /* 0x000ea20000300800 */
[----:B---3--:R-:W-:Y:S01]  /*9a50*/  @!P2 IMAD.MOV R27, RZ, RZ, -R27 ;  /* 0x000000ffff1ba224 */ /* 0x008fe200078e0a1b */
[----:B------:R-:W-:-:S04]  /*9a60*/  ISETP.GE.AND P2, PT, R28, RZ, PT ;  /* 0x000000ff1c00720c */ /* 0x000fc80003f46270 */
[----:B------:R0:W-:Y:S04]  /*9a70*/  STL [R1+0x18], R27 ;  /* 0x0000181b01007387 */ /* 0x0001e80000100800 */
[----:B0-----:R-:W3:Y:S04]  /*9a80*/  LDL.LU R27, [R1+0xb20] ;  /* 0x000b2000011b7983 */ /* 0x001ee80000300800 */
        /* <DEDUP_REMOVED lines=17> */
[----:B------:R-:W-:-:S04]  /*9ba0*/  ISETP.GE.AND P0, PT, R15, RZ, PT ;  /* 0x000000ff0f00720c */ /* 0x000fc80003f06270 */
[----:B------:R0:W-:Y:S04]  /*9bb0*/  STL [R1+0xa90], R6 ;  /* 0x000a900601007387 */ /* 0x0001e80000100800 */
[----:B0-----:R-:W3:Y:S04]  /*9bc0*/  LDL R6, [R1+0x808] ;  /* 0x0008080001067983 */ /* 0x001ee80000100800 */
[----:B------:R-:W3:Y:S01]  /*9bd0*/  LDL.LU R15, [R1] ;  /* 0x00000000010f7983 */ /* 0x000ee20000300800 */
[----:B--2---:R-:W-:-:S05]  /*9be0*/  @!P2 IMAD.MOV R14, RZ, RZ, -R14 ;  /* 0x000000ffff0ea224 */ /* 0x004fca00078e0a0e */
[----:B------:R0:W-:Y:S04]  /*9bf0*/  STL [R1+0xa94], R14 ;  /* 0x000a940e01007387 */ /* 0x0001e80000100800 */
[----:B0-----:R-:W2:Y:S01]  /*9c00*/  LDL R14, [R1+0x80c] ;  /* 0x00080c00010e7983 */ /* 0x001ea20000100800 */
[----:B------:R-:W-:Y:S02]  /*9c10*/  @!P5 IMAD.MOV R0, RZ, RZ, -R0 ;  /* 0x000000ffff00d224 */ /* 0x000fe400078e0a00 */
[----:B------:R-:W-:Y:S01]  /*9c20*/  @!P4 IMAD.MOV R27, RZ, RZ, -R27 ;  /* 0x000000ffff1bc224 */ /* 0x000fe200078e0a1b */
[----:B------:R-:W-:Y:S01]  /*9c30*/  ISETP.GE.AND P5, PT, R5, RZ, PT ;  /* 0x000000ff0500720c */ /* 0x000fe20003fa6270 */
[----:B---3--:R-:W-:Y:S01]  /*9c40*/  @!P3 IMAD.MOV R15, RZ, RZ, -R15 ;  /* 0x000000ffff0fb224 */ /* 0x008fe200078e0a0f */
[----:B------:R-:W-:-:S02]  /*9c50*/  ISETP.GE.AND P3, PT, R6, RZ, PT ;  /* 0x000000ff0600720c */ /* 0x000fc40003f66270 */
[----:B--2---:R-:W-:Y:S02]  /*9c60*/  ISETP.GE.AND P2, PT, R14, RZ, PT ;  /* 0x000000ff0e00720c */ /* 0x004fe40003f46270 */
[----:B------:R-:W2:Y:S04]  /*9c70*/  LDL R14, [R1+0x7f0] ;  /* 0x0007f000010e7983 */ /* 0x000ea80000100800 */
[----:B------:R0:W-:Y:S04]  /*9c80*/  STL [R1+0xa98], R15 ;  /* 0x000a980f01007387 */ /* 0x0001e80000100800 */
[----:B------:R-:W3:Y:S04]  /*9c90*/  LDL R6, [R1+0x7ec] ;  /* 0x0007ec0001067983 */ /* 0x000ee80000100800 */
[----:B0-----:R-:W3:Y:S04]  /*9ca0*/  LDL R15, [R1+0x7f4] ;  /* 0x0007f400010f7983 */ /* 0x001ee80000100800 */
[----:B------:R0:W-:Y:S04]  /*9cb0*/  STL [R1+0xa9c], R0 ;  /* 0x000a9c0001007387 */ /* 0x0001e80000100800 */
[----:B------:R-:W3:Y:S04]  /*9cc0*/  LDL R5, [R1+0x7e8] ;  /* 0x0007e80001057983 */ /* 0x000ee80000100800 */
[----:B0-----:R-:W3:Y:S04]  /*9cd0*/  LDL R0, [R1+0x7f8] ;  /* 0x0007f80001007983 */ /* 0x001ee80000100800 */
[----:B------:R0:W-:Y:S04]  /*9ce0*/  STL [R1+0xaa0], R27 ;  /* 0x000aa01b01007387 */ /* 0x0001e80000100800 */
[----:B0-----:R-:W3:Y:S01]  /*9cf0*/  LDL R27, [R1+0x7fc] ;  /* 0x0007fc00011b7983 */ /* 0x001ee20000100800 */
[----:B------:R-:W-:Y:S01]  /*9d00*/  @!P0 IMAD.MOV R26, RZ, RZ, -R26 ;  /* 0x000000ffff1a8224 */ /* 0x000fe200078e0a1a */
[----:B------:R-:W-:Y:S01]  /*9d10*/  ISETP.GE.AND P4, PT, R28, RZ, PT ;  /* 0x000000ff1c00720c */ /* 0x000fe20003f86270 */
[----:B-----5:R-:W-:Y:S01]  /*9d20*/  @!P2 IMAD.MOV R25, RZ, RZ, -R25 ;  /* 0x000000ffff19a224 */ /* 0x020fe200078e0a19 */
[----:B------:R-:W5:Y:S04]  /*9d30*/  LDL R28, [R1+0x7e4] ;  /* 0x0007e400011c7983 */ /* 0x000f680000100800 */
[----:B------:R-:W-:Y:S01]  /*9d40*/  STL [R1+0xaa4], R26 ;  /* 0x000aa41a01007387 */ /* 0x000fe20000100800 */
[----:B------:R-:W-:-:S02]  /*9d50*/  @!P3 IMAD.MOV R24, RZ, RZ, -R24 ;  /* 0x000000ffff18b224 */ /* 0x000fc400078e0a18 */
[----:B----4-:R-:W-:-:S04]  /*9d60*/  @!P5 IMAD.MOV R23, RZ, RZ, -R23 ;  /* 0x000000ffff17d224 */ /* 0x010fc800078e0a17 */
[----:B------:R-:W-:Y:S01]  /*9d70*/  @!P4 IMAD.MOV R22, RZ, RZ, -R22 ;  /* 0x000000ffff16c224 */ /* 0x000fe200078e0a16 */
[----:B--2---:R-:W-:Y:S02]  /*9d80*/  ISETP.GE.AND P5, PT, R14, RZ, PT ;  /* 0x000000ff0e00720c */ /* 0x004fe40003fa6270 */
[----:B---3--:R-:W-:Y:S02]  /*9d90*/  ISETP.GE.AND P2, PT, R0, RZ, PT ;  /* 0x000000ff0000720c */ /* 0x008fe40003f46270 */
[----:B------:R-:W-:Y:S02]  /*9da0*/  ISETP.GE.AND P0, PT, R27, RZ, PT ;  /* 0x000000ff1b00720c */ /* 0x000fe40003f06270 */
[----:B------:R-:W2:Y:S04]  /*9db0*/  LDL R27, [R1+0x7e0] ;  /* 0x0007e000011b7983 */ /* 0x000ea80000100800 */
[----:B------:R0:W-:Y:S04]  /*9dc0*/  STL [R1+0xaa8], R25 ;  /* 0x000aa81901007387 */ /* 0x0001e80000100800 */
[----:B------:R-:W3:Y:S01]  /*9dd0*/  LDL R0, [R1+0x7dc] ;  /* 0x0007dc0001007983 */ /* 0x000ee20000100800 */
[----:B------:R-:W-:-:S03]  /*9de0*/  ISETP.GE.AND P3, PT, R15, RZ, PT ;  /* 0x000000ff0f00720c */ /* 0x000fc60003f66270 */
[----:B------:R-:W-:Y:S01]  /*9df0*/  STL [R1+0xaac], R24 ;  /* 0x000aac1801007387 */ /* 0x000fe20000100800 */
[----:B------:R-:W-:-:S03]  /*9e00*/  ISETP.GE.AND P4, PT, R6, RZ, PT ;  /* 0x000000ff0600720c */ /* 0x000fc60003f86270 */
[----:B------:R-:W4:Y:S04]  /*9e10*/  LDL R15, [R1+0x7d8] ;  /* 0x0007d800010f7983 */ /* 0x000f280000100800 */
[----:B------:R-:W-:Y:S04]  /*9e20*/  STL [R1+0xab0], R23 ;  /* 0x000ab01701007387 */ /* 0x000fe80000100800 */
[----:B------:R-:W4:Y:S04]  /*9e30*/  LDL R14, [R1+0x7cc] ;  /* 0x0007cc00010e7983 */ /* 0x000f280000100800 */
[----:B------:R-:W-:Y:S04]  /*9e40*/  STL [R1+0xab4], R22 ;  /* 0x000ab41601007387 */ /* 0x000fe80000100800 */
[----:B------:R-:W4:Y:S01]  /*9e50*/  LDL R6, [R1+0x7c8] ;  /* 0x0007c80001067983 */ /* 0x000f220000100800 */
[----:B------:R-:W-:-:S02]  /*9e60*/  @!P0 IMAD.MOV R21, RZ, RZ, -R21 ;  /* 0x000000ffff158224 */ /* 0x000fc400078e0a15 */
[----:B------:R-:W-:Y:S01]  /*9e70*/  @!P2 IMAD.MOV R20, RZ, RZ, -R20 ;  /* 0x000000ffff14a224 */ /* 0x000fe200078e0a14 */
[----:B------:R-:W-:Y:S01]  /*9e80*/  ISETP.GE.AND P0, PT, R5, RZ, PT ;  /* 0x000000ff0500720c */ /* 0x000fe20003f06270 */
[----:B------:R-:W-:Y:S01]  /*9e90*/  @!P3 IMAD.MOV R19, RZ, RZ, -R19 ;  /* 0x000000ffff13b224 */ /* 0x000fe200078e0a13 */
[----:B------:R-:W-:Y:S01]  /*9ea0*/  STL [R1+0xab8], R21 ;  /* 0x000ab81501007387 */ /* 0x000fe20000100800 */
[----:B------:R-:W-:Y:S01]  /*9eb0*/  @!P5 IMAD.MOV R18, RZ, RZ, -R18 ;  /* 0x000000ffff12d224 */ /* 0x000fe200078e0a12 */
[----:B-----5:R-:W-:Y:S02]  /*9ec0*/  ISETP.GE.AND P2, PT, R28, RZ, PT ;  /* 0x000000ff1c00720c */ /* 0x020fe40003f46270 */
[----:B------:R-:W5:Y:S01]  /*9ed0*/  LDL R5, [R1+0x7c4] ;  /* 0x0007c40001057983 */ /* 0x000f620000100800 */
[----:B------:R-:W-:-:S03]  /*9ee0*/  @!P4 IMAD.MOV R17, RZ, RZ, -R17 ;  /* 0x000000ffff11c224 */ /* 0x000fc600078e0a11 */
[----:B------:R-:W-:Y:S04]  /*9ef0*/  STL [R1+0xabc], R20 ;  /* 0x000abc1401007387 */ /* 0x000fe80000100800 */
[----:B------:R-:W5:Y:S04]  /*9f00*/  LDL R28, [R1+0x7c0] ;  /* 0x0007c000011c7983 */ /* 0x000f680000100800 */
[----:B------:R-:W-:Y:S04]  /*9f10*/  STL [R1+0xac0], R19 ;  /* 0x000ac01301007387 */ /* 0x000fe80000100800 */
[----:B------:R-:W-:Y:S04]  /*9f20*/  STL [R1+0xac4], R18 ;  /* 0x000ac41201007387 */ /* 0x000fe80000100800 */
[----:B0-----:R-:W5:Y:S04]  /*9f30*/  LDL R25, [R1+0x7bc] ;  /* 0x0007bc0001197983 */ /* 0x001f680000100800 */
[----:B------:R-:W-:Y:S04]  /*9f40*/  STL [R1+0xac8], R17 ;  /* 0x000ac81101007387 */ /* 0x000fe80000100800 */
[----:B------:R-:W5:Y:S01]  /*9f50*/  LDL R26, [R1+0x7b8] ;  /* 0x0007b800011a7983 */ /* 0x000f620000100800 */
[----:B------:R-:W-:-:S02]  /*9f60*/  @!P0 IMAD.MOV R16, RZ, RZ, -R16 ;  /* 0x000000ffff108224 */ /* 0x000fc400078e0a10 */
[----:B------:R-:W-:Y:S01]  /*9f70*/  @!P2 IMAD.MOV R13, RZ, RZ, -R13 ;  /* 0x000000ffff0da224 */ /* 0x000fe200078e0a0d */
[----:B--2---:R-:W-:Y:S02]  /*9f80*/  ISETP.GE.AND P3, PT, R27, RZ, PT ;  /* 0x000000ff1b00720c */ /* 0x004fe40003f66270 */
[----:B------:R-:W2:Y:S01]  /*9f90*/  LDL R27, [R1+0x7b4] ;  /* 0x0007b400011b7983 */ /* 0x000ea20000100800 */
[----:B---3--:R-:W-:-:S03]  /*9fa0*/  ISETP.GE.AND P5, PT, R0, RZ, PT ;  /* 0x000000ff0000720c */ /* 0x008fc60003fa6270 */
[----:B------:R-:W-:Y:S07]  /*9fb0*/  STL [R1+0xacc], R16 ;  /* 0x000acc1001007387 */ /* 0x000fee0000100800 */
[----:B------:R-:W-:Y:S01]  /*9fc0*/  @!P3 IMAD.MOV R12, RZ, RZ, -R12 ;  /* 0x000000ffff0cb224 */ /* 0x000fe200078e0a0c */
[----:B------:R-:W-:Y:S02]  /*9fd0*/  STL [R1+0xad0], R13 ;  /* 0x000ad00d01007387 */ /* 0x000fe40000100800 */
[----:B------:R-:W-:-:S02]  /*9fe0*/  @!P5 IMAD.MOV R11, RZ, RZ, -R11 ;  /* 0x000000ffff0bd224 */ /* 0x000fc400078e0a0b */
[----:B------:R-:W-:Y:S04]  /*9ff0*/  STL [R1+0xad4], R12 ;  /* 0x000ad40c01007387 */ /* 0x000fe80000100800 */
[----:B------:R0:W-:Y:S01]  /*a000*/  STL [R1+0xa84], R11 ;  /* 0x000a840b01007387 */ /* 0x0001e20000100800 */
[----:B----4-:R-:W-:Y:S02]  /*a010*/  ISETP.GE.AND P4, PT, R15, RZ, PT ;  /* 0x000000ff0f00720c */ /* 0x010fe40003f86270 */
[----:B------:R-:W-:Y:S01]  /*a020*/  ISETP.GE.AND P0, PT, R14, RZ, PT ;  /* 0x000000ff0e00720c */ /* 0x000fe20003f06270 */
[----:B0-----:R-:W3:Y:S04]  /*a030*/  LDL R11, [R1+0xbc] ;  /* 0x0000bc00010b7983 */ /* 0x001ee80000100800 */
[----:B------:R-:W3:Y:S01]  /*a040*/  LDL.LU R0, [R1+0x1e8] ;  /* 0x0001e80001007983 */ /* 0x000ee20000300800 */
[----:B------:R-:W-:-:S03]  /*a050*/  ISETP.GE.AND P2, PT, R6, RZ, PT ;  /* 0x000000ff0600720c */ /* 0x000fc60003f46270 */
[----:B------:R-:W4:Y:S04]  /*a060*/  LDL.LU R15, [R1+0x1e4] ;  /* 0x0001e400010f7983 */ /* 0x000f280000300800 */
[----:B------:R-:W4:Y:S04]  /*a070*/  LDL.LU R14, [R1+0x1e0] ;  /* 0x0001e000010e7983 */ /* 0x000f280000300800 */
[----:B------:R-:W4:Y:S01]  /*a080*/  LDL.LU R6, [R1+0x1dc] ;  /* 0x0001dc0001067983 */ /* 0x000f220000300800 */
[----:B-----5:R-:W-:Y:S01]  /*a090*/  ISETP.GE.AND P3, PT, R5, RZ, PT ;  /* 0x000000ff0500720c */ /* 0x020fe20003f66270 */
[----:B------:R-:W-:Y:S01]  /*a0a0*/  @!P4 IMAD.MOV R10, RZ, RZ, -R10 ;  /* 0x000000ffff0ac224 */ /* 0x000fe200078e0a0a */
[----:B------:R-:W-:Y:S01]  /*a0b0*/  ISETP.GE.AND P5, PT, R28, RZ, PT ;  /* 0x000000ff1c00720c */ /* 0x000fe20003fa6270 */
[----:B------:R-:W-:Y:S01]  /*a0c0*/  @!P0 IMAD.MOV R9, RZ, RZ, -R9 ;  /* 0x000000ffff098224 */ /* 0x000fe200078e0a09 */
[----:B------:R-:W5:Y:S01]  /*a0d0*/  LDL.LU R5, [R1+0x1d8] ;  /* 0x0001d80001057983 */ /* 0x000f620000300800 */
[----:B------:R-:W-:-:S03]  /*a0e0*/  @!P2 IMAD.MOV R8, RZ, RZ, -R8 ;  /* 0x000000ffff08a224 */ /* 0x000fc600078e0a08 */
[----:B------:R-:W5:Y:S01]  /*a0f0*/  LDL.LU R28, [R1+0x1d4] ;  /* 0x0001d400011c7983 */ /* 0x000f620000300800 */
[----:B------:R-:W-:Y:S02]  /*a100*/  ISETP.GE.AND P4, PT, R25, RZ, PT ;  /* 0x000000ff1900720c */ /* 0x000fe40003f86270 */
[----:B------:R-:W-:Y:S02]  /*a110*/  ISETP.GE.AND P0, PT, R26, RZ, PT ;  /* 0x000000ff1a00720c */ /* 0x000fe40003f06270 */
[----:B------:R-:W-:Y:S01]  /*a120*/  @!P3 IMAD.MOV R7, RZ, RZ, -R7 ;  /* 0x000000ffff07b224 */ /* 0x000fe200078e0a07 */
[----:B------:R-:W-:Y:S01]  /*a130*/  STL [R1+0xad8], R10 ;  /* 0x000ad80a01007387 */ /* 0x000fe20000100800 */
[----:B------:R-:W-:-:S07]  /*a140*/  @!P5 IMAD.MOV R4, RZ, RZ, -R4 ;  /* 0x000000ffff04d224 */ /* 0x000fce00078e0a04 */
[----:B------:R-:W-:Y:S01]  /*a150*/  @!P4 IMAD.MOV R3, RZ, RZ, -R3 ;  /* 0x000000ffff03c224 */ /* 0x000fe200078e0a03 */
[----:B------:R-:W-:Y:S04]  /*a160*/  STL [R1+0xadc], R9 ;  /* 0x000adc0901007387 */ /* 0x000fe80000100800 */
[----:B------:R-:W-:Y:S01]  /*a170*/  STL [R1+0xae0], R8 ;  /* 0x000ae00801007387 */ /* 0x000fe20000100800 */
[----:B------:R-:W-:-:S03]  /*a180*/  @!P0 IMAD.MOV R2, RZ, RZ, -R2 ;  /* 0x000000ffff028224 */ /* 0x000fc600078e0a02 */
[----:B------:R-:W-:Y:S04]  /*a190*/  STL [R1+0xae4], R7 ;  /* 0x000ae40701007387 */ /* 0x000fe80000100800 */
[----:B------:R-:W-:Y:S04]  /*a1a0*/  STL [R1+0xae8], R4 ;  /* 0x000ae80401007387 */ /* 0x000fe80000100800 */
[----:B------:R3:W-:Y:S04]  /*a1b0*/  STL [R1+0xaec], R3 ;  /* 0x000aec0301007387 */ /* 0x0007e80000100800 */
[----:B------:R4:W-:Y:S01]  /*a1c0*/  STL [R1+0xaf0], R2 ;  /* 0x000af00201007387 */ /* 0x0009e20000100800 */
[----:B--2---:R-:W-:-:S13]  /*a1d0*/  ISETP.GE.AND P6, PT, R27, RZ, PT ;  /* 0x000000ff1b00720c */ /* 0x004fda0003fc6270 */
[----:B------:R-:W-:-:S05]  /*a1e0*/  @!P6 IMAD.MOV R29, RZ, RZ, -R29 ;  /* 0x000000ffff1de224 */ /* 0x000fca00078e0a1d */
[----:B------:R-:W-:Y:S01]  /*a1f0*/  STL [R1+0xaf4], R29 ;  /* 0x000af41d01007387 */ /* 0x000fe20000100800 */
[C---:B---3--:R-:W-:Y:S02]  /*a200*/  SEL R3, R11.reuse, R0, !P1 ;  /* 0x000000000b037207 */ /* 0x048fe40004800000 */
[----:B----4-:R-:W-:-:S03]  /*a210*/  SEL R2, R11, R15, !P1 ;  /* 0x0000000f0b027207 */ /* 0x010fc60004800000 */
[----:B------:R0:W-:Y:S01]  /*a220*/  STL [R1+0x4], R3 ;  /* 0x0000040301007387 */ /* 0x0001e20000100800 */
[----:B------:R-:W-:-:S03]  /*a230*/  SEL R0, R11, R14, !P1 ;  /* 0x0000000e0b007207 */ /* 0x000fc60004800000 */
[----:B------:R5:W-:Y:S01]  /*a240*/  STL [R1+0x1fc], R2 ;  /* 0x0001fc0201007387 */ /* 0x000be20000100800 */
[----:B0-----:R-:W-:-:S03]  /*a250*/  SEL R3, R11, R6, !P1 ;  /* 0x000000060b037207 */ /* 0x001fc60004800000 */
[----:B------:R0:W-:Y:S04]  /*a260*/  STL [R1+0x1f8], R0 ;  /* 0x0001f80001007387 */ /* 0x0001e80000100800 */
[----:B------:R-:W-:Y:S04]  /*a270*/  STL [R1+0x1f4], R3 ;  /* 0x0001f40301007387 */ /* 0x000fe80000100800 */
[----:B------:R-:W2:Y:S01]  /*a280*/  LDL.LU R29, [R1+0x1c0] ;  /* 0x0001c000011d7983 */ /* 0x000ea20000300800 */
[C---:B-----5:R-:W-:Y:S02]  /*a290*/  SEL R2, R11.reuse, R5, !P1 ;  /* 0x000000050b027207 */ /* 0x060fe40004800000 */
[----:B0-----:R-:W-:-:S03]  /*a2a0*/  SEL R0, R11, R28, !P1 ;  /* 0x0000001c0b007207 */ /* 0x001fc60004800000 */
[----:B------:R-:W-:Y:S04]  /*a2b0*/  STL [R1+0x1f0], R2 ;  /* 0x0001f00201007387 */ /* 0x000fe80000100800 */
[----:B--2---:R0:W-:Y:S04]  /*a2c0*/  STL [R1+0xb10], R29 ;  /* 0x000b101d01007387 */ /* 0x0041e80000100800 */
[----:B------:R-:W-:Y:S04]  /*a2d0*/  STL [R1+0x1ec], R0 ;  /* 0x0001ec0001007387 */ /* 0x000fe80000100800 */
[----:B0-----:R-:W2:Y:S04]  /*a2e0*/  LDL.LU R29, [R1+0x1c4] ;  /* 0x0001c400011d7983 */ /* 0x001ea80000300800 */
[----:B--2---:R0:W-:Y:S04]  /*a2f0*/  STL [R1+0xb14], R29 ;  /* 0x000b141d01007387 */ /* 0x0041e80000100800 */
[----:B0-----:R-:W2:Y:S04]  /*a300*/  LDL.LU R29, [R1+0x1c8] ;  /* 0x0001c800011d7983 */ /* 0x001ea80000300800 */
[----:B--2---:R0:W-:Y:S04]  /*a310*/  STL [R1+0xb18], R29 ;  /* 0x000b181d01007387 */ /* 0x0041e80000100800 */
[----:B0-----:R-:W2:Y:S04]  /*a320*/  LDL.LU R29, [R1+0x1cc] ;  /* 0x0001cc00011d7983 */ /* 0x001ea80000300800 */
[----:B------:R-:W3:Y:S04]  /*a330*/  LDL.LU R2, [R1+0x1b8] ;  /* 0x0001b80001027983 */ /* 0x000ee80000300800 */
[----:B------:R-:W4:Y:S04]  /*a340*/  LDL.LU R3, [R1+0x1b4] ;  /* 0x0001b40001037983 */ /* 0x000f280000300800 */
[----:B------:R-:W5:Y:S04]  /*a350*/  LDL.LU R4, [R1+0x1ac] ;  /* 0x0001ac0001047983 */ /* 0x000f680000300800 */
[----:B------:R-:W3:Y:S04]  /*a360*/  LDL.LU R7, [R1+0x1a8] ;  /* 0x0001a80001077983 */ /* 0x000ee80000300800 */
        /* <DEDUP_REMOVED lines=22> */
[----:B------:R-:W3:Y:S01]  /*a4d0*/  LDL.LU R28, [R1+0x124] ;  /* 0x00012400011c7983 */ /* 0x000ee20000300800 */
[----:B--2---:R-:W-:-:S05]  /*a4e0*/  SEL R29, R11, R29, !P1 ;  /* 0x0000001d0b1d7207 */ /* 0x004fca0004800000 */
[----:B------:R0:W-:Y:S04]  /*a4f0*/  STL [R1+0x1e8], R29 ;  /* 0x0001e81d01007387 */ /* 0x0001e80000100800 */
[----:B0-----:R-:W2:Y:S02]  /*a500*/  LDL.LU R29, [R1+0xb18] ;  /* 0x000b1800011d7983 */ /* 0x001ea40000300800 */
[----:B--2---:R-:W-:-:S05]  /*a510*/  SEL R29, R11, R29, !P1 ;  /* 0x0000001d0b1d7207 */ /* 0x004fca0004800000 */
[----:B------:R0:W-:Y:S04]  /*a520*/  STL [R1+0x1e4], R29 ;  /* 0x0001e41d01007387 */ /* 0x0001e80000100800 */
[----:B0-----:R-:W2:Y:S02]  /*a530*/  LDL.LU R29, [R1+0xb14] ;  /* 0x000b1400011d7983 */ /* 0x001ea40000300800 */
[----:B--2---:R-:W-:-:S05]  /*a540*/  SEL R29, R11, R29, !P1 ;  /* 0x0000001d0b1d7207 */ /* 0x004fca0004800000 */
[----:B------:R0:W-:Y:S04]  /*a550*/  STL [R1+0xc], R29 ;  /* 0x00000c1d01007387 */ /* 0x0001e80000100800 */
[----:B0-----:R-:W2:Y:S01]  /*a560*/  LDL.LU R29, [R1+0xb10] ;  /* 0x000b1000011d7983 */ /* 0x001ea20000300800 */
[C---:B-----5:R-:W-:Y:S02]  /*a570*/  SEL R4, R11.reuse, R4, !P1 ;  /* 0x000000040b047207 */ /* 0x060fe40004800000 */
[----:B--2---:R-:W-:-:S05]  /*a580*/  SEL R29, R11, R29, !P1 ;  /* 0x0000001d0b1d7207 */ /* 0x004fca0004800000 */
[----:B------:R3:W-:Y:S02]  /*a590*/  STL [R1+0x1e0], R29 ;  /* 0x0001e01d01007387 */ /* 0x0007e40000100800 */
[C---:B---3--:R-:W-:Y:S02]  /*a5a0*/  SEL R29, R11.reuse, R2, !P1 ;  /* 0x000000020b1d7207 */ /* 0x048fe40004800000 */
[C---:B----4-:R-:W-:Y:S02]  /*a5b0*/  SEL R2, R11.reuse, R3, !P1 ;  /* 0x000000030b027207 */ /* 0x050fe40004800000 */
[C---:B------:R-:W-:Y:S01]  /*a5c0*/  SEL R3, R11.reuse, R7, !P1 ;  /* 0x000000070b037207 */ /* 0x040fe20004800000 */
[----:B------:R-:W-:Y:S04]  /*a5d0*/  STL [R1+0x1dc], R29 ;  /* 0x0001dc1d01007387 */ /* 0x000fe80000100800 */
[----:B------:R0:W-:Y:S04]  /*a5e0*/  STL [R1+0x1d8], R2 ;  /* 0x0001d80201007387 */ /* 0x0001e80000100800 */
[----:B------:R1:W-:Y:S04]  /*a5f0*/  STL [R1+0x1d4], R4 ;  /* 0x0001d40401007387 */ /* 0x0003e80000100800 */
[----:B------:R2:W-:Y:S01]  /*a600*/  STL [R1+0x1cc], R3 ;  /* 0x0001cc0301007387 */ /* 0x0005e20000100800 */
[----:B0-----:R-:W-:-:S02]  /*a610*/  SEL R2, R11, R8, !P1 ;  /* 0x000000080b027207 */ /* 0x001fc40004800000 */
[----:B-1----:R-:W-:-:S03]  /*a620*/  SEL R4, R11, R9, !P1 ;  /* 0x000000090b047207 */ /* 0x002fc60004800000 */
[----:B------:R0:W-:Y:S01]  /*a630*/  STL [R1+0x1c8], R2 ;  /* 0x0001c80201007387 */ /* 0x0001e20000100800 */
[----:B--2---:R-:W-:-:S03]  /*a640*/  SEL R3, R11, R10, !P1 ;  /* 0x0000000a0b037207 */ /* 0x004fc60004800000 */
[----:B------:R1:W-:Y:S04]  /*a650*/  STL [R1+0x1c4], R4 ;  /* 0x0001c40401007387 */ /* 0x0003e80000100800 */
[----:B------:R2:W-:Y:S01]  /*a660*/  STL [R1+0x1c0], R3 ;  /* 0x0001c00301007387 */ /* 0x0005e20000100800 */
[C---:B0-----:R-:W-:Y:S02]  /*a670*/  SEL R2, R11.reuse, R12, !P1 ;  /* 0x0000000c0b027207 */ /* 0x041fe40004800000 */
        /* <DEDUP_REMOVED lines=27> */
[----:B------:R-:W-:Y:S01]  /*a830*/  STL [R1+0x190], R4 ;  /* 0x0001900401007387 */ /* 0x000fe20000100800 */
[----:B------:R-:W-:-:S03]  /*a840*/  SEL R0, R11, R14, !P1 ;  /* 0x0000000e0b007207 */ /* 0x000fc60004800000 */
[----:B------:R1:W-:Y:S01]  /*a850*/  STL [R1+0x18c], R3 ;  /* 0x00018c0301007387 */ /* 0x0003e20000100800 */
[----:B0-----:R-:W-:-:S05]  /*a860*/  SEL R2, R11, R15, !P1 ;  /* 0x0000000f0b027207 */ /* 0x001fca0004800000 */
[----:B------:R0:W-:Y:S01]  /*a870*/  STL [R1+0x13c], R2 ;  /* 0x00013c0201007387 */ /* 0x0001e20000100800 */
[----:B-1----:R-:W-:-:S03]  /*a880*/  SEL R3, R11, R6, !P1 ;  /* 0x000000060b037207 */ /* 0x002fc60004800000 */
[----:B------:R1:W-:Y:S04]  /*a890*/  STL [R1+0x148], R0 ;  /* 0x0001480001007387 */ /* 0x0003e80000100800 */
[----:B------:R-:W-:Y:S04]  /*a8a0*/  STL [R1+0x154], R3 ;  /* 0x0001540301007387 */ /* 0x000fe80000100800 */
[----:B------:R-:W2:Y:S01]  /*a8b0*/  LDL.LU R29, [R1+0x110] ;  /* 0x00011000011d7983 */ /* 0x000ea20000300800 */
[C---:B0-----:R-:W-:Y:S02]  /*a8c0*/  SEL R2, R11.reuse, R5, !P1 ;  /* 0x000000050b027207 */ /* 0x041fe40004800000 */
[----:B-1----:R-:W-:-:S03]  /*a8d0*/  SEL R0, R11, R28, !P1 ;  /* 0x0000001c0b007207 */ /* 0x002fc60004800000 */
        /* <DEDUP_REMOVED lines=143> */
[C---:B---3--:R-:W-:Y:S02]  /*b1d0*/  SEL R2, R11.reuse, R2, !P1 ;  /* 0x000000020b027207 */ /* 0x048fe40004800000 */
[C---:B----4-:R-:W-:Y:S02]  /*b1e0*/  SEL R3, R11.reuse, R3, !P1 ;  /* 0x000000030b037207 */ /* 0x050fe40004800000 */
[C---:B-----5:R-:W-:Y:S02]  /*b1f0*/  SEL R4, R11.reuse, R4, !P1 ;  /* 0x000000040b047207 */ /* 0x060fe40004800000 */
[----:B------:R-:W-:-:S02]  /*b200*/  SEL R7, R11, R7, !P1 ;  /* 0x000000070b077207 */ /* 0x000fc40004800000 */
[C---:B------:R-:W-:Y:S02]  /*b210*/  SEL R8, R11.reuse, R8, !P1 ;  /* 0x000000080b087207 */ /* 0x040fe40004800000 */
[C---:B------:R-:W-:Y:S02]  /*b220*/  SEL R9, R11.reuse, R9, !P1 ;  /* 0x000000090b097207 */ /* 0x040fe40004800000 */
[C---:B------:R-:W-:Y:S02]  /*b230*/  SEL R10, R11.reuse, R10, !P1 ;  /* 0x0000000a0b0a7207 */ /* 0x040fe40004800000 */
[C---:B------:R-:W-:Y:S02]  /*b240*/  SEL R12, R11.reuse, R12, !P1 ;  /* 0x0000000c0b0c7207 */ /* 0x040fe40004800000 */
[C---:B------:R-:W-:Y:S02]  /*b250*/  SEL R13, R11.reuse, R13, !P1 ;  /* 0x0000000d0b0d7207 */ /* 0x040fe40004800000 */
        /* <DEDUP_REMOVED lines=18> */
[----:B--2---:R-:W-:-:S05]  /*b380*/  SEL R29, R11, R29, !P1 ;  /* 0x0000001d0b1d7207 */ /* 0x004fca0004800000 */
[----:B------:R0:W-:Y:S04]  /*b390*/  STL [R1+0xcc], R29 ;  /* 0x0000cc1d01007387 */ /* 0x0001e80000100800 */
[----:B0-----:R-:W2:Y:S04]  /*b3a0*/  LDL.LU R29, [R1+0xaf4] ;  /* 0x000af400011d7983 */ /* 0x001ea80000300800 */
[----:B------:R0:W-:Y:S04]  /*b3b0*/  STL [R1+0xc4], R2 ;  /* 0x0000c40201007387 */ /* 0x0001e80000100800 */
[----:B0-----:R-:W3:Y:S04]  /*b3c0*/  LDL.LU R2, [R1+0xaf0] ;  /* 0x000af00001027983 */ /* 0x001ee80000300800 */
[----:B------:R0:W-:Y:S04]  /*b3d0*/  STL [R1+0xc0], R3 ;  /* 0x0000c00301007387 */ /* 0x0001e80000100800 */
[----:B0-----:R-:W4:Y:S04]  /*b3e0*/  LDL.LU R3, [R1+0xaec] ;  /* 0x000aec0001037983 */ /* 0x001f280000300800 */
[----:B------:R0:W-:Y:S04]  /*b3f0*/  STL [R1+0xb8], R4 ;  /* 0x0000b80401007387 */ /* 0x0001e80000100800 */
[----:B0-----:R-:W5:Y:S04]  /*b400*/  LDL.LU R4, [R1+0xae8] ;  /* 0x000ae80001047983 */ /* 0x001f680000300800 */
[----:B------:R0:W-:Y:S04]  /*b410*/  STL [R1+0xb4], R7 ;  /* 0x0000b40701007387 */ /* 0x0001e80000100800 */
[----:B0-----:R-:W2:Y:S04]  /*b420*/  LDL.LU R7, [R1+0xae4] ;  /* 0x000ae40001077983 */ /* 0x001ea80000300800 */
        /* <DEDUP_REMOVED lines=46> */
[----:B--2---:R-:W-:-:S02]  /*b710*/  SEL R18, R11, R18, !P1 ;  /* 0x000000120b127207 */ /* 0x004fc40004800000 */
[C---:B---3--:R-:W-:Y:S02]  /*b720*/  SEL R19, R11.reuse, R19, !P1 ;  /* 0x000000130b137207 */ /* 0x048fe40004800000 */
[C---:B----4-:R-:W-:Y:S02]  /*b730*/  SEL R20, R11.reuse, R20, !P1 ;  /* 0x000000140b147207 */ /* 0x050fe40004800000 */
[C---:B-----5:R-:W-:Y:S02]  /*b740*/  SEL R21, R11.reuse, R21, !P1 ;  /* 0x000000150b157207 */ /* 0x060fe40004800000 */
[C---:B------:R-:W-:Y:S02]  /*b750*/  SEL R22, R11.reuse, R22, !P1 ;  /* 0x000000160b167207 */ /* 0x040fe40004800000 */
[C---:B------:R-:W-:Y:S02]  /*b760*/  SEL R23, R11.reuse, R23, !P1 ;  /* 0x000000170b177207 */ /* 0x040fe40004800000 */
[----:B------:R-:W-:-:S02]  /*b770*/  SEL R24, R11, R24, !P1 ;  /* 0x000000180b187207 */ /* 0x000fc40004800000 */
[C---:B------:R-:W-:Y:S02]  /*b780*/  SEL R25, R11.reuse, R25, !P1 ;  /* 0x000000190b197207 */ /* 0x040fe40004800000 */
[C---:B------:R-:W-:Y:S02]  /*b790*/  SEL R14, R11.reuse, R14, !P1 ;  /* 0x0000000e0b0e7207 */ /* 0x040fe40004800000 */
[----:B------:R-:W-:-:S05]  /*b7a0*/  SEL R28, R11, R28, !P1 ;  /* 0x0000001c0b1c7207 */ /* 0x000fca0004800000 */
[----:B------:R0:W-:Y:S02]  /*b7b0*/  STL [R1+0x24], R28 ;  /* 0x0000241c01007387 */ /* 0x0001e40000100800 */
[C---:B0-----:R-:W-:Y:S02]  /*b7c0*/  SEL R28, R11.reuse, R5, !P1 ;  /* 0x000000050b1c7207 */ /* 0x041fe40004800000 */
[C---:B------:R-:W-:Y:S02]  /*b7d0*/  SEL R5, R11.reuse, R6, !P1 ;  /* 0x000000060b057207 */ /* 0x040fe40004800000 */
[C---:B------:R-:W-:Y:S01]  /*b7e0*/  SEL R6, R11.reuse, R15, !P1 ;  /* 0x0000000f0b067207 */ /* 0x040fe20004800000 */
[----:B------:R-:W-:Y:S04]  /*b7f0*/  STL [R1+0x20], R28 ;  /* 0x0000201c01007387 */ /* 0x000fe80000100800 */
[----:B------:R0:W-:Y:S04]  /*b800*/  STL [R1+0x18], R5 ;  /* 0x0000180501007387 */ /* 0x0001e80000100800 */
[----:B------:R-:W-:Y:S01]  /*b810*/  STL [R1+0x14], R14 ;  /* 0x0000140e01007387 */ /* 0x000fe20000100800 */
[----:B0-----:R-:W-:-:S03]  /*b820*/  SEL R5, R11, R0, !P1 ;  /* 0x000000000b057207 */ /* 0x001fc60004800000 */
[----:B------:R0:W-:Y:S01]  /*b830*/  STL [R1+0x10], R6 ;  /* 0x0000100601007387 */ /* 0x0001e20000100800 */
[C---:B------:R-:W-:Y:S02]  /*b840*/  SEL R0, R11.reuse, R27, !P1 ;  /* 0x0000001b0b007207 */ /* 0x040fe40004800000 */
[----:B------:R-:W-:Y:S01]  /*b850*/  SEL R28, R11, R26, !P1 ;  /* 0x0000001a0b1c7207 */ /* 0x000fe20004800000 */
[----:B0-----:R-:W2:Y:S04]  /*b860*/  LDL.LU R6, [R1+0x1d0] ;  /* 0x0001d00001067983 */ /* 0x001ea80000300800 */
[----:B------:R-:W-:Y:S04]  /*b870*/  STL [R1+0x8], R5 ;  /* 0x0000080501007387 */ /* 0x000fe80000100800 */
[----:B------:R-:W3:Y:S04]  /*b880*/  LDL.LU R14, [R1+0x1fc] ;  /* 0x0001fc00010e7983 */ /* 0x000ee80000300800 */
[----:B------:R0:W-:Y:S04]  /*b890*/  STL [R1], R0 ;  /* 0x0000000001007387 */ /* 0x0001e80000100800 */
[----:B------:R-:W4:Y:S04]  /*b8a0*/  LDL.LU R15, [R1+0x1f8] ;  /* 0x0001f800010f7983 */ /* 0x000f280000300800 */
[----:B------:R-:W5:Y:S04]  /*b8b0*/  LDL.LU R27, [R1+0x1f0] ;  /* 0x0001f000011b7983 */ /* 0x000f680000300800 */
[----:B0-----:R-:W5:Y:S04]  /*b8c0*/  LDL.LU R0, [R1+0x1e8] ;  /* 0x0001e80001007983 */ /* 0x001f680000300800 */
[----:B------:R-:W5:Y:S04]  /*b8d0*/  LDL.LU R26, [R1+0x1f4] ;  /* 0x0001f400011a7983 */ /* 0x000f680000300800 */
        /* <DEDUP_REMOVED lines=16> */
[----:B------:R-:W5:Y:S04]  /*b9e0*/  LDL.LU R11, [R1+0xa84] ;  /* 0x000a8400010b7983 */ /* 0x000f680000300800 */
[----:B------:R0:W-:Y:S04]  /*b9f0*/  STL [R1+0xa18], R18 ;  /* 0x000a181201007387 */ /* 0x0001e80000100800 */
[----:B0-----:R-:W5:Y:S01]  /*ba00*/  LDL.LU R18, [R1+0xbc] ;  /* 0x0000bc0001127983 */ /* 0x001f620000300800 */
[----:B--2---:R-:W-:Y:S01]  /*ba10*/  IMAD R6, R6, UR12, RZ ;  /* 0x0000000c06067c24 */ /* 0x004fe2000f8e02ff */
[----:B------:R-:W-:Y:S01]  /*ba20*/  USHF.R.S32.HI UR5, URZ, 0x1f, UR4 ;  /* 0x0000001fff057899 */ /* 0x000fe20008011404 */
[----:B------:R-:W0:Y:S01]  /*ba30*/  LDCU UR12, c[0x0][0x3a8] ;  /* 0x00007500ff0c77ac */ /* 0x000e220008000800 */
[----:B---3--:R-:W-:-:S02]  /*ba40*/  IMAD R14, R14, UR7, RZ ;  /* 0x000000070e0e7c24 */ /* 0x008fc4000f8e02ff */
[----:B----4-:R-:W-:Y:S02]  /*ba50*/  IMAD R15, R15, UR7, RZ ;  /* 0x000000070f0f7c24 */ /* 0x010fe4000f8e02ff */
[----:B-----5:R-:W-:Y:S02]  /*ba60*/  IMAD R27, R27, UR7, RZ ;  /* 0x000000071b1b7c24 */ /* 0x020fe4000f8e02ff */
[----:B------:R-:W-:Y:S02]  /*ba70*/  IMAD R0, R0, UR7, RZ ;  /* 0x0000000700007c24 */ /* 0x000fe4000f8e02ff */
[----:B------:R-:W-:Y:S01]  /*ba80*/  IMAD R26, R26, UR7, RZ ;  /* 0x000000071a1a7c24 */ /* 0x000fe2000f8e02ff */
[C---:B------:R-:W-:Y:S02]  /*ba90*/  SEL R17, R18.reuse, R17, !P1 ;  /* 0x0000001112117207 */ /* 0x040fe40004800000 */
[C---:B------:R-:W-:Y:S02]  /*baa0*/  SEL R16, R18.reuse, R16, !P1 ;  /* 0x0000001012107207 */ /* 0x040fe40004800000 */
[----:B------:R-:W-:-:S02]  /*bab0*/  SEL R13, R18, R13, !P1 ;  /* 0x0000000d120d7207 */ /* 0x000fc40004800000 */
[C---:B------:R-:W-:Y:S01]  /*bac0*/  SEL R12, R18.reuse, R12, !P1 ;  /* 0x0000000c120c7207 */ /* 0x040fe20004800000 */
[----:B------:R-:W-:Y:S01]  /*bad0*/  STL [R1+0xa1c], R17 ;  /* 0x000a1c1101007387 */ /* 0x000fe20000100800 */
[C---:B------:R-:W-:Y:S02]  /*bae0*/  SEL R11, R18.reuse, R11, !P1 ;  /* 0x0000000b120b7207 */ /* 0x040fe40004800000 */
[C---:B------:R-:W-:Y:S01]  /*baf0*/  SEL R10, R18.reuse, R10, !P1 ;  /* 0x0000000a120a7207 */ /* 0x040fe20004800000 */
[----:B------:R-:W-:Y:S01]  /*bb00*/  STL [R1+0xa20], R16 ;  /* 0x000a201001007387 */ /* 0x000fe20000100800 */
[C---:B------:R-:W-:Y:S02]  /*bb10*/  SEL R9, R18.reuse, R9, !P1 ;  /* 0x0000000912097207 */ /* 0x040fe40004800000 */
[C---:B------:R-:W-:Y:S01]  /*bb20*/  SEL R8, R18.reuse, R8, !P1 ;  /* 0x0000000812087207 */ /* 0x040fe20004800000 */
[----:B------:R-:W-:Y:S01]  /*bb30*/  STL [R1+0xa24], R13 ;  /* 0x000a240d01007387 */ /* 0x000fe20000100800 */
[----:B------:R-:W-:-:S02]  /*bb40*/  SEL R7, R18, R7, !P1 ;  /* 0x0000000712077207 */ /* 0x000fc40004800000 */
[C---:B------:R-:W-:Y:S01]  /*bb50*/  SEL R4, R18.reuse, R4, !P1 ;  /* 0x0000000412047207 */ /* 0x040fe20004800000 */
[----:B------:R-:W-:Y:S01]  /*bb60*/  STL [R1+0xa28], R12 ;  /* 0x000a280c01007387 */ /* 0x000fe20000100800 */
[----:B------:R-:W-:-:S03]  /*bb70*/  SEL R3, R18, R3, !P1 ;  /* 0x0000000312037207 */ /* 0x000fc60004800000 */
[----:B------:R-:W-:Y:S01]  /*bb80*/  STL [R1+0xa2c], R11 ;  /* 0x000a2c0b01007387 */ /* 0x000fe20000100800 */
[----:B------:R-:W-:-:S03]  /*bb90*/  SEL R5, R18, R2, !P1 ;  /* 0x0000000212057207 */ /* 0x000fc60004800000 */
[----:B------:R-:W-:Y:S01]  /*bba0*/  STL [R1+0xa30], R10 ;  /* 0x000a300a01007387 */ /* 0x000fe20000100800 */
[----:B------:R-:W-:-:S03]  /*bbb0*/  SEL R29, R18, R29, !P1 ;  /* 0x0000001d121d7207 */ /* 0x000fc60004800000 */
[----:B------:R-:W-:Y:S01]  /*bbc0*/  STL [R1+0xa34], R9 ;  /* 0x000a340901007387 */ /* 0x000fe20000100800 */
[----:B------:R-:W-:-:S03]  /*bbd0*/  IMAD R2, R19, UR7, RZ ;  /* 0x0000000713027c24 */ /* 0x000fc6000f8e02ff */
[----:B------:R-:W-:Y:S04]  /*bbe0*/  STL [R1+0xa38], R8 ;  /* 0x000a380801007387 */ /* 0x000fe80000100800 */
[----:B------:R-:W-:Y:S04]  /*bbf0*/  STL [R1+0xa3c], R7 ;  /* 0x000a3c0701007387 */ /* 0x000fe80000100800 */
[----:B------:R-:W-:Y:S04]  /*bc00*/  STL [R1+0xa40], R4 ;  /* 0x000a400401007387 */ /* 0x000fe80000100800 */
[----:B------:R-:W-:Y:S04]  /*bc10*/  STL [R1+0xa44], R3 ;  /* 0x000a440301007387 */ /* 0x000fe80000100800 */
[----:B------:R-:W-:Y:S04]  /*bc20*/  STL [R1+0xa48], R5 ;  /* 0x000a480501007387 */ /* 0x000fe80000100800 */
[----:B------:R-:W-:Y:S04]  /*bc30*/  STL [R1+0xa4c], R29 ;  /* 0x000a4c1d01007387 */ /* 0x000fe80000100800 */
[----:B------:R-:W-:Y:S04]  /*bc40*/  STL [R1+0xa50], R6 ;  /* 0x000a500601007387 */ /* 0x000fe80000100800 */
[----:B------:R1:W-:Y:S04]  /*bc50*/  STL [R1+0x328], R2 ;  /* 0x0003280201007387 */ /* 0x0003e80000100800 */
[----:B------:R-:W-:Y:S04]  /*bc60*/  STL [R1+0xa54], R14 ;  /* 0x000a540e01007387 */ /* 0x000fe80000100800 */
[----:B------:R-:W-:Y:S01]  /*bc70*/  STL [R1+0xa58], R15 ;  /* 0x000a580f01007387 */ /* 0x000fe20000100800 */
[----:B-1----:R-:W-:-:S03]  /*bc80*/  IMAD R2, R20, UR7, RZ ;  /* 0x0000000714027c24 */ /* 0x002fc6000f8e02ff */
[----:B------:R-:W-:Y:S04]  /*bc90*/  STL [R1+0xa5c], R26 ;  /* 0x000a5c1a01007387 */ /* 0x000fe80000100800 */
[----:B------:R-:W-:Y:S04]  /*bca0*/  STL [R1+0xa60], R27 ;  /* 0x000a601b01007387 */ /* 0x000fe80000100800 */
[----:B------:R-:W-:Y:S04]  /*bcb0*/  STL [R1+0xa64], R2 ;  /* 0x000a640201007387 */ /* 0x000fe80000100800 */
[----:B------:R1:W-:Y:S01]  /*bcc0*/  STL [R1+0xa68], R0 ;  /* 0x000a680001007387 */ /* 0x0003e20000100800 */
[----:B------:R-:W-:-:S02]  /*bcd0*/  IMAD R3, R22, UR7, RZ ;  /* 0x0000000716037c24 */ /* 0x000fc4000f8e02ff */
[----:B-1----:R-:W-:Y:S02]  /*bce0*/  IMAD R0, R21, UR7, RZ ;  /* 0x0000000715007c24 */ /* 0x002fe4000f8e02ff */
[----:B------:R-:W-:-:S03]  /*bcf0*/  IMAD R2, R23, UR7, RZ ;  /* 0x0000000717027c24 */ /* 0x000fc6000f8e02ff */
[----:B------:R1:W-:Y:S04]  /*bd00*/  STL [R1+0x4], R0 ;  /* 0x0000040001007387 */ /* 0x0003e80000100800 */
[----:B------:R-:W-:Y:S01]  /*bd10*/  STL [R1+0xc], R3 ;  /* 0x00000c0301007387 */ /* 0x000fe20000100800 */
[----:B-1----:R-:W-:-:S03]  /*bd20*/  IMAD R0, R24, UR7, RZ ;  /* 0x0000000718007c24 */ /* 0x002fc6000f8e02ff */
[----:B------:R-:W-:Y:S04]  /*bd30*/  STL [R1+0x1c], R2 ;  /* 0x00001c0201007387 */ /* 0x000fe80000100800 */
[----:B------:R1:W-:Y:S04]  /*bd40*/  STL [R1+0x28], R0 ;  /* 0x0000280001007387 */ /* 0x0003e80000100800 */
[----:B-1----:R-:W2:Y:S01]  /*bd50*/  LDL.LU R0, [R1+0x1c4] ;  /* 0x0001c40001007983 */ /* 0x002ea20000300800 */
[----:B------:R-:W-:Y:S02]  /*bd60*/  IMAD R3, R25, UR7, RZ ;  /* 0x0000000719037c24 */ /* 0x000fe4000f8e02ff */
[----:B------:R-:W-:-:S03]  /*bd70*/  IMAD R2, R28, UR7, RZ ;  /* 0x000000071c027c24 */ /* 0x000fc6000f8e02ff */
[----:B------:R-:W-:Y:S04]  /*bd80*/  STL [R1+0x34], R3 ;  /* 0x0000340301007387 */ /* 0x000fe80000100800 */
[----:B--2---:R1:W-:Y:S04]  /*bd90*/  STL [R1+0xa7c], R0 ;  /* 0x000a7c0001007387 */ /* 0x0043e80000100800 */
[----:B------:R-:W-:Y:S04]  /*bda0*/  STL [R1+0x40], R2 ;  /* 0x0000400201007387 */ /* 0x000fe80000100800 */
[----:B-1----:R-:W2:Y:S04]  /*bdb0*/  LDL.LU R0, [R1+0x1c8] ;  /* 0x0001c80001007983 */ /* 0x002ea80000300800 */
[----:B--2---:R1:W-:Y:S04]  /*bdc0*/  STL [R1+0xa80], R0 ;  /* 0x000a800001007387 */ /* 0x0043e80000100800 */
[----:B-1----:R-:W2:Y:S04]  /*bdd0*/  LDL.LU R0, [R1+0x1cc] ;  /* 0x0001cc0001007983 */ /* 0x002ea80000300800 */
        /* <DEDUP_REMOVED lines=28> */
[----:B--2---:R-:W-:-:S05]  /*bfa0*/  IMAD R0, R0, UR7, RZ ;  /* 0x0000000700007c24 */ /* 0x004fca000f8e02ff */
[----:B------:R1:W-:Y:S04]  /*bfb0*/  STL [R1+0x50], R0 ;  /* 0x0000500001007387 */ /* 0x0003e80000100800 */
[----:B-1----:R-:W2:Y:S02]  /*bfc0*/  LDL.LU R0, [R1+0xa80] ;  /* 0x000a800001007983 */ /* 0x002ea40000300800 */
[----:B--2---:R-:W-:-:S05]  /*bfd0*/  IMAD R0, R0, UR7, RZ ;  /* 0x0000000700007c24 */ /* 0x004fca000f8e02ff */
[----:B------:R1:W-:Y:S04]  /*bfe0*/  STL [R1+0x58], R0 ;  /* 0x0000580001007387 */ /* 0x0003e80000100800 */
[----:B-1----:R-:W2:Y:S01]  /*bff0*/  LDL.LU R0, [R1+0xa7c] ;  /* 0x000a7c0001007983 */ /* 0x002ea20000300800 */
[----:B---3--:R-:W-:Y:S02]  /*c000*/  IMAD R2, R2, UR7, RZ ;  /* 0x0000000702027c24 */ /* 0x008fe4000f8e02ff */
[----:B-----5:R-:W-:Y:S02]  /*c010*/  IMAD R26, R26, UR7, RZ ;  /* 0x000000071a1a7c24 */ /* 0x020fe4000f8e02ff */
[----:B------:R-:W-:Y:S02]  /*c020*/  IMAD R6, R6, UR7, RZ ;  /* 0x0000000706067c24 */ /* 0x000fe4000f8e02ff */
[----:B------:R-:W-:-:S02]  /*c030*/  IMAD R3, R3, UR7, RZ ;  /* 0x0000000703037c24 */ /* 0x000fc4000f8e02ff */
[----:B--2---:R-:W-:-:S05]  /*c040*/  IMAD R0, R0, UR7, RZ ;  /* 0x0000000700007c24 */ /* 0x004fca000f8e02ff */
[----:B------:R4:W-:Y:S04]  /*c050*/  STL [R1+0x68], R0 ;  /* 0x0000680001007387 */ /* 0x0009e80000100800 */
[----:B------:R1:W-:Y:S01]  /*c060*/  STL [R1+0x70], R2 ;  /* 0x0000700201007387 */ /* 0x0003e20000100800 */
[----:B----4-:R-:W-:Y:S02]  /*c070*/  IMAD R0, R27, UR7, RZ ;  /* 0x000000071b007c24 */ /* 0x010fe4000f8e02ff */
[----:B-1----:R-:W-:-:S03]  /*c080*/  IMAD R2, R15, UR7, RZ ;  /* 0x000000070f027c24 */ /* 0x002fc6000f8e02ff */
[----:B------:R1:W-:Y:S04]  /*c090*/  STL [R1+0x7c], R0 ;  /* 0x00007c0001007387 */ /* 0x0003e80000100800 */
[----:B------:R-:W-:Y:S01]  /*c0a0*/  STL [R1+0x88], R26 ;  /* 0x0000881a01007387 */ /* 0x000fe20000100800 */
[----:B-1----:R-:W-:-:S03]  /*c0b0*/  IMAD R0, R14, UR7, RZ ;  /* 0x000000070e007c24 */ /* 0x002fc6000f8e02ff */
[----:B------:R1:W-:Y:S04]  /*c0c0*/  STL [R1+0x94], R2 ;  /* 0x0000940201007387 */ /* 0x0003e80000100800 */
[----:B------:R2:W-:Y:S01]  /*c0d0*/  STL [R1+0xa4], R0 ;  /* 0x0000a40001007387 */ /* 0x0005e20000100800 */
[----:B-1----:R-:W-:-:S03]  /*c0e0*/  IMAD R2, R29, UR7, RZ ;  /* 0x000000071d027c24 */ /* 0x002fc6000f8e02ff */
[----:B------:R-:W-:Y:S01]  /*c0f0*/  STL [R1+0xb0], R6 ;  /* 0x0000b00601007387 */ /* 0x000fe20000100800 */
[----:B--2---:R-:W-:-:S03]  /*c100*/  IMAD R0, R5, UR7, RZ ;  /* 0x0000000705007c24 */ /* 0x004fc6000f8e02ff */
[----:B------:R1:W-:Y:S04]  /*c110*/  STL [R1+0xbc], R2 ;  /* 0x0000bc0201007387 */ /* 0x0003e80000100800 */
[----:B------:R2:W-:Y:S01]  /*c120*/  STL [R1+0xc8], R0 ;  /* 0x0000c80001007387 */ /* 0x0005e20000100800 */
[----:B-1----:R-:W-:-:S03]  /*c130*/  IMAD R2, R4, UR7, RZ ;  /* 0x0000000704027c24 */ /* 0x002fc6000f8e02ff */
[----:B------:R1:W-:Y:S01]  /*c140*/  STL [R1+0xd8], R3 ;  /* 0x0000d80301007387 */ /* 0x0003e20000100800 */
[----:B--2---:R-:W-:-:S03]  /*c150*/  IMAD R0, R7, UR7, RZ ;  /* 0x0000000707007c24 */ /* 0x004fc6000f8e02ff */
[----:B------:R2:W-:Y:S04]  /*c160*/  STL [R1+0xe0], R2 ;  /* 0x0000e00201007387 */ /* 0x0005e80000100800 */
[----:B------:R3:W-:Y:S01]  /*c170*/  STL [R1+0xf0], R0 ;  /* 0x0000f00001007387 */ /* 0x0007e20000100800 */
[----:B-1----:R-:W-:Y:S02]  /*c180*/  IMAD R3, R8, UR7, RZ ;  /* 0x0000000708037c24 */ /* 0x002fe4000f8e02ff */
[----:B--2---:R-:W-:-:S03]  /*c190*/  IMAD R2, R9, UR7, RZ ;  /* 0x0000000709027c24 */ /* 0x004fc6000f8e02ff */
[----:B------:R1:W-:Y:S01]  /*c1a0*/  STL [R1+0xf8], R3 ;  /* 0x0000f80301007387 */ /* 0x0003e20000100800 */
[----:B---3--:R-:W-:-:S03]  /*c1b0*/  IMAD R0, R10, UR7, RZ ;  /* 0x000000070a007c24 */ /* 0x008fc6000f8e02ff */
        /* <DEDUP_REMOVED lines=22> */
[----:B------:R-:W-:Y:S01]  /*c320*/  STL [R1+0x188], R3 ;  /* 0x0001880301007387 */ /* 0x000fe20000100800 */
[----:B---3--:R-:W-:-:S03]  /*c330*/  IMAD R0, R24, UR7, RZ ;  /* 0x0000000718007c24 */ /* 0x008fc6000f8e02ff */
        /* <DEDUP_REMOVED lines=135> */
[----:B------:R-:W3:Y:S01]  /*cbb0*/  LDL.LU R28, [R1] ;  /* 0x00000000011c7983 */ /* 0x000ee20000300800 */
[----:B--2---:R-:W-:-:S05]  /*cbc0*/  IMAD R0, R0, UR7, RZ ;  /* 0x0000000700007c24 */ /* 0x004fca000f8e02ff */
[----:B------:R1:W-:Y:S04]  /*cbd0*/  STL [R1+0xb4], R0 ;  /* 0x0000b40001007387 */ /* 0x0003e80000100800 */
[----:B-1----:R-:W2:Y:S02]  /*cbe0*/  LDL.LU R0, [R1+0xa70] ;  /* 0x000a700001007983 */ /* 0x002ea40000300800 */
[----:B--2---:R-:W-:-:S05]  /*cbf0*/  IMAD R0, R0, UR7, RZ ;  /* 0x0000000700007c24 */ /* 0x004fca000f8e02ff */
[----:B------:R1:W-:Y:S04]  /*cc00*/  STL [R1+0xac], R0 ;  /* 0x0000ac0001007387 */ /* 0x0003e80000100800 */
[----:B-1----:R-:W2:Y:S01]  /*cc10*/  LDL.LU R0, [R1+0xa6c] ;  /* 0x000a6c0001007983 */ /* 0x002ea20000300800 */
[----:B---3--:R-:W-:Y:S02]  /*cc20*/  IMAD R2, R2, UR7, RZ ;  /* 0x0000000702027c24 */ /* 0x008fe4000f8e02ff */
[----:B----4-:R-:W-:Y:S02]  /*cc30*/  IMAD R27, R27, UR7, RZ ;  /* 0x000000071b1b7c24 */ /* 0x010fe4000f8e02ff */
[----:B-----5:R-:W-:Y:S02]  /*cc40*/  IMAD R26, R26, UR7, RZ ;  /* 0x000000071a1a7c24 */ /* 0x020fe4000f8e02ff */
[----:B------:R-:W-:-:S02]  /*cc50*/  IMAD R15, R15, UR7, RZ ;  /* 0x000000070f0f7c24 */ /* 0x000fc4000f8e02ff */
[----:B------:R-:W-:Y:S02]  /*cc60*/  IMAD R14, R14, UR7, RZ ;  /* 0x000000070e0e7c24 */ /* 0x000fe4000f8e02ff */
[----:B------:R-:W-:Y:S02]  /*cc70*/  IMAD R6, R6, UR7, RZ ;  /* 0x0000000706067c24 */ /* 0x000fe4000f8e02ff */
[----:B------:R-:W-:Y:S02]  /*cc80*/  IMAD R29, R29, UR7, RZ ;  /* 0x000000071d1d7c24 */ /* 0x000fe4000f8e02ff */
[----:B------:R-:W-:Y:S02]  /*cc90*/  IMAD R5, R5, UR7, RZ ;  /* 0x0000000705057c24 */ /* 0x000fe4000f8e02ff */
[----:B------:R-:W-:Y:S02]  /*cca0*/  IMAD R3, R3, UR7, RZ ;  /* 0x0000000703037c24 */ /* 0x000fe4000f8e02ff */
        /* <DEDUP_REMOVED lines=19> */
[----:B--2---:R-:W-:-:S05]  /*cde0*/  IMAD R0, R0, UR7, RZ ;  /* 0x0000000700007c24 */ /* 0x004fca000f8e02ff */
[----:B------:R1:W-:Y:S04]  /*cdf0*/  STL [R1+0xa8], R0 ;  /* 0x0000a80001007387 */ /* 0x0003e80000100800 */
[----:B-1----:R-:W2:Y:S04]  /*ce00*/  LDL.LU R0, [R1+0xa68] ;  /* 0x000a680001007983 */ /* 0x002ea80000300800 */
[----:B------:R1:W-:Y:S04]  /*ce10*/  STL [R1+0xa0], R2 ;  /* 0x0000a00201007387 */ /* 0x0003e80000100800 */
[----:B-1----:R-:W3:Y:S04]  /*ce20*/  LDL.LU R2, [R1+0xa64] ;  /* 0x000a640001027983 */ /* 0x002ee80000300800 */
[----:B------:R1:W-:Y:S04]  /*ce30*/  STL [R1+0x9c], R27 ;  /* 0x00009c1b01007387 */ /* 0x0003e80000100800 */
[----:B-1----:R-:W4:Y:S04]  /*ce40*/  LDL.LU R27, [R1+0xa60] ;  /* 0x000a6000011b7983 */ /* 0x002f280000300800 */
[----:B------:R1:W-:Y:S04]  /*ce50*/  STL [R1+0x98], R26 ;  /* 0x0000981a01007387 */ /* 0x0003e80000100800 */
[----:B-1----:R-:W5:Y:S04]  /*ce60*/  LDL.LU R26, [R1+0xa5c] ;  /* 0x000a5c00011a7983 */ /* 0x002f680000300800 */
[----:B------:R1:W-:Y:S04]  /*ce70*/  STL [R1+0x90], R15 ;  /* 0x0000900f01007387 */ /* 0x0003e80000100800 */
[----:B-1----:R-:W2:Y:S04]  /*ce80*/  LDL.LU R15, [R1+0xa58] ;  /* 0x000a5800010f7983 */ /* 0x002ea80000300800 */
        /* <DEDUP_REMOVED lines=43> */
[----:B-1----:R-:W3:Y:S04]  /*d140*/  LDL.LU R24, [R1+0xa00] ;  /* 0x000a000001187983 */ /* 0x002ee80000300800 */
[----:B------:R1:W-:Y:S04]  /*d150*/  STL [R1+0x8], R25 ;  /* 0x0000081901007387 */ /* 0x0003e80000100800 */
[----:B-1----:R-:W4:Y:S04]  /*d160*/  LDL.LU R25, [R1+0x9fc] ;  /* 0x0009fc0001197983 */ /* 0x002f280000300800 */
[----:B------:R1:W-:Y:S04]  /*d170*/  STL [R1], R28 ;  /* 0x0000001c01007387 */ /* 0x0003e80000100800 */
[----:B-1----:R-:W5:Y:S01]  /*d180*/  LDL.LU R28, [R1+0x9f8] ;  /* 0x0009f800011c7983 */ /* 0x002f620000300800 */
[----:B--2---:R-:W-:-:S02]  /*d190*/  IMAD R23, R23, UR7, RZ ;  /* 0x0000000717177c24 */ /* 0x004fc4000f8e02ff */
[----:B---3--:R-:W-:Y:S02]  /*d1a0*/  IMAD R24, R24, UR7, RZ ;  /* 0x0000000718187c24 */ /* 0x008fe4000f8e02ff */
[----:B----4-:R-:W-:Y:S02]  /*d1b0*/  IMAD R25, R25, UR7, RZ ;  /* 0x0000000719197c24 */ /* 0x010fe4000f8e02ff */
[----:B-----5:R-:W-:-:S05]  /*d1c0*/  IMAD R28, R28, UR7, RZ ;  /* 0x000000071c1c7c24 */ /* 0x020fca000f8e02ff */
[----:B------:R1:W-:Y:S04]  /*d1d0*/  STL [R1+0x9b8], R28 ;  /* 0x0009b81c01007387 */ /* 0x0003e80000100800 */
[----:B-1----:R-:W2:Y:S04]  /*d1e0*/  LDL.LU R28, [R1+0x1c] ;  /* 0x00001c00011c7983 */ /* 0x002ea80000300800 */
[----:B------:R-:W-:Y:S04]  /*d1f0*/  STL [R1+0x9b4], R25 ;  /* 0x0009b41901007387 */ /* 0x000fe80000100800 */
[----:B------:R1:W-:Y:S04]  /*d200*/  STL [R1+0x9bc], R24 ;  /* 0x0009bc1801007387 */ /* 0x0003e80000100800 */
[----:B-1----:R-:W3:Y:S04]  /*d210*/  LDL.LU R24, [R1+0xc] ;  /* 0x00000c0001187983 */ /* 0x002ee80000300800 */
[----:B------:R1:W-:Y:S04]  /*d220*/  STL [R1+0x9c0], R23 ;  /* 0x0009c01701007387 */ /* 0x0003e80000100800 */
[----:B-1----:R-:W4:Y:S01]  /*d230*/  LDL.LU R23, [R1+0x4] ;  /* 0x0000040001177983 */ /* 0x002f220000300800 */
[----:B------:R-:W-:-:S02]  /*d240*/  IMAD R22, R22, UR7, RZ ;  /* 0x0000000716167c24 */ /* 0x000fc4000f8e02ff */
[----:B------:R-:W-:Y:S02]  /*d250*/  IMAD R21, R21, UR7, RZ ;  /* 0x0000000715157c24 */ /* 0x000fe4000f8e02ff */
[----:B------:R-:W-:Y:S02]  /*d260*/  IMAD R20, R20, UR7, RZ ;  /* 0x0000000714147c24 */ /* 0x000fe4000f8e02ff */
[----:B------:R-:W-:Y:S01]  /*d270*/  IMAD R19, R19, UR7, RZ ;  /* 0x0000000713137c24 */ /* 0x000fe2000f8e02ff */
[----:B------:R-:W-:Y:S01]  /*d280*/  STL [R1+0x9c4], R22 ;  /* 0x0009c41601007387 */ /* 0x000fe20000100800 */
[----:B------:R-:W-:Y:S02]  /*d290*/  IMAD R18, R18, UR7, RZ ;  /* 0x0000000712127c24 */ /* 0x000fe4000f8e02ff */
[----:B------:R-:W-:Y:S01]  /*d2a0*/  IMAD R17, R17, UR7, RZ ;  /* 0x0000000711117c24 */ /* 0x000fe2000f8e02ff */
[----:B------:R-:W-:Y:S01]  /*d2b0*/  STL [R1+0x9c8], R21 ;  /* 0x0009c81501007387 */ /* 0x000fe20000100800 */
[----:B------:R-:W-:-:S02]  /*d2c0*/  IMAD R16, R16, UR7, RZ ;  /* 0x0000000710107c24 */ /* 0x000fc4000f8e02ff */
[----:B------:R-:W-:Y:S01]  /*d2d0*/  IMAD R13, R13, UR7, RZ ;  /* 0x000000070d0d7c24 */ /* 0x000fe2000f8e02ff */
[----:B------:R-:W-:Y:S01]  /*d2e0*/  STL [R1+0x9cc], R20 ;  /* 0x0009cc1401007387 */ /* 0x000fe20000100800 */
[----:B------:R-:W-:Y:S02]  /*d2f0*/  IMAD R12, R12, UR7, RZ ;  /* 0x000000070c0c7c24 */ /* 0x000fe4000f8e02ff */
[----:B------:R-:W-:Y:S01]  /*d300*/  IMAD R11, R11, UR7, RZ ;  /* 0x000000070b0b7c24 */ /* 0x000fe2000f8e02ff */
[----:B------:R-:W-:Y:S01]  /*d310*/  STL [R1+0x9d0], R19 ;  /* 0x0009d01301007387 */ /* 0x000fe20000100800 */
[----:B------:R-:W-:-:S03]  /*d320*/  IMAD R10, R10, UR7, RZ ;  /* 0x000000070a0a7c24 */ /* 0x000fc6000f8e02ff */
        /* <DEDUP_REMOVED lines=8> */
[----:B------:R1:W-:Y:S04]  /*d3b0*/  STL [R1+0x9f0], R9 ;  /* 0x0009f00901007387 */ /* 0x0003e80000100800 */
[----:B------:R-:W5:Y:S01]  /*d3c0*/  LDL.LU R25, [R1+0x28] ;  /* 0x0000280001197983 */ /* 0x000f620000300800 */
[----:B------:R-:W-:-:S03]  /*d3d0*/  IMAD R8, R8, UR7, RZ ;  /* 0x0000000708087c24 */ /* 0x000fc6000f8e02ff */
[----:B-1----:R-:W5:Y:S04]  /*d3e0*/  LDL.LU R9, [R1+0x40] ;  /* 0x0000400001097983 */ /* 0x002f680000300800 */
[----:B------:R1:W-:Y:S04]  /*d3f0*/  STL [R1+0x18c], R8 ;  /* 0x00018c0801007387 */ /* 0x0003e80000100800 */
[----:B------:R-:W5:Y:S01]  /*d400*/  LDL.LU R10, [R1+0x50] ;  /* 0x00005000010a7983 */ /* 0x000f620000300800 */
[----:B-1----:R-:W-:-:S05]  /*d410*/  IMAD R8, R7, UR7, RZ ;  /* 0x0000000707087c24 */ /* 0x002fca000f8e02ff */
[----:B------:R1:W-:Y:S04]  /*d420*/  STL [R1+0x9f4], R8 ;  /* 0x0009f40801007387 */ /* 0x0003e80000100800 */
[----:B-1----:R-:W5:Y:S04]  /*d430*/  LDL.LU R8, [R1+0x34] ;  /* 0x0000340001087983 */ /* 0x002f680000300800 */
[----:B------:R-:W5:Y:S01]  /*d440*/  LDL.LU R11, [R1+0x58] ;  /* 0x00005800010b7983 */ /* 0x000f620000300800 */
[----:B------:R-:W-:-:S05]  /*d450*/  LEA R12, P3, R14, UR18, 0x1 ;  /* 0x000000120e0c7c11 */ /* 0x000fca000f8608ff */
[----:B------:R1:W-:Y:S01]  /*d460*/  STL [R1+0x774], R12 ;  /* 0x0007740c01007387 */ /* 0x0003e20000100800 */
[----:B------:R-:W-:-:S03]  /*d470*/  LEA R16, P4, R15, UR18, 0x1 ;  /* 0x000000120f107c11 */ /* 0x000fc6000f8808ff */
[----:B-1----:R-:W5:Y:S01]  /*d480*/  LDL.LU R12, [R1+0x68] ;  /* 0x00006800010c7983 */ /* 0x002f620000300800 */
[----:B------:R-:W-:-:S03]  /*d490*/  LEA R13, P5, R26, UR18, 0x1 ;  /* 0x000000121a0d7c11 */ /* 0x000fc6000f8a08ff */
[----:B------:R-:W-:Y:S04]  /*d4a0*/  STL [R1+0x77c], R16 ;  /* 0x00077c1001007387 */ /* 0x000fe80000100800 */
[----:B------:R1:W-:Y:S01]  /*d4b0*/  STL [R1+0x784], R13 ;  /* 0x0007840d01007387 */ /* 0x0003e20000100800 */
[----:B------:R-:W-:-:S03]  /*d4c0*/  LEA R17, P6, R27, UR18, 0x1 ;  /* 0x000000121b117c11 */ /* 0x000fc6000f8c08ff */
[----:B-1----:R-:W5:Y:S01]  /*d4d0*/  LDL.LU R13, [R1+0x70] ;  /* 0x00007000010d7983 */ /* 0x002f620000300800 */
[----:B------:R-:W-:-:S03]  /*d4e0*/  LEA R16, P0, R2, UR18, 0x1 ;  /* 0x0000001202107c11 */ /* 0x000fc6000f8008ff */
[----:B------:R1:W-:Y:S04]  /*d4f0*/  STL [R1+0x78c], R17 ;  /* 0x00078c1101007387 */ /* 0x0003e80000100800 */
[----:B------:R0:W-:Y:S01]  /*d500*/  STL [R1+0x794], R16 ;  /* 0x0007941001007387 */ /* 0x0001e20000100800 */
[----:B-1----:R-:W-:-:S03]  /*d510*/  LEA R17, P1, R0, UR18, 0x1 ;  /* 0x0000001200117c11 */ /* 0x002fc6000f8208ff */
[----:B0-----:R-:W5:Y:S01]  /*d520*/  LDL.LU R16, [R1+0x7c] ;  /* 0x00007c0001107983 */ /* 0x001f620000300800 */
[----:B------:R-:W-:-:S03]  /*d530*/  IMAD R7, R4, UR7, RZ ;  /* 0x0000000704077c24 */ /* 0x000fc6000f8e02ff */
[----:B------:R0:W-:Y:S01]  /*d540*/  STL [R1+0x79c], R17 ;  /* 0x00079c1101007387 */ /* 0x0001e20000100800 */
[----:B------:R-:W-:Y:S02]  /*d550*/  IMAD R4, R3, UR7, RZ ;  /* 0x0000000703047c24 */ /* 0x000fe4000f8e02ff */
[----:B------:R-:W-:Y:S01]  /*d560*/  IMAD R3, R5, UR7, RZ ;  /* 0x0000000705037c24 */ /* 0x000fe2000f8e02ff */
[C---:B------:R-:W-:Y:S01]  /*d570*/  LEA R5, P2, R6.reuse, UR16, 0x1 ;  /* 0x0000001006057c11 */ /* 0x040fe2000f8408ff */
[----:B0-----:R-:W5:Y:S03]  /*d580*/  LDL.LU R17, [R1+0x88] ;  /* 0x0000880001117983 */ /* 0x001f660000300800 */
[----:B------:R-:W-:Y:S02]  /*d590*/  LEA.HI.X.SX32 R6, R6, UR17, 0x1, P2 ;  /* 0x0000001106067c11 */ /* 0x000fe400090f0eff */
[----:B------:R-:W-:-:S02]  /*d5a0*/  LEA.HI.X.SX32 R18, R14, UR19, 0x1, P3 ;  /* 0x000000130e127c11 */ /* 0x000fc400098f0eff */
[----:B----4-:R-:W-:-:S05]  /*d5b0*/  LEA R19, P2, R23, UR18, 0x1 ;  /* 0x0000001217137c11 */ /* 0x010fca000f8408ff */
[----:B------:R-:W-:Y:S04]  /*d5c0*/  STL [R1+0x76c], R19 ;  /* 0x00076c1301007387 */ /* 0x000fe80000100800 */
[----:B------:R0:W-:Y:S04]  /*d5d0*/  STL [R1+0x54c], R18 ;  /* 0x00054c1201007387 */ /* 0x0001e80000100800 */
[----:B0-----:R-:W4:Y:S01]  /*d5e0*/  LDL.LU R18, [R1+0x94] ;  /* 0x0000940001127983 */ /* 0x001f220000300800 */
[----:B---3--:R-:W-:Y:S02]  /*d5f0*/  LEA R14, P3, R24, UR18, 0x1 ;  /* 0x00000012180e7c11 */ /* 0x008fe4000f8608ff */
[----:B------:R-:W-:-:S03]  /*d600*/  LEA.HI.X.SX32 R15, R15, UR19, 0x1, P4 ;  /* 0x000000130f0f7c11 */ /* 0x000fc6000a0f0eff */
[----:B------:R2:W-:Y:S04]  /*d610*/  STL [R1+0x764], R14 ;  /* 0x0007640e01007387 */ /* 0x0005e80000100800 */
[----:B------:R0:W-:Y:S04]  /*d620*/  STL [R1+0x53c], R15 ;  /* 0x00053c0f01007387 */ /* 0x0001e80000100800 */
[----:B------:R-:W3:Y:S01]  /*d630*/  LDL.LU R19, [R1+0xa4] ;  /* 0x0000a40001137983 */ /* 0x000ee20000300800 */
[----:B--2---:R-:W-:Y:S02]  /*d640*/  LEA R14, P4, R28, UR18, 0x1 ;  /* 0x000000121c0e7c11 */ /* 0x004fe4000f8808ff */
[----:B0-----:R-:W-:-:S03]  /*d650*/  LEA.HI.X.SX32 R15, R26, UR19, 0x1, P5 ;  /* 0x000000131a0f7c11 */ /* 0x001fc6000a8f0eff */
[----:B------:R-:W-:Y:S04]  /*d660*/  STL [R1+0x75c], R14 ;  /* 0x00075c0e01007387 */ /* 0x000fe80000100800 */
[----:B------:R0:W-:Y:S04]  /*d670*/  STL [R1+0x52c], R15 ;  /* 0x00052c0f01007387 */ /* 0x0001e80000100800 */
[----:B------:R-:W2:Y:S01]  /*d680*/  LDL.LU R20, [R1+0xb0] ;  /* 0x0000b00001147983 */ /* 0x000ea20000300800 */
[----:B0-----:R-:W-:Y:S02]  /*d690*/  LEA.HI.X.SX32 R15, R27, UR19, 0x1, P6 ;  /* 0x000000131b0f7c11 */ /* 0x001fe4000b0f0eff */
[----:B-----5:R-:W-:-:S05]  /*d6a0*/  LEA R14, P5, R25, UR18, 0x1 ;  /* 0x00000012190e7c11 */ /* 0x020fca000f8a08ff */
[----:B------:R0:W-:Y:S04]  /*d6b0*/  STL [R1+0x754], R14 ;  /* 0x0007540e01007387 */ /* 0x0001e80000100800 */
[----:B------:R-:W-:Y:S04]  /*d6c0*/  STL [R1+0x380], R15 ;  /* 0x0003800f01007387 */ /* 0x000fe80000100800 */
[----:B------:R-:W5:Y:S01]  /*d6d0*/  LDL.LU R21, [R1+0xbc] ;  /* 0x0000bc0001157983 */ /* 0x000f620000300800 */
[----:B------:R-:W-:Y:S02]  /*d6e0*/  LEA.HI.X.SX32 R2, R2, UR19, 0x1, P0 ;  /* 0x0000001302027c11 */ /* 0x000fe400080f0eff */
[----:B0-----:R-:W-:-:S05]  /*d6f0*/  LEA R14, P6, R8, UR18, 0x1 ;  /* 0x00000012080e7c11 */ /* 0x001fca000f8c08ff */
[----:B------:R0:W-:Y:S04]  /*d700*/  STL [R1+0x544], R14 ;  /* 0x0005440e01007387 */ /* 0x0001e80000100800 */
[----:B------:R1:W-:Y:S04]  /*d710*/  STL [R1+0x378], R2 ;  /* 0x0003780201007387 */ /* 0x0003e80000100800 */
[----:B------:R-:W5:Y:S01]  /*d720*/  LDL.LU R22, [R1+0xc8] ;  /* 0x0000c80001167983 */ /* 0x000f620000300800 */
[----:B0-----:R-:W-:Y:S02]  /*d730*/  LEA R14, P0, R9, UR18, 0x1 ;  /* 0x00000012090e7c11 */ /* 0x001fe4000f8008ff */
[----:B-1----:R-:W-:-:S03]  /*d740*/  LEA.HI.X.SX32 R2, R0, UR19, 0x1, P1 ;  /* 0x0000001300027c11 */ /* 0x002fc600088f0eff */
[----:B------:R-:W-:Y:S01]  /*d750*/  STL [R1+0x534], R14 ;  /* 0x0005340e01007387 */ /* 0x000fe20000100800 */
[----:B------:R-:W-:-:S03]  /*d760*/  LEA R0, P1, R10, UR18, 0x1 ;  /* 0x000000120a007c11 */ /* 0x000fc6000f8208ff */
[----:B------:R0:W-:Y:S02]  /*d770*/  STL [R1+0x370], R2 ;  /* 0x0003700201007387 */ /* 0x0001e40000100800 */
[----:B0-----:R-:W-:Y:S02]  /*d780*/  LEA.HI.X.SX32 R2, R23, UR19, 0x1, P2 ;  /* 0x0000001317027c11 */ /* 0x001fe400090f0eff */
[----:B------:R-:W5:Y:S04]  /*d790*/  LDL.LU R23, [R1+0xd8] ;  /* 0x0000d80001177983 */ /* 0x000f680000300800 */
[----:B------:R-:W-:Y:S04]  /*d7a0*/  STL [R1+0x394], R0 ;  /* 0x0003940001007387 */ /* 0x000fe80000100800 */
[----:B------:R0:W-:Y:S02]  /*d7b0*/  STL [R1+0x368], R2 ;  /* 0x0003680201007387 */ /* 0x0001e40000100800 */
[----:B0-----:R-:W-:-:S02]  /*d7c0*/  LEA.HI.X.SX32 R2, R24, UR19, 0x1, P3 ;  /* 0x0000001318027c11 */ /* 0x001fc400098f0eff */
[----:B------:R-:W5:Y:S01]  /*d7d0*/  LDL.LU R24, [R1+0xe0] ;  /* 0x0000e00001187983 */ /* 0x000f620000300800 */
[----:B------:R-:W-:-:S05]  /*d7e0*/  LEA R0, P2, R11, UR18, 0x1 ;  /* 0x000000120b007c11 */ /* 0x000fca000f8408ff */
[----:B------:R-:W-:Y:S04]  /*d7f0*/  STL [R1+0x398], R0 ;  /* 0x0003980001007387 */ /* 0x000fe80000100800 */
[----:B------:R0:W-:Y:S02]  /*d800*/  STL [R1+0x360], R2 ;  /* 0x0003600201007387 */ /* 0x0001e40000100800 */
[----:B0-----:R-:W-:Y:S02]  /*d810*/  LEA.HI.X.SX32 R2, R28, UR19, 0x1, P4 ;  /* 0x000000131c027c11 */ /* 0x001fe4000a0f0eff */
        /* <DEDUP_REMOVED lines=12> */
[----:B------:R0:W-:Y:S04]  /*d8e0*/  STL [R1+0x3a4], R0 ;  /* 0x0003a40001007387 */ /* 0x0001e80000100800 */
[----:B------:R1:W-:Y:S01]  /*d8f0*/  STL [R1+0x348], R2 ;  /* 0x0003480201007387 */ /* 0x0003e20000100800 */
[----:B0-----:R-:W-:Y:S02]  /*d900*/  LEA R0, P6, R17, UR18, 0x1 ;  /* 0x0000001211007c11 */ /* 0x001fe4000f8c08ff */
[----:B-1----:R-:W-:Y:S02]  /*d910*/  LEA.HI.X.SX32 R2, R9, UR19, 0x1, P0 ;  /* 0x0000001309027c11 */ /* 0x002fe400080f0eff */
[----:B------:R-:W5:Y:S04]  /*d920*/  LDL.LU R9, [R1+0x114] ;  /* 0x0001140001097983 */ /* 0x000f680000300800 */
[----:B------:R-:W-:Y:S04]  /*d930*/  STL [R1+0x3a8], R0 ;  /* 0x0003a80001007387 */ /* 0x000fe80000100800 */
[----:B------:R0:W-:Y:S02]  /*d940*/  STL [R1+0x340], R2 ;  /* 0x0003400201007387 */ /* 0x0001e40000100800 */
[----:B0-----:R-:W-:-:S02]  /*d950*/  LEA.HI.X.SX32 R2, R10, UR19, 0x1, P1 ;  /* 0x000000130a027c11 */ /* 0x001fc400088f0eff */
[----:B------:R-:W5:Y:S01]  /*d960*/  LDL.LU R10, [R1+0x120] ;  /* 0x00012000010a7983 */ /* 0x000f620000300800 */
[----:B----4-:R-:W-:-:S05]  /*d970*/  LEA R0, P0, R18, UR18, 0x1 ;  /* 0x0000001212007c11 */ /* 0x010fca000f8008ff */
[----:B------:R-:W-:Y:S04]  /*d980*/  STL [R1+0x3ac], R0 ;  /* 0x0003ac0001007387 */ /* 0x000fe80000100800 */
[----:B------:R0:W-:Y:S02]  /*d990*/  STL [R1+0x338], R2 ;  /* 0x0003380201007387 */ /* 0x0001e40000100800 */
[----:B0-----:R-:W-:Y:S02]  /*d9a0*/  LEA.HI.X.SX32 R2, R11, UR19, 0x1, P2 ;  /* 0x000000130b027c11 */ /* 0x001fe400090f0eff */
[----:B------:R-:W4:Y:S01]  /*d9b0*/  LDL.LU R11, [R1+0x130] ;  /* 0x00013000010b7983 */ /* 0x000f220000300800 */
[----:B---3--:R-:W-:-:S05]  /*d9c0*/  LEA R0, P1, R19, UR18, 0x1 ;  /* 0x0000001213007c11 */ /* 0x008fca000f8208ff */
[----:B------:R2:W-:Y:S04]  /*d9d0*/  STL [R1+0x3b0], R0 ;  /* 0x0003b00001007387 */ /* 0x0005e80000100800 */
[----:B------:R0:W-:Y:S01]  /*d9e0*/  STL [R1+0x330], R2 ;  /* 0x0003300201007387 */ /* 0x0001e20000100800 */
[----:B--2---:R-:W-:Y:S02]  /*d9f0*/  LEA R0, P2, R20, UR18, 0x1 ;  /* 0x0000001214007c11 */ /* 0x004fe4000f8408ff */
[----:B0-----:R-:W-:Y:S02]  /*da00*/  LEA.HI.X.SX32 R2, R12, UR19, 0x1, P3 ;  /* 0x000000130c027c11 */ /* 0x001fe400098f0eff */
[----:B------:R-:W2:Y:S04]  /*da10*/  LDL.LU R12, [R1+0x13c] ;  /* 0x00013c00010c7983 */ /* 0x000ea80000300800 */
[----:B------:R5:W-:Y:S04]  /*da20*/  STL [R1+0x3b4], R0 ;  /* 0x0003b40001007387 */ /* 0x000be80000100800 */
[----:B------:R0:W-:Y:S01]  /*da30*/  STL [R1+0x320], R2 ;  /* 0x0003200201007387 */ /* 0x0001e20000100800 */
[----:B-----5:R-:W-:-:S02]  /*da40*/  LEA R0, P3, R21, UR18, 0x1 ;  /* 0x0000001215007c11 */ /* 0x020fc4000f8608ff */
[----:B0-----:R-:W-:Y:S02]  /*da50*/  LEA.HI.X.SX32 R2, R13, UR19, 0x1, P4 ;  /* 0x000000130d027c11 */ /* 0x001fe4000a0f0eff */
[----:B------:R-:W3:Y:S04]  /*da60*/  LDL.LU R13, [R1+0x148] ;  /* 0x00014800010d7983 */ /* 0x000ee80000300800 */
        /* <DEDUP_REMOVED lines=13> */
[----:B------:R-:W-:Y:S01]  /*db40*/  LEA R0, P6, R24, UR18, 0x1 ;  /* 0x0000001218007c11 */ /* 0x000fe2000f8c08ff */
        /* <DEDUP_REMOVED lines=35> */
[----:B--2---:R-:W-:-:S05]  /*dd80*/  LEA R0, P6, R12, UR18, 0x1 ;  /* 0x000000120c007c11 */ /* 0x004fca000f8c08ff */
[----:B------:R-:W-:Y:S04]  /*dd90*/  STL [R1+0x3e0], R0 ;  /* 0x0003e00001007387 */ /* 0x000fe80000100800 */
[----:B------:R0:W-:Y:S02]  /*dda0*/  STL [R1+0x2c8], R2 ;  /* 0x0002c80201007387 */ /* 0x0001e40000100800 */
[----:B0-----:R-:W-:Y:S02]  /*ddb0*/  LEA.HI.X.SX32 R2, R25, UR19, 0x1, P1 ;  /* 0x0000001319027c11 */ /* 0x001fe400088f0eff */
[----:B---3--:R-:W-:Y:S01]  /*ddc0*/  LEA R0, P0, R13, UR18, 0x1 ;  /* 0x000000120d007c11 */ /* 0x008fe2000f8008ff */
[----:B------:R-:W2:Y:S04]  /*ddd0*/  LDL.LU R25, [R1+0x168] ;  /* 0x0001680001197983 */ /* 0x000ea80000300800 */
[----:B------:R5:W-:Y:S04]  /*dde0*/  STL [R1+0x3e4], R0 ;  /* 0x0003e40001007387 */ /* 0x000be80000100800 */
[----:B------:R0:W-:Y:S04]  /*ddf0*/  STL [R1+0x2c0], R2 ;  /* 0x0002c00201007387 */ /* 0x0001e80000100800 */
[----:B------:R-:W3:Y:S01]  /*de00*/  LDL.LU R14, [R1+0x164] ;  /* 0x00016400010e7983 */ /* 0x000ee20000300800 */
[----:B-----5:R-:W-:-:S02]  /*de10*/  LEA R0, P1, R16, UR18, 0x1 ;  /* 0x0000001210007c11 */ /* 0x020fc4000f8208ff */
[----:B0-----:R-:W-:-:S03]  /*de20*/  LEA.HI.X.SX32 R2, R8, UR19, 0x1, P2 ;  /* 0x0000001308027c11 */ /* 0x001fc600090f0eff */
[----:B------:R-:W-:Y:S04]  /*de30*/  STL [R1+0x3e8], R0 ;  /* 0x0003e80001007387 */ /* 0x000fe80000100800 */
[----:B------:R0:W-:Y:S04]  /*de40*/  STL [R1+0x2b8], R2 ;  /* 0x0002b80201007387 */ /* 0x0001e80000100800 */
[----:B------:R-:W5:Y:S01]  /*de50*/  LDL.LU R8, [R1+0x15c] ;  /* 0x00015c0001087983 */ /* 0x000f620000300800 */
[----:B0-----:R-:W-:Y:S02]  /*de60*/  LEA.HI.X.SX32 R2, R9, UR19, 0x1, P3 ;  /* 0x0000001309027c11 */ /* 0x001fe400098f0eff */
[----:B------:R-:W-:-:S05]  /*de70*/  LEA R0, P2, R17, UR18, 0x1 ;  /* 0x0000001211007c11 */ /* 0x000fca000f8408ff */
        /* <DEDUP_REMOVED lines=39> */
[----:B----4-:R-:W-:-:S05]  /*e0f0*/  LEA R0, P3, R28, UR18, 0x1 ;  /* 0x000000121c007c11 */ /* 0x010fca000f8608ff */
[----:B------:R-:W-:Y:S04]  /*e100*/  STL [R1+0x40c], R0 ;  /* 0x00040c0001007387 */ /* 0x000fe80000100800 */
[----:B------:R0:W-:Y:S04]  /*e110*/  STL [R1+0x270], R2 ;  /* 0x0002700201007387 */ /* 0x0001e80000100800 */
[----:B------:R-:W4:Y:S01]  /*e120*/  LDL.LU R19, [R1+0x128] ;  /* 0x0001280001137983 */ /* 0x000f220000300800 */
[----:B0-----:R-:W-:Y:S02]  /*e130*/  LEA.HI.X.SX32 R2, R20, UR19, 0x1, P5 ;  /* 0x0000001314027c11 */ /* 0x001fe4000a8f0eff */
[----:B--2---:R-:W-:-:S05]  /*e140*/  LEA R0, P4, R25, UR18, 0x1 ;  /* 0x0000001219007c11 */ /* 0x004fca000f8808ff */
[----:B------:R3:W-:Y:S04]  /*e150*/  STL [R1+0x410], R0 ;  /* 0x0004100001007387 */ /* 0x0007e80000100800 */
[----:B------:R0:W-:Y:S04]  /*e160*/  STL [R1+0x268], R2 ;  /* 0x0002680201007387 */ /* 0x0001e80000100800 */
[----:B------:R-:W2:Y:S01]  /*e170*/  LDL.LU R20, [R1+0x124] ;  /* 0x0001240001147983 */ /* 0x000ea20000300800 */
[----:B---3--:R-:W-:Y:S02]  /*e180*/  LEA R0, P5, R14, UR18, 0x1 ;  /* 0x000000120e007c11 */ /* 0x008fe4000f8a08ff */
[----:B0-----:R-:W-:-:S03]  /*e190*/  LEA.HI.X.SX32 R2, R21, UR19, 0x1, P6 ;  /* 0x0000001315027c11 */ /* 0x001fc6000b0f0eff */
[----:B------:R5:W-:Y:S04]  /*e1a0*/  STL [R1+0x414], R0 ;  /* 0x0004140001007387 */ /* 0x000be80000100800 */
[----:B------:R0:W-:Y:S04]  /*e1b0*/  STL [R1+0x260], R2 ;  /* 0x0002600201007387 */ /* 0x0001e80000100800 */
[----:B------:R-:W3:Y:S01]  /*e1c0*/  LDL.LU R21, [R1+0x11c] ;  /* 0x00011c0001157983 */ /* 0x000ee20000300800 */
[----:B-----5:R-:W-:Y:S02]  /*e1d0*/  LEA R0, P6, R8, UR18, 0x1 ;  /* 0x0000001208007c11 */ /* 0x020fe4000f8c08ff */
[----:B0-----:R-:W-:-:S03]  /*e1e0*/  LEA.HI.X.SX32 R2, R22, UR19, 0x1, P0 ;  /* 0x0000001316027c11 */ /* 0x001fc600080f0eff */
[----:B------:R0:W-:Y:S04]  /*e1f0*/  STL [R1+0x418], R0 ;  /* 0x0004180001007387 */ /* 0x0001e80000100800 */
[----:B------:R1:W-:Y:S04]  /*e200*/  STL [R1+0x258], R2 ;  /* 0x0002580201007387 */ /* 0x0003e80000100800 */
[----:B------:R-:W5:Y:S01]  /*e210*/  LDL.LU R22, [R1+0x118] ;  /* 0x0001180001167983 */ /* 0x000f620000300800 */
[----:B0-----:R-:W-:Y:S02]  /*e220*/  LEA R0, P0, R9, UR18, 0x1 ;  /* 0x0000001209007c11 */ /* 0x001fe4000f8008ff */
[----:B-1----:R-:W-:-:S03]  /*e230*/  LEA.HI.X.SX32 R2, R23, UR19, 0x1, P1 ;  /* 0x0000001317027c11 */ /* 0x002fc600088f0eff */
[----:B------:R0:W-:Y:S04]  /*e240*/  STL [R1+0x41c], R0 ;  /* 0x00041c0001007387 */ /* 0x0001e80000100800 */
[----:B------:R-:W5:Y:S04]  /*e250*/  LDL.LU R23, [R1+0x110] ;  /* 0x0001100001177983 */ /* 0x000f680000300800 */
[----:B------:R1:W-:Y:S01]  /*e260*/  STL [R1+0x250], R2 ;  /* 0x0002500201007387 */ /* 0x0003e20000100800 */
        /* <DEDUP_REMOVED lines=13> */
[----:B------:R-:W5:Y:S01]  /*e340*/  LDL.LU R25, [R1+0x100] ;  /* 0x0001000001197983 */ /* 0x000f620000300800 */
[----:B------:R-:W-:-:S03]  /*e350*/  LEA.HI.X.SX32 R14, R14, UR19, 0x1, P5 ;  /* 0x000000130e0e7c11 */ /* 0x000fc6000a8f0eff */
[----:B------:R-:W-:Y:S01]  /*e360*/  STL [R1+0x238], R2 ;  /* 0x0002380201007387 */ /* 0x000fe20000100800 */
[----:B0-----:R-:W-:-:S05]  /*e370*/  LEA R0, P4, R13, UR18, 0x1 ;  /* 0x000000120d007c11 */ /* 0x001fca000f8808ff */
[----:B------:R-:W-:Y:S04]  /*e380*/  STL [R1+0x42c], R0 ;  /* 0x00042c0001007387 */ /* 0x000fe80000100800 */
[----:B------:R0:W-:Y:S04]  /*e390*/  STL [R1+0x230], R14 ;  /* 0x0002300e01007387 */ /* 0x0001e80000100800 */
[----:B0-----:R-:W5:Y:S01]  /*e3a0*/  LDL.LU R14, [R1+0xfc] ;  /* 0x0000fc00010e7983 */ /* 0x001f620000300800 */
[----:B------:R-:W-:Y:S02]  /*e3b0*/  LEA.HI.X.SX32 R0, R8, UR19, 0x1, P6 ;  /* 0x0000001308007c11 */ /* 0x000fe4000b0f0eff */
        /* <DEDUP_REMOVED lines=22> */
[----:B------:R-:W-:Y:S01]  /*e520*/  STL [R1+0x208], R0 ;  /* 0x0002080001007387 */ /* 0x000fe20000100800 */
[----:B---3--:R-:W-:Y:S02]  /*e530*/  LEA R12, P3, R21, UR18, 0x1 ;  /* 0x00000012150c7c11 */ /* 0x008fe4000f8608ff */
[----:B0-----:R-:W-:-:S03]  /*e540*/  LEA.HI.X.SX32 R2, R13, UR19, 0x1, P4 ;  /* 0x000000130d027c11 */ /* 0x001fc6000a0f0eff */
[----:B------:R0:W-:Y:S04]  /*e550*/  STL [R1+0x444], R12 ;  /* 0x0004440c01007387 */ /* 0x0001e80000100800 */
[----:B0-----:R-:W2:Y:S01]  /*e560*/  LDL.LU R12, [R1+0xdc] ;  /* 0x0000dc00010c7983 */ /* 0x001ea20000300800 */
[----:B-----5:R-:W-:-:S03]  /*e570*/  LEA R0, P4, R22, UR18, 0x1 ;  /* 0x0000001216007c11 */ /* 0x020fc6000f8808ff */
[----:B------:R0:W-:Y:S04]  /*e580*/  STL [R1+0x200], R2 ;  /* 0x0002000201007387 */ /* 0x0001e80000100800 */
[----:B------:R1:W-:Y:S04]  /*e590*/  STL [R1+0x448], R0 ;  /* 0x0004480001007387 */ /* 0x0003e80000100800 */
[----:B------:R-:W3:Y:S01]  /*e5a0*/  LDL.LU R13, [R1+0xd4] ;  /* 0x0000d400010d7983 */ /* 0x000ee20000300800 */
[----:B0-----:R-:W-:Y:S02]  /*e5b0*/  LEA.HI.X.SX32 R2, R16, UR19, 0x1, P5 ;  /* 0x0000001310027c11 */ /* 0x001fe4000a8f0eff */
[----:B-1----:R-:W-:-:S03]  /*e5c0*/  LEA R0, P5, R23, UR18, 0x1 ;  /* 0x0000001217007c11 */ /* 0x002fc6000f8a08ff */
[----:B------:R0:W-:Y:S04]  /*e5d0*/  STL [R1+0x1f8], R2 ;  /* 0x0001f80201007387 */ /* 0x0001e80000100800 */
[----:B------:R1:W-:Y:S04]  /*e5e0*/  STL [R1+0x44c], R0 ;  /* 0x00044c0001007387 */ /* 0x0003e80000100800 */
[----:B------:R-:W5:Y:S01]  /*e5f0*/  LDL.LU R16, [R1+0xd0] ;  /* 0x0000d00001107983 */ /* 0x000f620000300800 */
[----:B0-----:R-:W-:-:S05]  /*e600*/  LEA.HI.X.SX32 R2, R17, UR19, 0x1, P6 ;  /* 0x0000001311027c11 */ /* 0x001fca000b0f0eff */
[----:B------:R0:W-:Y:S01]  /*e610*/  STL [R1+0x1f0], R2 ;  /* 0x0001f00201007387 */ /* 0x0001e20000100800 */
[----:B-1----:R-:W-:Y:S02]  /*e620*/  LEA R0, P6, R24, UR18, 0x1 ;  /* 0x0000001218007c11 */ /* 0x002fe4000f8c08ff */
[----:B0-----:R-:W-:-:S03]  /*e630*/  LEA.HI.X.SX32 R2, R18, UR19, 0x1, P0 ;  /* 0x0000001312027c11 */ /* 0x001fc600080f0eff */
[----:B------:R0:W-:Y:S04]  /*e640*/  STL [R1+0x450], R0 ;  /* 0x0004500001007387 */ /* 0x0001e80000100800 */
[----:B------:R-:W5:Y:S04]  /*e650*/  LDL.LU R17, [R1+0xcc] ;  /* 0x0000cc0001117983 */ /* 0x000f680000300800 */
[----:B------:R1:W-:Y:S01]  /*e660*/  STL [R1+0x1e8], R2 ;  /* 0x0001e80201007387 */ /* 0x0003e20000100800 */
[----:B0-----:R-:W-:-:S05]  /*e670*/  LEA R0, P0, R28, UR18, 0x1 ;  /* 0x000000121c007c11 */ /* 0x001fca000f8008ff */
[----:B------:R0:W-:Y:S04]  /*e680*/  STL [R1+0x454], R0 ;  /* 0x0004540001007387 */ /* 0x0001e80000100800 */
[----:B------:R-:W5:Y:S01]  /*e690*/  LDL.LU R18, [R1+0xc4] ;  /* 0x0000c40001127983 */ /* 0x000f620000300800 */
[----:B-1----:R-:W-:-:S05]  /*e6a0*/  LEA.HI.X.SX32 R2, R19, UR19, 0x1, P1 ;  /* 0x0000001313027c11 */ /* 0x002fca00088f0eff */
[----:B------:R1:W-:Y:S01]  /*e6b0*/  STL [R1+0x1e0], R2 ;  /* 0x0001e00201007387 */ /* 0x0003e20000100800 */
[----:B0-----:R-:W-:-:S05]  /*e6c0*/  LEA R0, P1, R25, UR18, 0x1 ;  /* 0x0000001219007c11 */ /* 0x001fca000f8208ff */
[----:B------:R-:W-:Y:S04]  /*e6d0*/  STL [R1+0x458], R0 ;  /* 0x0004580001007387 */ /* 0x000fe80000100800 */
[----:B------:R-:W5:Y:S01]  /*e6e0*/  LDL.LU R19, [R1+0xc0] ;  /* 0x0000c00001137983 */ /* 0x000f620000300800 */
[----:B-1----:R-:W-:-:S05]  /*e6f0*/  LEA.HI.X.SX32 R2, R20, UR19, 0x1, P2 ;  /* 0x0000001314027c11 */ /* 0x002fca00090f0eff */
[----:B------:R0:W-:Y:S04]  /*e700*/  STL [R1+0x1d8], R2 ;  /* 0x0001d80201007387 */ /* 0x0001e80000100800 */
[----:B------:R-:W5:Y:S01]  /*e710*/  LDL.LU R20, [R1+0xb8] ;  /* 0x0000b80001147983 */ /* 0x000f620000300800 */
[----:B0-----:R-:W-:Y:S02]  /*e720*/  LEA.HI.X.SX32 R2, R21, UR19, 0x1, P3 ;  /* 0x0000001315027c11 */ /* 0x001fe400098f0eff */
[----:B------:R-:W-:-:S05]  /*e730*/  LEA R0, P2, R14, UR18, 0x1 ;  /* 0x000000120e007c11 */ /* 0x000fca000f8408ff */
[----:B------:R0:W-:Y:S04]  /*e740*/  STL [R1+0x45c], R0 ;  /* 0x00045c0001007387 */ /* 0x0001e80000100800 */
[----:B------:R1:W-:Y:S04]  /*e750*/  STL [R1+0x1d0], R2 ;  /* 0x0001d00201007387 */ /* 0x0003e80000100800 */
[----:B------:R-:W5:Y:S01]  /*e760*/  LDL.LU R21, [R1+0xb4] ;  /* 0x0000b40001157983 */ /* 0x000f620000300800 */
[----:B0-----:R-:W-:Y:S02]  /*e770*/  LEA R0, P3, R8, UR18, 0x1 ;  /* 0x0000001208007c11 */ /* 0x001fe4000f8608ff */
[----:B-1----:R-:W-:-:S03]  /*e780*/  LEA.HI.X.SX32 R2, R22, UR19, 0x1, P4 ;  /* 0x0000001316027c11 */ /* 0x002fc6000a0f0eff */
[----:B------:R-:W-:Y:S04]  /*e790*/  STL [R1+0x460], R0 ;  /* 0x0004600001007387 */ /* 0x000fe80000100800 */
[----:B------:R0:W-:Y:S04]  /*e7a0*/  STL [R1+0x1c8], R2 ;  /* 0x0001c80201007387 */ /* 0x0001e80000100800 */
[----:B------:R-:W5:Y:S01]  /*e7b0*/  LDL.LU R22, [R1+0xac] ;  /* 0x0000ac0001167983 */ /* 0x000f620000300800 */
[----:B0-----:R-:W-:Y:S02]  /*e7c0*/  LEA.HI.X.SX32 R2, R23, UR19, 0x1, P5 ;  /* 0x0000001317027c11 */ /* 0x001fe4000a8f0eff */
[----:B------:R-:W-:-:S05]  /*e7d0*/  LEA R0, P4, R9, UR18, 0x1 ;  /* 0x0000001209007c11 */ /* 0x000fca000f8808ff */
[----:B------:R0:W-:Y:S04]  /*e7e0*/  STL [R1+0x464], R0 ;  /* 0x0004640001007387 */ /* 0x0001e80000100800 */
[----:B------:R-:W5:Y:S04]  /*e7f0*/  LDL.LU R23, [R1+0xa8] ;  /* 0x0000a80001177983 */ /* 0x000f680000300800 */
[----:B------:R1:W-:Y:S01]  /*e800*/  STL [R1+0x1c0], R2 ;  /* 0x0001c00201007387 */ /* 0x0003e20000100800 */
[----:B0-----:R-:W-:Y:S02]  /*e810*/  LEA R0, P5, R10, UR18, 0x1 ;  /* 0x000000120a007c11 */ /* 0x001fe4000f8a08ff */
[----:B-1----:R-:W-:-:S03]  /*e820*/  LEA.HI.X.SX32 R2, R24, UR19, 0x1, P6 ;  /* 0x0000001318027c11 */ /* 0x002fc6000b0f0eff */
[----:B------:R-:W-:Y:S04]  /*e830*/  STL [R1+0x468], R0 ;  /* 0x0004680001007387 */ /* 0x000fe80000100800 */
[----:B------:R-:W5:Y:S04]  /*e840*/  LDL.LU R24, [R1+0xa0] ;  /* 0x0000a00001187983 */ /* 0x000f680000300800 */
[----:B------:R0:W-:Y:S02]  /*e850*/  STL [R1+0x1b8], R2 ;  /* 0x0001b80201007387 */ /* 0x0001e40000100800 */
[----:B0-----:R-:W-:-:S02]  /*e860*/  LEA.HI.X.SX32 R2, R28, UR19, 0x1, P0 ;  /* 0x000000131c027c11 */ /* 0x001fc400080f0eff */
[----:B----4-:R-:W-:-:S05]  /*e870*/  LEA R0, P6, R11, UR18, 0x1 ;  /* 0x000000120b007c11 */ /* 0x010fca000f8c08ff */
[----:B------:R-:W-:Y:S04]  /*e880*/  STL [R1+0x46c], R0 ;  /* 0x00046c0001007387 */ /* 0x000fe80000100800 */
[----:B------:R-:W4:Y:S04]  /*e890*/  LDL.LU R28, [R1+0x9c] ;  /* 0x00009c00011c7983 */ /* 0x000f280000300800 */
[----:B------:R0:W-:Y:S02]  /*e8a0*/  STL [R1+0x1b0], R2 ;  /* 0x0001b00201007387 */ /* 0x0001e40000100800 */
[----:B0-----:R-:W-:-:S02]  /*e8b0*/  LEA.HI.X.SX32 R2, R25, UR19, 0x1, P1 ;  /* 0x0000001319027c11 */ /* 0x001fc400088f0eff */
[----:B------:R-:W4:Y:S01]  /*e8c0*/  LDL.LU R25, [R1+0x98] ;  /* 0x0000980001197983 */ /* 0x000f220000300800 */
[----:B--2---:R-:W-:-:S05]  /*e8d0*/  LEA R0, P0, R12, UR18, 0x1 ;  /* 0x000000120c007c11 */ /* 0x004fca000f8008ff */
[----:B------:R3:W-:Y:S04]  /*e8e0*/  STL [R1+0x470], R0 ;  /* 0x0004700001007387 */ /* 0x0007e80000100800 */
[----:B------:R0:W-:Y:S04]  /*e8f0*/  STL [R1+0x1a8], R2 ;  /* 0x0001a80201007387 */ /* 0x0001e80000100800 */
[----:B------:R-:W2:Y:S01]  /*e900*/  LDL.LU R26, [R1+0x90] ;  /* 0x00009000011a7983 */ /* 0x000ea20000300800 */
[----:B---3--:R-:W-:Y:S02]  /*e910*/  LEA R0, P1, R13, UR18, 0x1 ;  /* 0x000000120d007c11 */ /* 0x008fe4000f8208ff */
[----:B0-----:R-:W-:-:S03]  /*e920*/  LEA.HI.X.SX32 R2, R14, UR19, 0x1, P2 ;  /* 0x000000130e027c11 */ /* 0x001fc600090f0eff */
[----:B------:R5:W-:Y:S04]  /*e930*/  STL [R1+0x474], R0 ;  /* 0x0004740001007387 */ /* 0x000be80000100800 */
[----:B------:R-:W-:Y:S04]  /*e940*/  STL [R1+0x1a0], R2 ;  /* 0x0001a00201007387 */ /* 0x000fe80000100800 */
[----:B------:R-:W3:Y:S01]  /*e950*/  LDL.LU R14, [R1+0x8c] ;  /* 0x00008c00010e7983 */ /* 0x000ee20000300800 */
[----:B------:R-:W-:Y:S02]  /*e960*/  LEA.HI.X.SX32 R8, R8, UR19, 0x1, P3 ;  /* 0x0000001308087c11 */ /* 0x000fe400098f0eff */
[----:B-----5:R-:W-:-:S05]  /*e970*/  LEA R0, P2, R16, UR18, 0x1 ;  /* 0x0000001210007c11 */ /* 0x020fca000f8408ff */
[----:B------:R-:W-:Y:S04]  /*e980*/  STL [R1+0x478], R0 ;  /* 0x0004780001007387 */ /* 0x000fe80000100800 */
[----:B------:R0:W-:Y:S04]  /*e990*/  STL [R1+0x198], R8 ;  /* 0x0001980801007387 */ /* 0x0001e80000100800 */
[----:B0-----:R-:W5:Y:S01]  /*e9a0*/  LDL.LU R8, [R1+0x84] ;  /* 0x0000840001087983 */ /* 0x001f620000300800 */
[----:B------:R-:W-:Y:S02]  /*e9b0*/  LEA.HI.X.SX32 R0, R9, UR19, 0x1, P4 ;  /* 0x0000001309007c11 */ /* 0x000fe4000a0f0eff */
[----:B------:R-:W-:-:S05]  /*e9c0*/  LEA R2, P3, R17, UR18, 0x1 ;  /* 0x0000001211027c11 */ /* 0x000fca000f8608ff */
[----:B------:R0:W-:Y:S04]  /*e9d0*/  STL [R1+0x47c], R2 ;  /* 0x00047c0201007387 */ /* 0x0001e80000100800 */
[----:B------:R-:W-:Y:S01]  /*e9e0*/  STL [R1+0x19c], R0 ;  /* 0x00019c0001007387 */ /* 0x000fe20000100800 */
[----:B------:R-:W-:-:S05]  /*e9f0*/  LEA R9, P4, R18, UR18, 0x1 ;  /* 0x0000001212097c11 */ /* 0x000fca000f8808ff */
[----:B------:R1:W-:Y:S01]  /*ea00*/  STL [R1+0x480], R9 ;  /* 0x0004800901007387 */ /* 0x0003e20000100800 */
[----:B0-----:R-:W-:-:S03]  /*ea10*/  LEA.HI.X.SX32 R2, R10, UR19, 0x1, P5 ;  /* 0x000000130a027c11 */ /* 0x001fc6000a8f0eff */
[----:B-1----:R-:W5:Y:S01]  /*ea20*/  LDL.LU R9, [R1+0x80] ;  /* 0x0000800001097983 */ /* 0x002f620000300800 */
[----:B------:R-:W-:Y:S02]  /*ea30*/  LEA.HI.X.SX32 R10, R11, UR19, 0x1, P6 ;  /* 0x000000130b0a7c11 */ /* 0x000fe4000b0f0eff */
[----:B------:R-:W-:Y:S01]  /*ea40*/  LEA R0, P5, R19, UR18, 0x1 ;  /* 0x0000001213007c11 */ /* 0x000fe2000f8a08ff */
[----:B------:R0:W-:Y:S04]  /*ea50*/  STL [R1+0x1a4], R2 ;  /* 0x0001a40201007387 */ /* 0x0001e80000100800 */
[----:B------:R-:W-:Y:S04]  /*ea60*/  STL [R1+0x484], R0 ;  /* 0x0004840001007387 */ /* 0x000fe80000100800 */
[----:B------:R1:W-:Y:S01]  /*ea70*/  STL [R1+0x1ac], R10 ;  /* 0x0001ac0a01007387 */ /* 0x0003e20000100800 */
[----:B0-----:R-:W-:-:S03]  /*ea80*/  LEA R2, P6, R20, UR18, 0x1 ;  /* 0x0000001214027c11 */ /* 0x001fc6000f8c08ff */
[----:B-1----:R-:W5:Y:S01]  /*ea90*/  LDL.LU R10, [R1+0x78] ;  /* 0x00007800010a7983 */ /* 0x002f620000300800 */
[----:B------:R-:W-:-:S03]  /*eaa0*/  LEA.HI.X.SX32 R0, R12, UR19, 0x1, P0 ;  /* 0x000000130c007c11 */ /* 0x000fc600080f0eff */
[----:B------:R0:W-:Y:S04]  /*eab0*/  STL [R1+0x488], R2 ;  /* 0x0004880201007387 */ /* 0x0001e80000100800 */
[----:B------:R-:W-:Y:S01]  /*eac0*/  STL [R1+0x1b4], R0 ;  /* 0x0001b40001007387 */ /* 0x000fe20000100800 */
[----:B------:R-:W-:-:S05]  /*ead0*/  LEA R11, P0, R21, UR18, 0x1 ;  /* 0x00000012150b7c11 */ /* 0x000fca000f8008ff */
[----:B------:R1:W-:Y:S01]  /*eae0*/  STL [R1+0x48c], R11 ;  /* 0x00048c0b01007387 */ /* 0x0003e20000100800 */
[----:B0-----:R-:W-:-:S03]  /*eaf0*/  LEA.HI.X.SX32 R2, R13, UR19, 0x1, P1 ;  /* 0x000000130d027c11 */ /* 0x001fc600088f0eff */
[----:B-1----:R-:W5:Y:S01]  /*eb00*/  LDL.LU R11, [R1+0x74] ;  /* 0x00007400010b7983 */ /* 0x002f620000300800 */
[----:B------:R-:W-:Y:S02]  /*eb10*/  LEA R0, P1, R22, UR18, 0x1 ;  /* 0x0000001216007c11 */ /* 0x000fe4000f8208ff */
[----:B------:R-:W-:Y:S01]  /*eb20*/  LEA.HI.X.SX32 R12, R16, UR19, 0x1, P2 ;  /* 0x00000013100c7c11 */ /* 0x000fe200090f0eff */
[----:B------:R-:W-:Y:S04]  /*eb30*/  STL [R1+0x1bc], R2 ;  /* 0x0001bc0201007387 */ /* 0x000fe80000100800 */
[----:B------:R-:W-:Y:S04]  /*eb40*/  STL [R1+0x490], R0 ;  /* 0x0004900001007387 */ /* 0x000fe80000100800 */
[----:B------:R0:W-:Y:S04]  /*eb50*/  STL [R1+0x1c4], R12 ;  /* 0x0001c40c01007387 */ /* 0x0001e80000100800 */
[----:B0-----:R-:W5:Y:S01]  /*eb60*/  LDL.LU R12, [R1+0x6c] ;  /* 0x00006c00010c7983 */ /* 0x001f620000300800 */
[----:B------:R-:W-:-:S02]  /*eb70*/  LEA R2, P2, R23, UR18, 0x1 ;  /* 0x0000001217027c11 */ /* 0x000fc4000f8408ff */
[----:B------:R-:W-:-:S03]  /*eb80*/  LEA.HI.X.SX32 R0, R17, UR19, 0x1, P3 ;  /* 0x0000001311007c11 */ /* 0x000fc600098f0eff */
[----:B------:R0:W-:Y:S04]  /*eb90*/  STL [R1+0x494], R2 ;  /* 0x0004940201007387 */ /* 0x0001e80000100800 */
[----:B------:R-:W-:Y:S01]  /*eba0*/  STL [R1+0x1cc], R0 ;  /* 0x0001cc0001007387 */ /* 0x000fe20000100800 */
[----:B------:R-:W-:-:S05]  /*ebb0*/  LEA R13, P3, R24, UR18, 0x1 ;  /* 0x00000012180d7c11 */ /* 0x000fca000f8608ff */
[----:B------:R1:W-:Y:S01]  /*ebc0*/  STL [R1+0x498], R13 ;  /* 0x0004980d01007387 */ /* 0x0003e20000100800 */
[----:B0-----:R-:W-:-:S03]  /*ebd0*/  LEA.HI.X.SX32 R2, R18, UR19, 0x1, P4 ;  /* 0x0000001312027c11 */ /* 0x001fc6000a0f0eff */
[----:B-1----:R-:W5:Y:S01]  /*ebe0*/  LDL.LU R13, [R1+0x64] ;  /* 0x00006400010d7983 */ /* 0x002f620000300800 */
[----:B------:R-:W-:-:S03]  /*ebf0*/  LEA.HI.X.SX32 R15, R19, UR19, 0x1, P5 ;  /* 0x00000013130f7c11 */ /* 0x000fc6000a8f0eff */
[----:B------:R-:W-:Y:S01]  /*ec00*/  STL [R1+0x1d4], R2 ;  /* 0x0001d40201007387 */ /* 0x000fe20000100800 */
[----:B----4-:R-:W-:-:S05]  /*ec10*/  LEA R0, P4, R28, UR18, 0x1 ;  /* 0x000000121c007c11 */ /* 0x010fca000f8808ff */
[----:B------:R0:W-:Y:S04]  /*ec20*/  STL [R1+0x49c], R0 ;  /* 0x00049c0001007387 */ /* 0x0001e80000100800 */
[----:B------:R-:W-:Y:S04]  /*ec30*/  STL [R1+0x1dc], R15 ;  /* 0x0001dc0f01007387 */ /* 0x000fe80000100800 */
[----:B------:R-:W4:Y:S01]  /*ec40*/  LDL.LU R16, [R1+0x60] ;  /* 0x0000600001107983 */ /* 0x000f220000300800 */
[----:B0-----:R-:W-:Y:S02]  /*ec50*/  LEA.HI.X.SX32 R0, R20, UR19, 0x1, P6 ;  /* 0x0000001314007c11 */ /* 0x001fe4000b0f0eff */
[----:B------:R-:W-:-:S05]  /*ec60*/  LEA R2, P5, R25, UR18, 0x1 ;  /* 0x0000001219027c11 */ /* 0x000fca000f8a08ff */
[----:B------:R0:W-:Y:S04]  /*ec70*/  STL [R1+0x4a0], R2 ;  /* 0x0004a00201007387 */ /* 0x0001e80000100800 */
[----:B------:R3:W-:Y:S01]  /*ec80*/  STL [R1+0x1e4], R0 ;  /* 0x0001e40001007387 */ /* 0x0007e20000100800 */
[----:B0-----:R-:W-:Y:S02]  /*ec90*/  LEA.HI.X.SX32 R2, R21, UR19, 0x1, P0 ;  /* 0x0000001315027c11 */ /* 0x001fe400080f0eff */
[----:B--2---:R-:W-:-:S05]  /*eca0*/  LEA R15, P6, R26, UR18, 0x1 ;  /* 0x000000121a0f7c11 */ /* 0x004fca000f8c08ff */
[----:B------:R-:W-:Y:S04]  /*ecb0*/  STL [R1+0x4a4], R15 ;  /* 0x0004a40f01007387 */ /* 0x000fe80000100800 */
[----:B------:R-:W2:Y:S01]  /*ecc0*/  LDL.LU R17, [R1+0x5c] ;  /* 0x00005c0001117983 */ /* 0x000ea20000300800 */
[----:B---3--:R-:W-:-:S03]  /*ecd0*/  LEA R0, P0, R14, UR18, 0x1 ;  /* 0x000000120e007c11 */ /* 0x008fc6000f8008ff */
[----:B------:R0:W-:Y:S04]  /*ece0*/  STL [R1+0x1ec], R2 ;  /* 0x0001ec0201007387 */ /* 0x0001e80000100800 */
[----:B------:R5:W-:Y:S04]  /*ecf0*/  STL [R1+0x4a8], R0 ;  /* 0x0004a80001007387 */ /* 0x000be80000100800 */
[----:B------:R-:W3:Y:S01]  /*ed00*/  LDL.LU R18, [R1+0x54] ;  /* 0x0000540001127983 */ /* 0x000ee20000300800 */
[----:B0-----:R-:W-:-:S05]  /*ed10*/  LEA.HI.X.SX32 R2, R22, UR19, 0x1, P1 ;  /* 0x0000001316027c11 */ /* 0x001fca00088f0eff */
[----:B------:R0:W-:Y:S04]  /*ed20*/  STL [R1+0x1f4], R2 ;  /* 0x0001f40201007387 */ /* 0x0001e80000100800 */
[----:B------:R-:W3:Y:S01]  /*ed30*/  LDL.LU R19, [R1+0x4c] ;  /* 0x00004c0001137983 */ /* 0x000ee20000300800 */
[----:B-----5:R-:W-:-:S05]  /*ed40*/  LEA R0, P1, R8, UR18, 0x1 ;  /* 0x0000001208007c11 */ /* 0x020fca000f8208ff */
[----:B------:R-:W-:Y:S01]  /*ed50*/  STL [R1+0x4ac], R0 ;  /* 0x0004ac0001007387 */ /* 0x000fe20000100800 */
[----:B0-----:R-:W-:-:S03]  /*ed60*/  LEA.HI.X.SX32 R2, R23, UR19, 0x1, P2 ;  /* 0x0000001317027c11 */ /* 0x001fc600090f0eff */
[----:B------:R-:W5:Y:S04]  /*ed70*/  LDL.LU R20, [R1+0x48] ;  /* 0x0000480001147983 */ /* 0x000f680000300800 */
[----:B------:R0:W-:Y:S04]  /*ed80*/  STL [R1+0x1fc], R2 ;  /* 0x0001fc0201007387 */ /* 0x0001e80000100800 */
[----:B------:R-:W5:Y:S01]  /*ed90*/  LDL.LU R21, [R1+0x44] ;  /* 0x0000440001157983 */ /* 0x000f620000300800 */
[----:B0-----:R-:W-:Y:S02]  /*eda0*/  LEA.HI.X.SX32 R2, R24, UR19, 0x1, P3 ;  /* 0x0000001318027c11 */ /* 0x001fe400098f0eff */
[----:B------:R-:W-:-:S05]  /*edb0*/  LEA R0, P2, R9, UR18, 0x1 ;  /* 0x0000001209007c11 */ /* 0x000fca000f8408ff */
[----:B------:R0:W-:Y:S04]  /*edc0*/  STL [R1+0x4b0], R0 ;  /* 0x0004b00001007387 */ /* 0x0001e80000100800 */
[----:B------:R-:W5:Y:S04]  /*edd0*/  LDL.LU R22, [R1+0x3c] ;  /* 0x00003c0001167983 */ /* 0x000f680000300800 */
[----:B------:R1:W-:Y:S04]  /*ede0*/  STL [R1+0x204], R2 ;  /* 0x0002040201007387 */ /* 0x0003e80000100800 */
[----:B------:R-:W5:Y:S01]  /*edf0*/  LDL.LU R23, [R1+0x38] ;  /* 0x0000380001177983 */ /* 0x000f620000300800 */
[----:B0-----:R-:W-:-:S02]  /*ee00*/  LEA R0, P3, R10, UR18, 0x1 ;  /* 0x000000120a007c11 */ /* 0x001fc4000f8608ff */
[----:B-1----:R-:W-:-:S03]  /*ee10*/  LEA.HI.X.SX32 R2, R28, UR19, 0x1, P4 ;  /* 0x000000131c027c11 */ /* 0x002fc6000a0f0eff */
[----:B------:R-:W-:Y:S04]  /*ee20*/  STL [R1+0x4b4], R0 ;  /* 0x0004b40001007387 */ /* 0x000fe80000100800 */
[----:B------:R-:W5:Y:S04]  /*ee30*/  LDL.LU R24, [R1+0x30] ;  /* 0x0000300001187983 */ /* 0x000f680000300800 */
[----:B------:R0:W-:Y:S04]  /*ee40*/  STL [R1+0x20c], R2 ;  /* 0x00020c0201007387 */ /* 0x0001e80000100800 */
[----:B------:R-:W5:Y:S01]  /*ee50*/  LDL.LU R28, [R1+0x2c] ;  /* 0x00002c00011c7983 */ /* 0x000f620000300800 */
[----:B0-----:R-:W-:-:S02]  /*ee60*/  LEA.HI.X.SX32 R2, R25, UR19, 0x1, P5 ;  /* 0x0000001319027c11 */ /* 0x001fc4000a8f0eff */
[----:B------:R-:W-:-:S05]  /*ee70*/  LEA R0, P4, R11, UR18, 0x1 ;  /* 0x000000120b007c11 */ /* 0x000fca000f8808ff */
[----:B------:R0:W-:Y:S04]  /*ee80*/  STL [R1+0x4b8], R0 ;  /* 0x0004b80001007387 */ /* 0x0001e80000100800 */
[----:B------:R-:W5:Y:S04]  /*ee90*/  LDL.LU R25, [R1+0x24] ;  /* 0x0000240001197983 */ /* 0x000f680000300800 */
[----:B------:R1:W-:Y:S04]  /*eea0*/  STL [R1+0x214], R2 ;  /* 0x0002140201007387 */ /* 0x0003e80000100800 */
[----:B------:R-:W5:Y:S01]  /*eeb0*/  LDL.LU R15, [R1+0x20] ;  /* 0x00002000010f7983 */ /* 0x000f620000300800 */
[----:B0-----:R-:W-:-:S02]  /*eec0*/  LEA R0, P5, R12, UR18, 0x1 ;  /* 0x000000120c007c11 */ /* 0x001fc4000f8a08ff */
[----:B-1----:R-:W-:-:S03]  /*eed0*/  LEA.HI.X.SX32 R2, R26, UR19, 0x1, P6 ;  /* 0x000000131a027c11 */ /* 0x002fc6000b0f0eff */
[----:B------:R0:W-:Y:S04]  /*eee0*/  STL [R1+0x4bc], R0 ;  /* 0x0004bc0001007387 */ /* 0x0001e80000100800 */
[----:B0-----:R-:W5:Y:S04]  /*eef0*/  LDL.LU R0, [R1+0x18] ;  /* 0x0000180001007983 */ /* 0x001f680000300800 */
[----:B------:R0:W-:Y:S04]  /*ef00*/  STL [R1+0x21c], R2 ;  /* 0x00021c0201007387 */ /* 0x0001e80000100800 */
[----:B0-----:R-:W5:Y:S01]  /*ef10*/  LDL.LU R2, [R1+0x14] ;  /* 0x0000140001027983 */ /* 0x001f620000300800 */
[----:B------:R-:W-:-:S02]  /*ef20*/  LEA R27, P6, R13, UR18, 0x1 ;  /* 0x000000120d1b7c11 */ /* 0x000fc4000f8c08ff */
[----:B------:R-:W-:-:S03]  /*ef30*/  LEA.HI.X.SX32 R26, R14, UR19, 0x1, P0 ;  /* 0x000000130e1a7c11 */ /* 0x000fc600080f0eff */
[----:B------:R0:W-:Y:S04]  /*ef40*/  STL [R1+0x4c0], R27 ;  /* 0x0004c01b01007387 */ /* 0x0001e80000100800 */
[----:B0-----:R-:W5:Y:S04]  /*ef50*/  LDL.LU R27, [R1+0x10] ;  /* 0x00001000011b7983 */ /* 0x001f680000300800 */
[----:B------:R0:W-:Y:S04]  /*ef60*/  STL [R1+0x224], R26 ;  /* 0x0002241a01007387 */ /* 0x0001e80000100800 */
[----:B0-----:R-:W5:Y:S01]  /*ef70*/  LDL.LU R26, [R1+0x8] ;  /* 0x00000800011a7983 */ /* 0x001f620000300800 */
[----:B----4-:R-:W-:-:S05]  /*ef80*/  LEA R14, P0, R16, UR18, 0x1 ;  /* 0x00000012100e7c11 */ /* 0x010fca000f8008ff */
[----:B------:R0:W-:Y:S04]  /*ef90*/  STL [R1+0x4c4], R14 ;  /* 0x0004c40e01007387 */ /* 0x0001e80000100800 */
[----:B0-----:R-:W4:Y:S01]  /*efa0*/  LDL.LU R14, [R1] ;  /* 0x00000000010e7983 */ /* 0x001f220000300800 */
[----:B------:R-:W-:Y:S02]  /*efb0*/  LEA.HI.X.SX32 R8, R8, UR19, 0x1, P1 ;  /* 0x0000001308087c11 */ /* 0x000fe400088f0eff */
[----:B------:R-:W-:-:S03]  /*efc0*/  LEA.HI.X.SX32 R9, R9, UR19, 0x1, P2 ;  /* 0x0000001309097c11 */ /* 0x000fc600090f0eff */
[----:B------:R2:W-:Y:S01]  /*efd0*/  STL [R1+0x22c], R8 ;  /* 0x00022c0801007387 */ /* 0x0005e20000100800 */
[----:B------:R-:W-:Y:S02]  /*efe0*/  LEA.HI.X.SX32 R10, R10, UR19, 0x1, P3 ;  /* 0x000000130a0a7c11 */ /* 0x000fe400098f0eff */
[----:B--2---:R-:W-:-:S05]  /*eff0*/  LEA R8, P1, R17, UR18, 0x1 ;  /* 0x0000001211087c11 */ /* 0x004fca000f8208ff */
[----:B------:R0:W-:Y:S04]  /*f000*/  STL [R1+0x4c8], R8 ;  /* 0x0004c80801007387 */ /* 0x0001e80000100800 */
[----:B0-----:R-:W2:Y:S04]  /*f010*/  LDL.LU R8, [R1+0x9f4] ;  /* 0x0009f40001087983 */ /* 0x001ea80000300800 */
[----:B------:R3:W-:Y:S02]  /*f020*/  STL [R1+0x234], R9 ;  /* 0x0002340901007387 */ /* 0x0007e40000100800 */
[----:B---3--:R-:W-:-:S05]  /*f030*/  LEA R9, P2, R18, UR18, 0x1 ;  /* 0x0000001212097c11 */ /* 0x008fca000f8408ff */
[----:B------:R0:W-:Y:S01]  /*f040*/  STL [R1+0x4cc], R9 ;  /* 0x0004cc0901007387 */ /* 0x0001e20000100800 */
[----:B------:R-:W-:-:S03]  /*f050*/  LEA.HI.X.SX32 R11, R11, UR19, 0x1, P4 ;  /* 0x000000130b0b7c11 */ /* 0x000fc6000a0f0eff */
[----:B0-----:R-:W3:Y:S04]  /*f060*/  LDL.LU R9, [R1+0x9f0] ;  /* 0x0009f00001097983 */ /* 0x001ee80000300800 */
[----:B------:R0:W-:Y:S02]  /*f070*/  STL [R1+0x23c], R10 ;  /* 0x00023c0a01007387 */ /* 0x0001e40000100800 */
[----:B0-----:R-:W-:-:S05]  /*f080*/  LEA R10, P3, R19, UR18, 0x1 ;  /* 0x00000012130a7c11 */ /* 0x001fca000f8608ff */
[----:B------:R0:W-:Y:S01]  /*f090*/  STL [R1+0x4d0], R10 ;  /* 0x0004d00a01007387 */ /* 0x0001e20000100800 */
[----:B------:R-:W-:-:S03]  /*f0a0*/  LEA.HI.X.SX32 R12, R12, UR19, 0x1, P5 ;  /* 0x000000130c0c7c11 */ /* 0x000fc6000a8f0eff */
[----:B0-----:R-:W2:Y:S04]  /*f0b0*/  LDL.LU R10, [R1+0x9ec] ;  /* 0x0009ec00010a7983 */ /* 0x001ea80000300800 */
[----:B------:R5:W-:Y:S02]  /*f0c0*/  STL [R1+0x244], R11 ;  /* 0x0002440b01007387 */ /* 0x000be40000100800 */
[----:B-----5:R-:W-:-:S05]  /*f0d0*/  LEA R11, P4, R20, UR18, 0x1 ;  /* 0x00000012140b7c11 */ /* 0x020fca000f8808ff */
[----:B------:R0:W-:Y:S01]  /*f0e0*/  STL [R1+0x4d4], R11 ;  /* 0x0004d40b01007387 */ /* 0x0001e20000100800 */
[----:B------:R-:W-:-:S03]  /*f0f0*/  LEA.HI.X.SX32 R13, R13, UR19, 0x1, P6 ;  /* 0x000000130d0d7c11 */ /* 0x000fc6000b0f0eff */
[----:B0-----:R-:W5:Y:S04]  /*f100*/  LDL.LU R11, [R1+0x9e8] ;  /* 0x0009e800010b7983 */ /* 0x001f680000300800 */
[----:B------:R0:W-:Y:S02]  /*f110*/  STL [R1+0x24c], R12 ;  /* 0x00024c0c01007387 */ /* 0x0001e40000100800 */
[----:B0-----:R-:W-:-:S05]  /*f120*/  LEA R12, P5, R21, UR18, 0x1 ;  /* 0x00000012150c7c11 */ /* 0x001fca000f8a08ff */
[----:B------:R0:W-:Y:S01]  /*f130*/  STL [R1+0x4d8], R12 ;  /* 0x0004d80c01007387 */ /* 0x0001e20000100800 */
[----:B------:R-:W-:-:S03]  /*f140*/  LEA.HI.X.SX32 R16, R16, UR19, 0x1, P0 ;  /* 0x0000001310107c11 */ /* 0x000fc600080f0eff */
[----:B0-----:R-:W2:Y:S04]  /*f150*/  LDL.LU R12, [R1+0x9e4] ;  /* 0x0009e400010c7983 */ /* 0x001ea80000300800 */
        /* <DEDUP_REMOVED lines=47> */
[----:B------:R0:W-:Y:S04]  /*f450*/  STL [R1+0x500], R24 ;  /* 0x0005001801007387 */ /* 0x0001e80000100800 */
[----:B0-----:R-:W2:Y:S04]  /*f460*/  LDL.LU R24, [R1+0x9bc] ;  /* 0x0009bc0001187983 */ /* 0x001ea80000300800 */
[----:B------:R4:W-:Y:S02]  /*f470*/  STL [R1+0x2a4], R28 ;  /* 0x0002a41c01007387 */ /* 0x0009e40000100800 */
[----:B----4-:R-:W-:-:S05]  /*f480*/  LEA R28, P2, R14, UR18, 0x1 ;  /* 0x000000120e1c7c11 */ /* 0x010fca000f8408ff */
[----:B------:R0:W-:Y:S04]  /*f490*/  STL [R1+0x504], R28 ;  /* 0x0005041c01007387 */ /* 0x0001e80000100800 */
[----:B0-----:R-:W4:Y:S01]  /*f4a0*/  LDL.LU R28, [R1+0x9b8] ;  /* 0x0009b800011c7983 */ /* 0x001f220000300800 */
[----:B------:R-:W-:-:S05]  /*f4b0*/  LEA.HI.X.SX32 R25, R25, UR19, 0x1, P3 ;  /* 0x0000001319197c11 */ /* 0x000fca00098f0eff */
[----:B------:R4:W-:Y:S02]  /*f4c0*/  STL [R1+0x2ac], R25 ;  /* 0x0002ac1901007387 */ /* 0x0009e40000100800 */
[----:B----4-:R-:W-:-:S05]  /*f4d0*/  LEA R25, P3, R28, UR18, 0x1 ;  /* 0x000000121c197c11 */ /* 0x010fca000f8608ff */
[----:B------:R0:W-:Y:S04]  /*f4e0*/  STL [R1+0x508], R25 ;  /* 0x0005081901007387 */ /* 0x0001e80000100800 */
[----:B0-----:R-:W4:Y:S01]  /*f4f0*/  LDL.LU R25, [R1+0x9b4] ;  /* 0x0009b40001197983 */ /* 0x001f220000300800 */
[----:B------:R-:W-:-:S05]  /*f500*/  LEA.HI.X.SX32 R15, R15, UR19, 0x1, P4 ;  /* 0x000000130f0f7c11 */ /* 0x000fca000a0f0eff */
[----:B------:R4:W-:Y:S01]  /*f510*/  STL [R1+0x2b4], R15 ;  /* 0x0002b40f01007387 */ /* 0x0009e20000100800 */
[----:B------:R-:W-:Y:S02]  /*f520*/  LEA.HI.X.SX32 R0, R0, UR19, 0x1, P5 ;  /* 0x0000001300007c11 */ /* 0x000fe4000a8f0eff */
[----:B------:R-:W-:Y:S02]  /*f530*/  LEA.HI.X.SX32 R14, R14, UR19, 0x1, P2 ;  /* 0x000000130e0e7c11 */ /* 0x000fe400090f0eff */
[----:B----4-:R-:W-:-:S05]  /*f540*/  LEA R15, P4, R25, UR18, 0x1 ;  /* 0x00000012190f7c11 */ /* 0x010fca000f8808ff */
[----:B------:R0:W-:Y:S04]  /*f550*/  STL [R1+0x50c], R15 ;  /* 0x00050c0f01007387 */ /* 0x0001e80000100800 */
[----:B0-----:R-:W4:Y:S04]  /*f560*/  LDL.LU R15, [R1+0x18c] ;  /* 0x00018c00010f7983 */ /* 0x001f280000300800 */
[----:B------:R2:W-:Y:S02]  /*f570*/  STL [R1+0x2bc], R0 ;  /* 0x0002bc0001007387 */ /* 0x0005e40000100800 */
[----:B--2---:R-:W-:-:S05]  /*f580*/  LEA R0, P5, R24, UR18, 0x1 ;  /* 0x0000001218007c11 */ /* 0x004fca000f8a08ff */
[----:B------:R0:W-:Y:S02]  /*f590*/  STL [R1+0x510], R0 ;  /* 0x0005100001007387 */ /* 0x0001e40000100800 */
[----:B0-----:R-:W-:Y:S02]  /*f5a0*/  LEA.HI.X.SX32 R0, R2, UR19, 0x1, P6 ;  /* 0x0000001302007c11 */ /* 0x001fe4000b0f0eff */
[----:B------:R-:W-:-:S03]  /*f5b0*/  LEA R2, P6, R23, UR18, 0x1 ;  /* 0x0000001217027c11 */ /* 0x000fc6000f8c08ff */
[----:B------:R0:W-:Y:S04]  /*f5c0*/  STL [R1+0x2c4], R0 ;  /* 0x0002c40001007387 */ /* 0x0001e80000100800 */
[----:B------:R1:W-:Y:S01]  /*f5d0*/  STL [R1+0x514], R2 ;  /* 0x0005140201007387 */ /* 0x0003e20000100800 */
[----:B0-----:R-:W-:Y:S02]  /*f5e0*/  LEA.HI.X.SX32 R0, R27, UR19, 0x1, P0 ;  /* 0x000000131b007c11 */ /* 0x001fe400080f0eff */
[----:B------:R-:W-:Y:S02]  /*f5f0*/  LEA R27, P0, R22, UR18, 0x1 ;  /* 0x00000012161b7c11 */ /* 0x000fe4000f8008ff */
[----:B-1----:R-:W-:Y:S01]  /*f600*/  LEA.HI.X.SX32 R2, R26, UR19, 0x1, P1 ;  /* 0x000000131a027c11 */ /* 0x002fe200088f0eff */
[----:B------:R0:W-:Y:S04]  /*f610*/  STL [R1+0x2cc], R0 ;  /* 0x0002cc0001007387 */ /* 0x0001e80000100800 */
[----:B------:R-:W-:Y:S01]  /*f620*/  STL [R1+0x518], R27 ;  /* 0x0005181b01007387 */ /* 0x000fe20000100800 */
[----:B0-----:R-:W-:-:S03]  /*f630*/  LEA R0, P1, R21, UR18, 0x1 ;  /* 0x0000001215007c11 */ /* 0x001fc6000f8208ff */
[----:B------:R-:W-:Y:S04]  /*f640*/  STL [R1+0x2d4], R2 ;  /* 0x0002d40201007387 */ /* 0x000fe80000100800 */
[----:B------:R-:W-:Y:S04]  /*f650*/  STL [R1+0x51c], R0 ;  /* 0x00051c0001007387 */ /* 0x000fe80000100800 */
[----:B------:R0:W-:Y:S04]  /*f660*/  STL [R1+0x2dc], R14 ;  /* 0x0002dc0e01007387 */ /* 0x0001e80000100800 */
[----:B0-----:R-:W2:Y:S01]  /*f670*/  LDL.LU R14, [R1+0x328] ;  /* 0x00032800010e7983 */ /* 0x001ea20000300800 */
[----:B------:R-:W-:-:S02]  /*f680*/  LEA R2, P2, R20, UR18, 0x1 ;  /* 0x0000001214027c11 */ /* 0x000fc4000f8408ff */
[----:B------:R-:W-:Y:S02]  /*f690*/  LEA.HI.X.SX32 R0, R28, UR19, 0x1, P3 ;  /* 0x000000131c007c11 */ /* 0x000fe400098f0eff */
[----:B------:R-:W-:Y:S01]  /*f6a0*/  LEA R26, P3, R19, UR18, 0x1 ;  /* 0x00000012131a7c11 */ /* 0x000fe2000f8608ff */
[----:B------:R-:W-:Y:S04]  /*f6b0*/  STL [R1+0x520], R2 ;  /* 0x0005200201007387 */ /* 0x000fe80000100800 */
[----:B------:R0:W-:Y:S01]  /*f6c0*/  STL [R1+0x2e4], R0 ;  /* 0x0002e40001007387 */ /* 0x0001e20000100800 */
[----:B------:R-:W-:-:S03]  /*f6d0*/  LEA.HI.X.SX32 R24, R24, UR19, 0x1, P5 ;  /* 0x0000001318187c11 */ /* 0x000fc6000a8f0eff */
[----:B------:R-:W-:Y:S01]  /*f6e0*/  STL [R1+0x524], R26 ;  /* 0x0005241a01007387 */ /* 0x000fe20000100800 */
[----:B0-----:R-:W-:Y:S02]  /*f6f0*/  LEA.HI.X.SX32 R0, R25, UR19, 0x1, P4 ;  /* 0x0000001319007c11 */ /* 0x001fe4000a0f0eff */
[----:B------:R-:W-:-:S03]  /*f700*/  LEA R2, P4, R18, UR18, 0x1 ;  /* 0x0000001212027c11 */ /* 0x000fc6000f8808ff */
[----:B------:R0:W-:Y:S04]  /*f710*/  STL [R1+0x2ec], R0 ;  /* 0x0002ec0001007387 */ /* 0x0001e80000100800 */
[----:B------:R1:W-:Y:S01]  /*f720*/  STL [R1+0x528], R2 ;  /* 0x0005280201007387 */ /* 0x0003e20000100800 */
[----:B0-----:R-:W-:-:S03]  /*f730*/  LEA R0, P5, R17, UR18, 0x1 ;  /* 0x0000001211007c11 */ /* 0x001fc6000f8a08ff */
[----:B------:R-:W-:Y:S01]  /*f740*/  STL [R1+0x2f4], R24 ;  /* 0x0002f41801007387 */ /* 0x000fe20000100800 */
[----:B-1----:R-:W-:-:S03]  /*f750*/  LEA.HI.X.SX32 R2, R23, UR19, 0x1, P6 ;  /* 0x0000001317027c11 */ /* 0x002fc6000b0f0eff */
[----:B------:R0:W-:Y:S01]  /*f760*/  STL [R1+0x530], R0 ;  /* 0x0005300001007387 */ /* 0x0001e20000100800 */
[----:B------:R-:W-:-:S03]  /*f770*/  LEA R23, P6, R16, UR18, 0x1 ;  /* 0x0000001210177c11 */ /* 0x000fc6000f8c08ff */
[----:B------:R1:W-:Y:S01]  /*f780*/  STL [R1+0x2fc], R2 ;  /* 0x0002fc0201007387 */ /* 0x0003e20000100800 */
[----:B------:R-:W-:Y:S02]  /*f790*/  LEA.HI.X.SX32 R21, R21, UR19, 0x1, P1 ;  /* 0x0000001315157c11 */ /* 0x000fe400088f0eff */
[----:B0-----:R-:W-:Y:S01]  /*f7a0*/  LEA.HI.X.SX32 R0, R22, UR19, 0x1, P0 ;  /* 0x0000001316007c11 */ /* 0x001fe200080f0eff */
[----:B------:R-:W-:Y:S01]  /*f7b0*/  STL [R1+0x538], R23 ;  /* 0x0005381701007387 */ /* 0x000fe20000100800 */
[----:B-1----:R-:W-:-:S03]  /*f7c0*/  LEA R2, P0, R13, UR18, 0x1 ;  /* 0x000000120d027c11 */ /* 0x002fc6000f8008ff */
[----:B------:R0:W-:Y:S04]  /*f7d0*/  STL [R1+0x304], R0 ;  /* 0x0003040001007387 */ /* 0x0001e80000100800 */
[----:B------:R1:W-:Y:S01]  /*f7e0*/  STL [R1+0x540], R2 ;  /* 0x0005400201007387 */ /* 0x0003e20000100800 */
[----:B0-----:R-:W-:-:S03]  /*f7f0*/  LEA R0, P1, R12, UR18, 0x1 ;  /* 0x000000120c007c11 */ /* 0x001fc6000f8208ff */
[----:B------:R-:W-:Y:S01]  /*f800*/  STL [R1+0x30c], R21 ;  /* 0x00030c1501007387 */ /* 0x000fe20000100800 */
[----:B-1----:R-:W-:-:S03]  /*f810*/  LEA.HI.X.SX32 R2, R20, UR19, 0x1, P2 ;  /* 0x0000001314027c11 */ /* 0x002fc600090f0eff */
[----:B------:R0:W-:Y:S01]  /*f820*/  STL [R1+0x548], R0 ;  /* 0x0005480001007387 */ /* 0x0001e20000100800 */
[----:B-----5:R-:W-:-:S03]  /*f830*/  LEA R20, P2, R11, UR18, 0x1 ;  /* 0x000000120b147c11 */ /* 0x020fc6000f8408ff */
[----:B------:R1:W-:Y:S01]  /*f840*/  STL [R1+0x314], R2 ;  /* 0x0003140201007387 */ /* 0x0003e20000100800 */
[----:B------:R-:W-:Y:S02]  /*f850*/  LEA.HI.X.SX32 R18, R18, UR19, 0x1, P4 ;  /* 0x0000001312127c11 */ /* 0x000fe4000a0f0eff */
[----:B0-----:R-:W-:Y:S01]  /*f860*/  LEA.HI.X.SX32 R0, R19, UR19, 0x1, P3 ;  /* 0x0000001313007c11 */ /* 0x001fe200098f0eff */
[----:B------:R-:W-:Y:S01]  /*f870*/  STL [R1+0x750], R20 ;  /* 0x0007501401007387 */ /* 0x000fe20000100800 */
[----:B-1----:R-:W-:-:S03]  /*f880*/  LEA R2, P3, R10, UR18, 0x1 ;  /* 0x000000120a027c11 */ /* 0x002fc6000f8608ff */
[----:B------:R3:W-:Y:S04]  /*f890*/  STL [R1+0x31c], R0 ;  /* 0x00031c0001007387 */ /* 0x0007e80000100800 */
[----:B------:R0:W-:Y:S01]  /*f8a0*/  STL [R1+0x758], R2 ;  /* 0x0007580201007387 */ /* 0x0001e20000100800 */
[----:B---3--:R-:W-:-:S03]  /*f8b0*/  LEA R0, P4, R9, UR18, 0x1 ;  /* 0x0000001209007c11 */ /* 0x008fc6000f8808ff */
[----:B------:R-:W-:Y:S01]  /*f8c0*/  STL [R1+0x324], R18 ;  /* 0x0003241201007387 */ /* 0x000fe20000100800 */
[----:B0-----:R-:W-:-:S03]  /*f8d0*/  LEA.HI.X.SX32 R2, R17, UR19, 0x1, P5 ;  /* 0x0000001311027c11 */ /* 0x001fc6000a8f0eff */
[----:B------:R0:W-:Y:S01]  /*f8e0*/  STL [R1+0x760], R0 ;  /* 0x0007600001007387 */ /* 0x0001e20000100800 */
[----:B------:R-:W-:-:S03]  /*f8f0*/  LEA.HI.X.SX32 R13, R13, UR19, 0x1, P0 ;  /* 0x000000130d0d7c11 */ /* 0x000fc600080f0eff */
[----:B------:R1:W-:Y:S01]  /*f900*/  STL [R1+0x334], R2 ;  /* 0x0003340201007387 */ /* 0x0003e20000100800 */
[----:B0-----:R-:W-:Y:S02]  /*f910*/  LEA.HI.X.SX32 R0, R16, UR19, 0x1, P6 ;  /* 0x0000001310007c11 */ /* 0x001fe4000b0f0eff */
[----:B-1----:R-:W-:Y:S01]  /*f920*/  LEA R2, P6, R8, UR18, 0x1 ;  /* 0x0000001208027c11 */ /* 0x002fe2000f8c08ff */
[----:B------:R-:W-:Y:S01]  /*f930*/  IMAD R29, R29, UR7, RZ ;  /* 0x000000071d1d7c24 */ /* 0x000fe2000f8e02ff */
[----:B------:R-:W-:Y:S02]  /*f940*/  LEA.HI.X.SX32 R10, R10, UR19, 0x1, P3 ;  /* 0x000000130a0a7c11 */ /* 0x000fe400098f0eff */
[----:B----4-:R-:W-:-:S05]  /*f950*/  LEA R17, P5, R15, UR18, 0x1 ;  /* 0x000000120f117c11 */ /* 0x010fca000f8a08ff */
[----:B------:R-:W-:Y:S04]  /*f960*/  STL [R1+0x768], R17 ;  /* 0x0007681101007387 */ /* 0x000fe80000100800 */
        /* <DEDUP_REMOVED lines=8> */
[----:B0-----:R-:W-:-:S03]  /*f9f0*/  LEA.HI.X.SX32 R0, R11, UR19, 0x1, P2 ;  /* 0x000000130b007c11 */ /* 0x001fc600090f0eff */
[----:B------:R-:W-:Y:S01]  /*fa00*/  STL [R1+0x780], R12 ;  /* 0x0007800c01007387 */ /* 0x000fe20000100800 */
[----:B-1----:R-:W-:-:S03]  /*fa10*/  LEA R2, P2, R3, UR18, 0x1 ;  /* 0x0000001203027c11 */ /* 0x002fc6000f8408ff */
[----:B------:R0:W-:Y:S04]  /*fa20*/  STL [R1+0x354], R0 ;  /* 0x0003540001007387 */ /* 0x0001e80000100800 */
[----:B------:R-:W-:Y:S01]  /*fa30*/  STL [R1+0x788], R2 ;  /* 0x0007880201007387 */ /* 0x000fe20000100800 */
[----:B0-----:R-:W-:-:S03]  /*fa40*/  LEA R0, P3, R29, UR18, 0x1 ;  /* 0x000000121d007c11 */ /* 0x001fc6000f8608ff */
[----:B------:R-:W-:Y:S04]  /*fa50*/  STL [R1+0x35c], R10 ;  /* 0x00035c0a01007387 */ /* 0x000fe80000100800 */
[----:B------:R0:W-:Y:S02]  /*fa60*/  STL [R1+0x790], R0 ;  /* 0x0007900001007387 */ /* 0x0001e40000100800 */
[----:B0-----:R-:W-:Y:S02]  /*fa70*/  LEA.HI.X.SX32 R0, R15, UR19, 0x1, P5 ;  /* 0x000000130f007c11 */ /* 0x001fe4000a8f0eff */
[----:B------:R-:W0:Y:S01]  /*fa80*/  S2R R15, SR_TID.X ;  /* 0x00000000000f7919 */ /* 0x000e220000002100 */
[----:B------:R-:W-:Y:S02]  /*fa90*/  LEA.HI.X.SX32 R2, R9, UR19, 0x1, P4 ;  /* 0x0000001309027c11 */ /* 0x000fe4000a0f0eff */
[----:B------:R-:W-:-:S03]  /*faa0*/  LEA.HI.X.SX32 R7, R7, UR19, 0x1, P0 ;  /* 0x0000001307077c11 */ /* 0x000fc600080f0eff */
[----:B------:R1:W-:Y:S01]  /*fab0*/  STL [R1+0x364], R2 ;  /* 0x0003640201007387 */ /* 0x0003e20000100800 */
[----:B--2---:R-:W-:Y:S02]  /*fac0*/  LEA R9, P4, R14, UR18, 0x1 ;  /* 0x000000120e097c11 */ /* 0x004fe4000f8808ff */
[----:B-1----:R-:W-:-:S03]  /*fad0*/  LEA.HI.X.SX32 R2, R8, UR19, 0x1, P6 ;  /* 0x0000001308027c11 */ /* 0x002fc6000b0f0eff */
[----:B------:R-:W-:Y:S04]  /*fae0*/  STL [R1+0x798], R9 ;  /* 0x0007980901007387 */ /* 0x000fe80000100800 */
[----:B------:R1:W-:Y:S04]  /*faf0*/  STL [R1+0x36c], R0 ;  /* 0x00036c0001007387 */ /* 0x0003e80000100800 */
[----:B------:R2:W-:Y:S01]  /*fb00*/  STL [R1+0x374], R2 ;  /* 0x0003740201007387 */ /* 0x0005e20000100800 */
[----:B-1----:R-:W-:-:S03]  /*fb10*/  LEA.HI.X.SX32 R0, R4, UR19, 0x1, P1 ;  /* 0x0000001304007c11 */ /* 0x002fc600088f0eff */
[----:B------:R-:W-:Y:S01]  /*fb20*/  STL [R1+0x37c], R7 ;  /* 0x00037c0701007387 */ /* 0x000fe20000100800 */
[----:B--2---:R-:W-:-:S03]  /*fb30*/  LEA.HI.X.SX32 R2, R3, UR19, 0x1, P2 ;  /* 0x0000001303027c11 */ /* 0x004fc600090f0eff */
[----:B------:R1:W-:Y:S04]  /*fb40*/  STL [R1+0x384], R0 ;  /* 0x0003840001007387 */ /* 0x0003e80000100800 */
[----:B------:R2:W-:Y:S01]  /*fb50*/  STL [R1+0x388], R2 ;  /* 0x0003880201007387 */ /* 0x0005e20000100800 */
[----:B-1----:R-:W-:Y:S02]  /*fb60*/  LEA.HI.X.SX32 R0, R29, UR19, 0x1, P3 ;  /* 0x000000131d007c11 */ /* 0x002fe400098f0eff */
[----:B--2---:R-:W-:-:S03]  /*fb70*/  LEA.HI.X.SX32 R2, R14, UR19, 0x1, P4 ;  /* 0x000000130e027c11 */ /* 0x004fc6000a0f0eff */
[----:B------:R0:W-:Y:S04]  /*fb80*/  STL [R1+0x38c], R0 ;  /* 0x00038c0001007387 */ /* 0x0001e80000100800 */
[----:B------:R1:W-:Y:S01]  /*fb90*/  STL [R1+0x390], R2 ;  /* 0x0003900201007387 */ /* 0x0003e20000100800 */
[----:B0-----:R-:W-:-:S03]  /*fba0*/  IMAD.SHL.U32 R0, R15, 0x20, RZ ;  /* 0x000000200f007824 */ /* 0x001fc600078e00ff */
[----:B------:R-:W-:Y:S04]  /*fbb0*/  STL [R1+0x740], RZ ;  /* 0x000740ff01007387 */ /* 0x000fe80000100800 */
[----:B------:R0:W-:Y:S04]  /*fbc0*/  STL [R1+0x7d0], R0 ;  /* 0x0007d00001007387 */ /* 0x0001e80000100800 */
        /* <DEDUP_REMOVED lines=94> */
[----:B------:R-:W3:Y:S03]  /*101b0*/  S2R R14, SR_TID.X ;  /* 0x00000000000e7919 */ /* 0x000ee60000002100 */
        /* <DEDUP_REMOVED lines=29> */
[----:B---3--:R-:W-:-:S03]  /*10390*/  LOP3.LUT R14, R14, 0x1f, RZ, 0xc0, !PT ;  /* 0x0000001f0e0e7812 */ /* 0x008fc600078ec0ff */
[----:B------:R2:W-:Y:S04]  /*103a0*/  STL [R1+0x560], RZ ;  /* 0x000560ff01007387 */ /* 0x0005e80000100800 */
[----:B------:R2:W-:Y:S04]  /*103b0*/  STL [R1+0x564], RZ ;  /* 0x000564ff01007387 */ /* 0x0005e80000100800 */
[----:B------:R2:W-:Y:S04]  /*103c0*/  STL [R1+0x568], RZ ;  /* 0x000568ff01007387 */ /* 0x0005e80000100800 */
[----:B------:R2:W-:Y:S01]  /*103d0*/  STL [R1+0x56c], RZ ;  /* 0x00056cff01007387 */ /* 0x0005e20000100800 */
[----:B-1----:R-:W-:Y:S01]  /*103e0*/  IMAD R2, R14, UR6, RZ ;  /* 0x000000060e027c24 */ /* 0x002fe2000f8e02ff */
[----:B------:R-:W-:-:S02]  /*103f0*/  SHF.R.U32.HI R14, RZ, 0x5, R15 ;  /* 0x00000005ff0e7819 */ /* 0x000fc4000001160f */
[----:B------:R-:W-:Y:S02]  /*10400*/  SHF.R.U32.HI R15, RZ, 0x5, R15 ;  /* 0x00000005ff0f7819 */ /* 0x000fe4000001160f */
[----:B------:R-:W-:Y:S02]  /*10410*/  SGXT.U32 R14, R14, 0x2 ;  /* 0x000000020e0e781a */ /* 0x000fe40000000000 */
[----:B------:R-:W-:Y:S02]  /*10420*/  SGXT.U32 R15, R15, 0x2 ;  /* 0x000000020f0f781a */ /* 0x000fe40000000000 */
[----:B------:R-:W-:Y:S02]  /*10430*/  LOP3.LUT R14, R14, 0x4, RZ, 0xfc, !PT ;  /* 0x000000040e0e7812 */ /* 0x000fe400078efcff */
[----:B------:R-:W-:Y:S02]  /*10440*/  LOP3.LUT R15, R15, 0x8, RZ, 0xfc, !PT ;  /* 0x000000080f0f7812 */ /* 0x000fe400078efcff */
[----:B0-----:R-:W-:Y:S01]  /*10450*/  SHF.R.S32.HI R0, RZ, 0x1f, R2 ;  /* 0x0000001fff007819 */ /* 0x001fe20000011402 */
[----:B------:R-:W-:Y:S01]  /*10460*/  ULEA.HI UR5, UR5, UR4, URZ, 0x5 ;  /* 0x0000000405057291 */ /* 0x000fe2000f8f28ff */
[----:B------:R-:W-:-:S02]  /*10470*/  IMAD R3, R14, UR11, RZ ;  /* 0x0000000b0e037c24 */ /* 0x000fc4000f8e02ff */
[C---:B------:R-:W-:Y:S01]  /*10480*/  SHF.L.U64.HI R0, R2.reuse, 0x1, R0 ;  /* 0x0000000102007819 */ /* 0x040fe20000010200 */
[----:B------:R-:W-:Y:S02]  /*10490*/  IMAD R4, R15, UR11, RZ ;  /* 0x0000000b0f047c24 */ /* 0x000fe4000f8e02ff */
[----:B------:R-:W-:Y:S01]  /*104a0*/  IMAD.SHL.U32 R2, R2, 0x2, RZ ;  /* 0x0000000202027824 */ /* 0x000fe200078e00ff */
[----:B--2---:R-:W-:-:S12]  /*104b0*/  USHF.R.S32.HI UR5, URZ, 0x5, UR5 ;  /* 0x00000005ff057899 */ /* 0x004fd80008011405 */
.L_x_2:
[----:B------:R0:W-:Y:S01]  /*104c0*/  STL.64 [R1+0xf40], R26 ;  /* 0x000f401a01007387 */ /* 0x0001e20000100a00 */
[----:B------:R-:W-:Y:S01]  /*104d0*/  PRMT R13, RZ, 0x7610, R13 ;  /* 0x00007610ff0d7816 */ /* 0x000fe2000000000d */
[----:B------:R-:W1:Y:S01]  /*104e0*/  LDCU UR4, c[0x0][0x3a8] ;  /* 0x00007500ff0477ac */ /* 0x000e620008000800 */
[----:B------:R-:W2:Y:S01]  /*104f0*/  S2R R12, SR_TID.X ;  /* 0x00000000000c7919 */ /* 0x000ea20000002100 */
[----:B0-----:R-:W-:Y:S02]  /*10500*/  IMAD.MOV.U32 R26, RZ, RZ, R5 ;  /* 0x000000ffff1a7224 */ /* 0x001fe400078e0005 */
[----:B------:R-:W-:-:S05]  /*10510*/  IMAD.MOV.U32 R27, RZ, RZ, R6 ;  /* 0x000000ffff1b7224 */ /* 0x000fca00078e0006 */
[----:B------:R0:W-:Y:S04]  /*10520*/  STL.64 [R1+0x328], R26 ;  /* 0x0003281a01007387 */ /* 0x0001e80000100a00 */
[----:B------:R-:W3:Y:S04]  /*10530*/  LDL R16, [R1+0x798] ;  /* 0x0007980001107983 */ /* 0x000ee80000100800 */
[----:B------:R-:W4:Y:S01]  /*10540*/  LDL R18, [R1+0x390] ;  /* 0x0003900001127983 */ /* 0x000f220000100800 */
[----:B------:R-:W0:Y:S01]  /*10550*/  S2R R8, SR_TID.X ;  /* 0x0000000000087919 */ /* 0x000e220000002100 */
[----:B--2---:R-:W-:-:S04]  /*10560*/  SHF.R.U32.HI R3, RZ, 0x5, R12 ;  /* 0x00000005ff037819 */ /* 0x004fc8000001160c */
[----:B------:R-:W-:-:S04]  /*10570*/  SGXT.U32 R3, R3, 0x2 ;  /* 0x000000020303781a */ /* 0x000fc80000000000 */
[C---:B------:R-:W-:Y:S01]  /*10580*/  ISETP.GE.AND P0, PT, R3.reuse, UR10, PT ;  /* 0x0000000a03007c0c */ /* 0x040fe2000bf06270 */
[----:B------:R-:W-:-:S04]  /*10590*/  IMAD R4, R3, UR12, RZ ;  /* 0x0000000c03047c24 */ /* 0x000fc8000f8e02ff */
[----:B------:R-:W-:-:S08]  /*105a0*/  IMAD.WIDE R4, R4, 0x2, R26 ;  /* 0x0000000204047825 */ /* 0x000fd000078e021a */
[----:B------:R2:W4:Y:S01]  /*105b0*/  @!P0 LDG.E.U16 R13, desc[UR8][R4.64] ;  /* 0x00000008040d8981 */ /* 0x000522000c1e1500 */
[----:B------:R-:W-:Y:S02]  /*105c0*/  PRMT R10, RZ, 0x7610, R10 ;  /* 0x00007610ff0a7816 */ /* 0x000fe4000000000a */
[----:B0-----:R-:W-:Y:S02]  /*105d0*/  SHF.R.U32.HI R8, RZ, 0x5, R8 ;  /* 0x00000005ff087819 */ /* 0x001fe40000011608 */
[C---:B--2---:R-:W-:Y:S02]  /*105e0*/  LOP3.LUT R4, R3.reuse, 0xc, RZ, 0xfc, !PT ;  /* 0x0000000c03047812 */ /* 0x044fe400078efcff */
[----:B------:R-:W-:Y:S02]  /*105f0*/  SGXT.U32 R8, R8, 0x2 ;  /* 0x000000020808781a */ /* 0x000fe40000000000 */
[C---:B------:R-:W-:Y:S01]  /*10600*/  ISETP.GE.AND P1, PT, R4.reuse, UR10, PT ;  /* 0x0000000a04007c0c */ /* 0x040fe2000bf26270 */
[----:B------:R-:W-:Y:S01]  /*10610*/  IMAD R4, R4, UR12, RZ ;  /* 0x0000000c04047c24 */ /* 0x000fe2000f8e02ff */
[----:B------:R-:W-:-:S02]  /*10620*/  LOP3.LUT R5, R3, 0x8, RZ, 0xfc, !PT ;  /* 0x0000000803057812 */ /* 0x000fc400078efcff */
[----:B------:R-:W-:Y:S02]  /*10630*/  LOP3.LUT R8, R8, 0x8, RZ, 0xfc, !PT ;  /* 0x0000000808087812 */ /* 0x000fe400078efcff */
[----:B------:R-:W-:Y:S01]  /*10640*/  ISETP.GE.AND P0, PT, R5, UR10, PT ;  /* 0x0000000a05007c0c */ /* 0x000fe2000bf06270 */
[----:B------:R-:W-:-:S04]  /*10650*/  IMAD.WIDE R4, R4, 0x2, R26 ;  /* 0x0000000204047825 */ /* 0x000fc800078e021a */
[----:B-1----:R-:W-:Y:S01]  /*10660*/  IMAD R8, R8, UR4, RZ ;  /* 0x0000000408087c24 */ /* 0x002fe2000f8e02ff */
[----:B------:R-:W-:Y:S01]  /*10670*/  PRMT R11, RZ, 0x7610, R11 ;  /* 0x00007610ff0b7816 */ /* 0x000fe2000000000b */
[----:B------:R0:W2:Y:S01]  /*10680*/  @!P1 LDG.E.U16 R10, desc[UR8][R4.64] ;  /* 0x00000008040a9981 */ /* 0x0000a2000c1e1500 */
[----:B------:R-:W-:Y:S01]  /*10690*/  PRMT R7, RZ, 0x7610, R7 ;  /* 0x00007610ff077816 */ /* 0x000fe20000000007 */
[----:B------:R-:W1:Y:S01]  /*106a0*/  LDCU UR4, c[0x0][0x3a8] ;  /* 0x00007500ff0477ac */ /* 0x000e620008000800 */
[----:B0-----:R-:W-:Y:S02]  /*106b0*/  IMAD.WIDE R4, R8, 0x2, R26 ;  /* 0x0000000208047825 */ /* 0x001fe400078e021a */
[----:B------:R-:W0:Y:S03]  /*106c0*/  S2R R8, SR_TID.X ;  /* 0x0000000000087919 */ /* 0x000e260000002100 */
[----:B------:R1:W2:Y:S02]  /*106d0*/  @!P0 LDG.E.U16 R11, desc[UR8][R4.64] ;  /* 0x00000008040b8981 */ /* 0x0002a4000c1e1500 */
[----:B-1----:R-:W-:-:S04]  /*106e0*/  LOP3.LUT R4, R3, 0x10, RZ, 0xfc, !PT ;  /* 0x0000001003047812 */ /* 0x002fc800078efcff */
[C---:B------:R-:W-:Y:S01]  /*106f0*/  ISETP.GE.AND P0, PT, R4.reuse, UR10, PT ;  /* 0x0000000a04007c0c */ /* 0x040fe2000bf06270 */
[----:B------:R-:W-:-:S04]  /*10700*/  IMAD R4, R4, UR12, RZ ;  /* 0x0000000c04047c24 */ /* 0x000fc8000f8e02ff */
[----:B------:R-:W-:-:S08]  /*10710*/  IMAD.WIDE R4, R4, 0x2, R26 ;  /* 0x0000000204047825 */ /* 0x000fd000078e021a */
[----:B------:R1:W2:Y:S01]  /*10720*/  @!P0 LDG.E.U16 R7, desc[UR8][R4.64] ;  /* 0x0000000804078981 */ /* 0x0002a2000c1e1500 */
[----:B0-----:R-:W-:-:S04]  /*10730*/  SHF.R.U32.HI R14, RZ, 0x5, R8 ;  /* 0x00000005ff0e7819 */ /* 0x001fc80000011608 */
[----:B------:R-:W-:-:S04]  /*10740*/  SGXT.U32 R14, R14, 0x2 ;  /* 0x000000020e0e781a */ /* 0x000fc80000000000 */
[----:B------:R-:W-:Y:S02]  /*10750*/  LOP3.LUT R14, R14, 0x4, RZ, 0xfc, !PT ;  /* 0x000000040e0e7812 */ /* 0x000fe400078efcff */
[C---:B-1----:R-:W-:Y:S02]  /*10760*/  LOP3.LUT R5, R3.reuse, 0x18, RZ, 0xfc, !PT ;  /* 0x0000001803057812 */ /* 0x042fe400078efcff */
[----:B------:R-:W-:Y:S01]  /*10770*/  LOP3.LUT R4, R3, 0x4, RZ, 0xfc, !PT ;  /* 0x0000000403047812 */ /* 0x000fe200078efcff */
[----:B------:R-:W-:Y:S01]  /*10780*/  IMAD R14, R14, UR4, RZ ;  /* 0x000000040e0e7c24 */ /* 0x000fe2000f8e02ff */
[C---:B------:R-:W-:Y:S01]  /*10790*/  ISETP.GE.AND P1, PT, R5.reuse, UR10, PT ;  /* 0x0000000a05007c0c */ /* 0x040fe2000bf26270 */
[----:B------:R-:W-:Y:S01]  /*107a0*/  IMAD R5, R5, UR12, RZ ;  /* 0x0000000c05057c24 */ /* 0x000fe2000f8e02ff */
[----:B------:R-:W-:Y:S02]  /*107b0*/  ISETP.GE.AND P0, PT, R4, UR10, PT ;  /* 0x0000000a04007c0c */ /* 0x000fe4000bf06270 */
[----:B------:R-:W-:Y:S01]  /*107c0*/  PRMT R4, RZ, 0x7610, R4 ;  /* 0x00007610ff047816 */ /* 0x000fe20000000004 */
[----:B------:R-:W-:Y:S01]  /*107d0*/  IMAD.WIDE R8, R5, 0x2, R26 ;  /* 0x0000000205087825 */ /* 0x000fe200078e021a */
[----:B------:R-:W-:-:S02]  /*107e0*/  PRMT R6, RZ, 0x7610, R6 ;  /* 0x00007610ff067816 */ /* 0x000fc40000000006 */
[----:B------:R-:W-:-:S05]  /*107f0*/  LOP3.LUT R5, R3, 0x14, RZ, 0xfc, !PT ;  /* 0x0000001403057812 */ /* 0x000fca00078efcff */
[----:B------:R0:W2:Y:S02]  /*10800*/  @!P1 LDG.E.U16 R4, desc[UR8][R8.64] ;  /* 0x0000000808049981 */ /* 0x0000a4000c1e1500 */
[----:B0-----:R-:W-:-:S05]  /*10810*/  IMAD.WIDE R8, R14, 0x2, R26 ;  /* 0x000000020e087825 */ /* 0x001fca00078e021a */
[----:B------:R0:W2:Y:S01]  /*10820*/  @!P0 LDG.E.U16 R6, desc[UR8][R8.64] ;  /* 0x0000000808068981 */ /* 0x0000a2000c1e1500 */
[C---:B------:R-:W-:Y:S01]  /*10830*/  ISETP.GE.AND P0, PT, R5.reuse, UR10, PT ;  /* 0x0000000a05007c0c */ /* 0x040fe2000bf06270 */
[----:B------:R-:W-:Y:S01]  /*10840*/  IMAD R5, R5, UR12, RZ ;  /* 0x0000000c05057c24 */ /* 0x000fe2000f8e02ff */
[----:B------:R-:W-:-:S03]  /*10850*/  LOP3.LUT R3, R3, 0x1c, RZ, 0xfc, !PT ;  /* 0x0000001c03037812 */ /* 0x000fc600078efcff */
[----:B------:R-:W-:Y:S01]  /*10860*/  IMAD.WIDE R14, R5, 0x2, R26 ;  /* 0x00000002050e7825 */ /* 0x000fe200078e021a */
[C---:B------:R-:W-:Y:S02]  /*10870*/  ISETP.GE.AND P1, PT, R3.reuse, UR10, PT ;  /* 0x0000000a03007c0c */ /* 0x040fe4000bf26270 */
[----:B0-----:R-:W-:Y:S01]  /*10880*/  PRMT R9, RZ, 0x7610, R9 ;  /* 0x00007610ff097816 */ /* 0x001fe20000000009 */
[----:B------:R-:W-:Y:S01]  /*10890*/  IMAD R3, R3, UR12, RZ ;  /* 0x0000000c03037c24 */ /* 0x000fe2000f8e02ff */
[----:B------:R-:W-:-:S04]  /*108a0*/  PRMT R8, RZ, 0x7610, R8 ;  /* 0x00007610ff087816 */ /* 0x000fc80000000008 */
[----:B------:R0:W2:Y:S02]  /*108b0*/  @!P0 LDG.E.U16 R9, desc[UR8][R14.64] ;  /* 0x000000080e098981 */ /* 0x0000a4000c1e1500 */
[----:B0-----:R-:W-:Y:S02]  /*108c0*/  IMAD.MOV.U32 R14, RZ, RZ, R26 ;  /* 0x000000ffff0e7224 */ /* 0x001fe400078e001a */
[----:B------:R-:W-:Y:S01]  /*108d0*/  IMAD.MOV.U32 R15, RZ, RZ, R27 ;  /* 0x000000ffff0f7224 */ /* 0x000fe200078e001b */
[----:B------:R-:W-:Y:S01]  /*108e0*/  LOP3.LUT R5, R12, 0x1f, RZ, 0xc0, !PT ;  /* 0x0000001f0c057812 */ /* 0x000fe200078ec0ff */
[----:B------:R-:W2:Y:S01]  /*108f0*/  LDL.LU.64 R26, [R1+0xf40] ;  /* 0x000f4000011a7983 */ /* 0x000ea20000300a00 */
[----:B------:R-:W-:Y:S02]  /*10900*/  IMAD.WIDE R14, R3, 0x2, R14 ;  /* 0x00000002030e7825 */ /* 0x000fe400078e020e */
[----:B------:R-:W-:Y:S01]  /*10910*/  ISETP.GE.AND P0, PT, R5, UR10, PT ;  /* 0x0000000a05007c0c */ /* 0x000fe2000bf06270 */
[----:B------:R-:W2:Y:S04]  /*10920*/  LDL R12, [R1+0x37c] ;  /* 0x00037c00010c7983 */ /* 0x000ea80000100800 */
[----:B------:R0:W2:Y:S04]  /*10930*/  @!P1 LDG.E.U16 R8, desc[UR8][R14.64] ;  /* 0x000000080e089981 */ /* 0x0000a8000c1e1500 */
[----:B------:R-:W2:Y:S04]  /*10940*/  LDL R28, [R1+0x36c] ;  /* 0x00036c00011c7983 */ /* 0x000ea80000100800 */
[----:B------:R-:W2:Y:S01]  /*10950*/  LDL R19, [R1+0x758] ;  /* 0x0007580001137983 */ /* 0x000ea20000100800 */
[----:B0-----:R-:W-:-:S03]  /*10960*/  PRMT R14, RZ, 0x7610, R14 ;  /* 0x00007610ff0e7816 */ /* 0x001fc6000000000e */
[----:B------:R-:W2:Y:S01]  /*10970*/  LDL R15, [R1+0x778] ;  /* 0x00077800010f7983 */ /* 0x000ea20000100800 */
[----:B---3-5:R-:W-:-:S05]  /*10980*/  IADD3 R16, P1, PT, R16, R2, RZ ;  /* 0x0000000210107210 */ /* 0x028fca0007f3e0ff */
[----:B----4-:R-:W-:Y:S01]  /*10990*/  IMAD.X R17, R18, 0x1, R0, P1 ;  /* 0x0000000112117824 */ /* 0x010fe200008e0600 */
[----:B------:R-:W-:Y:S01]  /*109a0*/  BAR.SYNC.DEFER_BLOCKING 0x0 ;  /* 0x0000000000007b1d */ /* 0x000fe20000010000 */
[----:B------:R-:W-:Y:S02]  /*109b0*/  PRMT R5, RZ, 0x7610, R5 ;  /* 0x00007610ff057816 */ /* 0x000fe40000000005 */
[----:B------:R-:W-:-:S03]  /*109c0*/  PRMT R3, RZ, 0x7610, R3 ;  /* 0x00007610ff037816 */ /* 0x000fc60000000003 */
[----:B------:R-:W3:Y:S04]  /*109d0*/  LDL R18, [R1+0x35c] ;  /* 0x00035c0001127983 */ /* 0x000ee80000100800 */
[----:B------:R0:W4:Y:S04]  /*109e0*/  @!P0 LDG.E.U16 R14, desc[UR8][R16.64] ;  /* 0x00000008100e8981 */ /* 0x000128000c1e1500 */
[----:B------:R-:W0:Y:S02]  /*109f0*/  LDL R17, [R1+0x788] ;  /* 0x0007880001117983 */ /* 0x000e240000100800 */
[----:B0-----:R-:W-:-:S02]  /*10a00*/  IADD3 R16, P1, PT, R17, R2, RZ ;  /* 0x0000000211107210 */ /* 0x001fc40007f3e0ff */
[----:B------:R-:W2:Y:S03]  /*10a10*/  LDL R17, [R1+0x388] ;  /* 0x0003880001117983 */ /* 0x000ea60000100800 */
[----:B--2---:R-:W-:-:S05]  /*10a20*/  IMAD.X R17, R17, 0x1, R0, P1 ;  /* 0x0000000111117824 */ /* 0x004fca00008e0600 */
[----:B------:R0:W2:Y:S02]  /*10a30*/  @!P0 LDG.E.U16 R5, desc[UR8][R16.64] ;  /* 0x0000000810058981 */ /* 0x0000a4000c1e1500 */
[-C--:B0-----:R-:W-:Y:S02]  /*10a40*/  IADD3 R16, P1, PT, R15, R2.reuse, RZ ;  /* 0x000000020f107210 */ /* 0x081fe40007f3e0ff */
[----:B------:R-:W-:Y:S01]  /*10a50*/  PRMT R20, RZ, 0x7610, R20 ;  /* 0x00007610ff147816 */ /* 0x000fe20000000014 */
[----:B------:R-:W2:Y:S02]  /*10a60*/  LDL R15, [R1+0x34c] ;  /* 0x00034c00010f7983 */ /* 0x000ea40000100800 */
[----:B------:R-:W-:Y:S01]  /*10a70*/  IMAD.X R17, R12, 0x1, R0, P1 ;  /* 0x000000010c117824 */ /* 0x000fe200008e0600 */
[----:B------:R-:W-:Y:S01]  /*10a80*/  PRMT R21, RZ, 0x7610, R21 ;  /* 0x00007610ff157816 */ /* 0x000fe20000000015 */
[----:B------:R-:W2:Y:S04]  /*10a90*/  LDL R12, [R1+0x538] ;  /* 0x00053800010c7983 */ /* 0x000ea80000100800 */
[----:B------:R0:W2:Y:S04]  /*10aa0*/  @!P0 LDG.E.U16 R3, desc[UR8][R16.64] ;  /* 0x0000000810038981 */ /* 0x0000a8000c1e1500 */
[----:B------:R-:W0:Y:S02]  /*10ab0*/  LDL R17, [R1+0x768] ;  /* 0x0007680001117983 */ /* 0x000e240000100800 */
[----:B0-----:R-:W-:-:S05]  /*10ac0*/  IADD3 R16, P1, PT, R17, R2, RZ ;  /* 0x0000000211107210 */ /* 0x001fca0007f3e0ff */
[----:B------:R-:W-:Y:S01]  /*10ad0*/  IMAD.X R17, R28, 0x1, R0, P1 ;  /* 0x000000011c117824 */ /* 0x000fe200008e0600 */
[----:B------:R-:W-:Y:S01]  /*10ae0*/  PRMT R22, RZ, 0x7610, R22 ;  /* 0x00007610ff167816 */ /* 0x000fe20000000016 */
[----:B------:R-:W2:Y:S04]  /*10af0*/  LDL R28, [R1+0x324] ;  /* 0x00032400011c7983 */ /* 0x000ea80000100800 */
[----:B------:R0:W2:Y:S02]  /*10b00*/  @!P0 LDG.E.U16 R20, desc[UR8][R16.64] ;  /* 0x0000000810148981 */ /* 0x0000a4000c1e1500 */
[----:B0-----:R-:W-:Y:S02]  /*10b10*/  IADD3 R16, P1, PT, R19, R2, RZ ;  /* 0x0000000213107210 */ /* 0x001fe40007f3e0ff */
[----:B------:R-:W-:Y:S01]  /*10b20*/  PRMT R24, RZ, 0x7610, R24 ;  /* 0x00007610ff187816 */ /* 0x000fe20000000018 */
[----:B------:R-:W2:Y:S02]  /*10b30*/  LDL R19, [R1+0x520] ;  /* 0x0005200001137983 */ /* 0x000ea40000100800 */
[----:B---3--:R-:W-:-:S02]  /*10b40*/  IMAD.X R17, R18, 0x1, R0, P1 ;  /* 0x0000000112117824 */ /* 0x008fc400008e0600 */
[----:B------:R-:W3:Y:S04]  /*10b50*/  LDL R18, [R1+0x314] ;  /* 0x0003140001127983 */ /* 0x000ee80000100800 */
[----:B------:R0:W2:Y:S04]  /*10b60*/  @!P0 LDG.E.U16 R21, desc[UR8][R16.64] ;  /* 0x0000000810158981 */ /* 0x0000a8000c1e1500 */
[----:B------:R-:W0:Y:S02]  /*10b70*/  LDL R17, [R1+0x548] ;  /* 0x0005480001117983 */ /* 0x000e240000100800 */
[----:B0-----:R-:W-:-:S05]  /*10b80*/  IADD3 R16, P1, PT, R17, R2, RZ ;  /* 0x0000000211107210 */ /* 0x001fca0007f3e0ff */
[----:B--2---:R-:W-:Y:S02]  /*10b90*/  IMAD.X R17, R15, 0x1, R0, P1 ;  /* 0x000000010f117824 */ /* 0x004fe400008e0600 */
[----:B------:R-:W2:Y:S04]  /*10ba0*/  LDL R15, [R1+0x774] ;  /* 0x00077400010f7983 */ /* 0x000ea80000100800 */
[----:B------:R0:W2:Y:S04]  /*10bb0*/  @!P0 LDG.E.U16 R22, desc[UR8][R16.64] ;  /* 0x0000000810168981 */ /* 0x0000a8000c1e1500 */
[----:B------:R-:W2:Y:S01]  /*10bc0*/  LDL R17, [R1+0x33c] ;  /* 0x00033c0001117983 */ /* 0x000ea20000100800 */
[----:B0-----:R-:W-:-:S03]  /*10bd0*/  IADD3 R16, P1, PT, R12, R2, RZ ;  /* 0x000000020c107210 */ /* 0x001fc60007f3e0ff */
[----:B------:R-:W3:Y:S02]  /*10be0*/  LDL R12, [R1+0x54c] ;  /* 0x00054c00010c7983 */ /* 0x000ee40000100800 */
[----:B--2---:R-:W-:-:S05]  /*10bf0*/  IMAD.X R17, R17, 0x1, R0, P1 ;  /* 0x0000000111117824 */ /* 0x004fca00008e0600 */
[----:B------:R0:W2:Y:S04]  /*10c00*/  @!P0 LDG.E.U16 R24, desc[UR8][R16.64] ;  /* 0x0000000810188981 */ /* 0x0000a8000c1e1500 */
[----:B------:R-:W0:Y:S01]  /*10c10*/  LDL R17, [R1+0x528] ;  /* 0x0005280001117983 */ /* 0x000e220000100800 */
[----:B------:R-:W-:Y:S02]  /*10c20*/  PRMT R25, RZ, 0x7610, R25 ;  /* 0x00007610ff197816 */ /* 0x000fe40000000019 */
[----:B------:R-:W-:Y:S02]  /*10c30*/  PRMT R26, RZ, 0x7610, R26 ;  /* 0x00007610ff1a7816 */ /* 0x000fe4000000001a */
[----:B------:R-:W-:Y:S02]  /*10c40*/  PRMT R29, RZ, 0x7610, R29 ;  /* 0x00007610ff1d7816 */ /* 0x000fe4000000001d */
[----:B0-----:R-:W-:-:S05]  /*10c50*/  IADD3 R16, P1, PT, R17, R2, RZ ;  /* 0x0000000211107210 */ /* 0x001fca0007f3e0ff */
[--C-:B------:R-:W-:Y:S02]  /*10c60*/  IMAD.X R17, R28, 0x1, R0.reuse, P1 ;  /* 0x000000011c117824 */ /* 0x100fe400008e0600 */
[----:B------:R-:W2:Y:S04]  /*10c70*/  LDL R28, [R1+0x2f4] ;  /* 0x0002f400011c7983 */ /* 0x000ea80000100800 */
[----:B------:R0:W2:Y:S02]  /*10c80*/  @!P0 LDG.E.U16 R25, desc[UR8][R16.64] ;  /* 0x0000000810198981 */ /* 0x0000a4000c1e1500 */
[----:B0-----:R-:W-:Y:S02]  /*10c90*/  IADD3 R16, P1, PT, R19, R2, RZ ;  /* 0x0000000213107210 */ /* 0x001fe40007f3e0ff */
[----:B------:R-:W2:Y:S03]  /*10ca0*/  LDL R19, [R1+0x304] ;  /* 0x0003040001137983 */ /* 0x000ea60000100800 */
[----:B---3--:R-:W-:-:S02]  /*10cb0*/  IMAD.X R17, R18, 0x1, R0, P1 ;  /* 0x0000000112117824 */ /* 0x008fc400008e0600 */
[----:B------:R-:W3:Y:S04]  /*10cc0*/  LDL R18, [R1+0x510] ;  /* 0x0005100001127983 */ /* 0x000ee80000100800 */
[----:B------:R0:W2:Y:S02]  /*10cd0*/  @!P0 LDG.E.U16 R26, desc[UR8][R16.64] ;  /* 0x00000008101a8981 */ /* 0x0000a4000c1e1500 */
[----:B0-----:R-:W-:-:S05]  /*10ce0*/  IADD3 R16, P1, PT, R15, R2, RZ ;  /* 0x000000020f107210 */ /* 0x001fca0007f3e0ff */
[----:B------:R-:W-:-:S05]  /*10cf0*/  IMAD.X R17, R12, 0x1, R0, P1 ;  /* 0x000000010c117824 */ /* 0x000fca00008e0600 */
[----:B------:R0:W2:Y:S04]  /*10d00*/  @!P0 LDG.E.U16 R29, desc[UR8][R16.64] ;  /* 0x00000008101d8981 */ /* 0x0000a8000c1e1500 */
[----:B------:R-:W0:Y:S01]  /*10d10*/  LDL R17, [R1+0x518] ;  /* 0x0005180001117983 */ /* 0x000e220000100800 */
[----:B------:R-:W-:Y:S02]  /*10d20*/  PRMT R23, RZ, 0x7610, R23 ;  /* 0x00007610ff177816 */ /* 0x000fe40000000017 */
[----:B0-----:R-:W-:-:S05]  /*10d30*/  IADD3 R16, P1, PT, R17, R2, RZ ;  /* 0x0000000211107210 */ /* 0x001fca0007f3e0ff */
[----:B--2---:R-:W-:Y:S01]  /*10d40*/  IMAD.X R17, R19, 0x1, R0, P1 ;  /* 0x0000000113117824 */ /* 0x004fe200008e0600 */
[----:B---3--:R-:W-:-:S04]  /*10d50*/  IADD3 R18, P1, PT, R18, R2, RZ ;  /* 0x0000000212127210 */ /* 0x008fc80007f3e0ff */
[----:B------:R0:W2:Y:S01]  /*10d60*/  @!P0 LDG.E.U16 R23, desc[UR8][R16.64] ;  /* 0x0000000810178981 */ /* 0x0000a2000c1e1500 */
[----:B------:R-:W-:Y:S01]  /*10d70*/  IMAD.X R19, R28, 0x1, R0, P1 ;  /* 0x000000011c137824 */ /* 0x000fe200008e0600 */
[----:B------:R-:W1:Y:S01]  /*10d80*/  S2R R15, SR_TID.X ;  /* 0x00000000000f7919 */ /* 0x000e620000002100 */
[----:B------:R-:W3:Y:S01]  /*10d90*/  S2UR UR6, SR_CgaCtaId ;  /* 0x00000000000679c3 */ /* 0x000ee20000008800 */
[----:B------:R-:W-:Y:S01]  /*10da0*/  UMOV UR4, 0x400 ;  /* 0x0000040000047882 */ /* 0x000fe20000000000 */
[----:B------:R-:W2:Y:S01]  /*10db0*/  LDL R28, [R1+0x4f8] ;  /* 0x0004f800011c7983 */ /* 0x000ea20000100800 */
[----:B0-----:R-:W-:-:S06]  /*10dc0*/  PRMT R17, RZ, 0x7610, R17 ;  /* 0x00007610ff117816 */ /* 0x001fcc0000000011 */
[----:B------:R0:W2:Y:S04]  /*10dd0*/  @!P0 LDG.E.U16 R17, desc[UR8][R18.64] ;  /* 0x0000000812118981 */ /* 0x0000a8000c1e1500 */
[----:B------:R-:W0:Y:S02]  /*10de0*/  LDL R19, [R1+0x508] ;  /* 0x0005080001137983 */ /* 0x000e240000100800 */
[----:B0-----:R-:W-:Y:S02]  /*10df0*/  IADD3 R18, P1, PT, R19, R2, RZ ;  /* 0x0000000213127210 */ /* 0x001fe40007f3e0ff */
[----:B------:R-:W2:Y:S01]  /*10e00*/  LDL R19, [R1+0x2e4] ;  /* 0x0002e40001137983 */ /* 0x000ea20000100800 */
[----:B-1----:R-:W-:Y:S01]  /*10e10*/  SHF.R.S32.HI R12, RZ, 0x6, R15 ;  /* 0x00000006ff0c7819 */ /* 0x002fe2000001140f */
[----:B------:R-:W-:Y:S01]  /*10e20*/  IMAD.SHL.U32 R15, R15, 0x2, RZ ;  /* 0x000000020f0f7824 */ /* 0x000fe200078e00ff */
[----:B------:R-:W-:-:S02]  /*10e30*/  PRMT R16, RZ, 0x7610, R16 ;  /* 0x00007610ff107816 */ /* 0x000fc40000000010 */
[----:B------:R-:W-:Y:S01]  /*10e40*/  SGXT R12, R12, 0x1 ;  /* 0x000000010c0c781a */ /* 0x000fe20000000200 */
[----:B---3--:R-:W-:-:S03]  /*10e50*/  ULEA UR4, UR6, UR4, 0x18 ;  /* 0x0000000406047291 */ /* 0x008fc6000f8ec0ff */
[----:B------:R-:W-:-:S04]  /*10e60*/  LOP3.LUT R12, R12, 0x90, RZ, 0xc0, !PT ;  /* 0x000000900c0c7812 */ /* 0x000fc800078ec0ff */
[----:B------:R-:W-:Y:S02]  /*10e70*/  LOP3.LUT R12, R12, 0x7e, R15, 0x78, !PT ;  /* 0x0000007e0c0c7812 */ /* 0x000fe400078e780f */
[----:B------:R-:W3:Y:S04]  /*10e80*/  LDL R15, [R1+0x2c4] ;  /* 0x0002c400010f7983 */ /* 0x000ee80000100800 */
[----:B------:R0:W-:Y:S04]  /*10e90*/  STS.U16 [R12+UR4+0x8400], R7 ;  /* 0x008400070c007988 */ /* 0x0001e80008000404 */
[----:B0-----:R-:W3:Y:S01]  /*10ea0*/  LDL R7, [R1+0x2d4] ;  /* 0x0002d40001077983 */ /* 0x001ee20000100800 */
[----:B--2---:R-:W-:-:S05]  /*10eb0*/  IMAD.X R19, R19, 0x1, R0, P1 ;  /* 0x0000000113137824 */ /* 0x004fca00008e0600 */
[----:B------:R0:W2:Y:S04]  /*10ec0*/  @!P0 LDG.E.U16 R16, desc[UR8][R18.64] ;  /* 0x0000000812108981 */ /* 0x0000a8000c1e1500 */
[----:B------:R-:W0:Y:S04]  /*10ed0*/  LDL R19, [R1+0x500] ;  /* 0x0005000001137983 */ /* 0x000e280000100800 */
[----:B------:R1:W-:Y:S04]  /*10ee0*/  STS.U16 [R12+UR4+0x8600], R4 ;  /* 0x008600040c007988 */ /* 0x0003e80008000404 */
[----:B------:R-:W-:Y:S01]  /*10ef0*/  STS.U16 [R12+UR4+0x8000], R13 ;  /* 0x0080000d0c007988 */ /* 0x000fe20008000404 */
[----:B-1----:R-:W-:-:S03]  /*10f00*/  LOP3.LUT R4, R12, 0x20, RZ, 0x3c, !PT ;  /* 0x000000200c047812 */ /* 0x002fc600078e3cff */
[----:B------:R1:W-:Y:S04]  /*10f10*/  STS.U16 [R12+UR4+0x8200], R11 ;  /* 0x0082000b0c007988 */ /* 0x0003e80008000404 */
[----:B------:R0:W-:Y:S01]  /*10f20*/  STS.U16 [R4+UR4+0x8100], R6 ;  /* 0x0081000604007988 */ /* 0x0001e20008000404 */
[----:B-1----:R-:W-:Y:S02]  /*10f30*/  PRMT R11, RZ, 0x7610, R11 ;  /* 0x00007610ff0b7816 */ /* 0x002fe4000000000b */
[----:B0-----:R-:W-:-:S05]  /*10f40*/  IADD3 R18, P1, PT, R19, R2, RZ ;  /* 0x0000000213127210 */ /* 0x001fca0007f3e0ff */
[--C-:B---3--:R-:W-:Y:S01]  /*10f50*/  IMAD.X R19, R7, 0x1, R0.reuse, P1 ;  /* 0x0000000107137824 */ /* 0x108fe200008e0600 */
[----:B------:R-:W-:Y:S01]  /*10f60*/  IADD3 R6, P1, PT, R28, R2, RZ ;  /* 0x000000021c067210 */ /* 0x000fe20007f3e0ff */
[----:B------:R0:W-:Y:S04]  /*10f70*/  STS.U16 [R4+UR4+0x8300], R10 ;  /* 0x0083000a04007988 */ /* 0x0001e80008000404 */
[----:B------:R-:W-:Y:S01]  /*10f80*/  IMAD.X R7, R15, 0x1, R0, P1 ;  /* 0x000000010f077824 */ /* 0x000fe200008e0600 */
[----:B------:R1:W-:Y:S04]  /*10f90*/  STS.U16 [R4+UR4+0x8500], R9 ;  /* 0x0085000904007988 */ /* 0x0003e80008000404 */
[----:B------:R3:W2:Y:S01]  /*10fa0*/  @!P0 LDG.E.U16 R11, desc[UR8][R6.64] ;  /* 0x00000008060b8981 */ /* 0x0006a2000c1e1500 */
[----:B0-----:R-:W-:-:S03]  /*10fb0*/  PRMT R10, RZ, 0x7610, R10 ;  /* 0x00007610ff0a7816 */ /* 0x001fc6000000000a */
[----:B------:R-:W2:Y:S04]  /*10fc0*/  LDL R28, [R1+0x294] ;  /* 0x00029400011c7983 */ /* 0x000ea80000100800 */
[----:B------:R-:W2:Y:S04]  /*10fd0*/  LDL R15, [R1+0x4d8] ;  /* 0x0004d800010f7983 */ /* 0x000ea80000100800 */
[----:B------:R-:W3:Y:S02]  /*10fe0*/  LDL R7, [R1+0x4f0] ;  /* 0x0004f00001077983 */ /* 0x000ee40000100800 */
[----:B---3--:R-:W-:-:S02]  /*10ff0*/  IADD3 R6, P1, PT, R7, R2, RZ ;  /* 0x0000000207067210 */ /* 0x008fc40007f3e0ff */
[----:B------:R-:W3:Y:S03]  /*11000*/  LDL R7, [R1+0x2b4] ;  /* 0x0002b40001077983 */ /* 0x000ee60000100800 */
[----:B---3--:R-:W-:-:S05]  /*11010*/  IMAD.X R7, R7, 0x1, R0, P1 ;  /* 0x0000000107077824 */ /* 0x008fca00008e0600 */
[----:B------:R0:W3:Y:S04]  /*11020*/  @!P0 LDG.E.U16 R10, desc[UR8][R6.64] ;  /* 0x00000008060a8981 */ /* 0x0000e8000c1e1500 */
[----:B------:R-:W0:Y:S02]  /*11030*/  LDL R7, [R1+0x4e8] ;  /* 0x0004e80001077983 */ /* 0x000e240000100800 */
[----:B0-----:R-:W-:Y:S02]  /*11040*/  IADD3 R6, P1, PT, R7, R2, RZ ;  /* 0x0000000207067210 */ /* 0x001fe40007f3e0ff */
[----:B------:R-:W2:Y:S01]  /*11050*/  LDL R7, [R1+0x2a4] ;  /* 0x0002a40001077983 */ /* 0x000ea20000100800 */
[----:B-1----:R-:W-:Y:S02]  /*11060*/  PRMT R9, RZ, 0x7610, R9 ;  /* 0x00007610ff097816 */ /* 0x002fe40000000009 */
[----:B--2---:R-:W-:-:S05]  /*11070*/  IMAD.X R7, R7, 0x1, R0, P1 ;  /* 0x0000000107077824 */ /* 0x004fca00008e0600 */
[----:B------:R0:W2:Y:S04]  /*11080*/  @!P0 LDG.E.U16 R9, desc[UR8][R6.64] ;  /* 0x0000000806098981 */ /* 0x0000a8000c1e1500 */
[----:B------:R-:W0:Y:S04]  /*11090*/  LDL R7, [R1+0x4e0] ;  /* 0x0004e00001077983 */ /* 0x000e280000100800 */
[----:B------:R-:W-:Y:S04]  /*110a0*/  STS.U16 [R4+UR4+0x8700], R8 ;  /* 0x0087000804007988 */ /* 0x000fe80008000404 */
[----:B----4-:R1:W-:Y:S01]  /*110b0*/  STS.U16 [R12+UR4], R14 ;  /* 0x0000000e0c007988 */ /* 0x0103e20008000404 */
[----:B0-----:R-:W-:-:S05]  /*110c0*/  IADD3 R6, P1, PT, R7, R2, RZ ;  /* 0x0000000207067210 */ /* 0x001fca0007f3e0ff */
[----:B------:R-:W-:Y:S01]  /*110d0*/  IMAD.X R7, R28, 0x1, R0, P1 ;  /* 0x000000011c077824 */ /* 0x000fe200008e0600 */
[----:B-1----:R-:W-:Y:S01]  /*110e0*/  IADD3 R14, P1, PT, R15, R2, RZ ;  /* 0x000000020f0e7210 */ /* 0x002fe20007f3e0ff */
[----:B------:R-:W4:Y:S04]  /*110f0*/  LDL R28, [R1+0x254] ;  /* 0x00025400011c7983 */ /* 0x000f280000100800 */
[----:B------:R-:W2:Y:S01]  /*11100*/  LDL R15, [R1+0x284] ;  /* 0x00028400010f7983 */ /* 0x000ea20000100800 */
[----:B------:R-:W-:-:S06]  /*11110*/  PRMT R8, RZ, 0x7610, R8 ;  /* 0x00007610ff087816 */ /* 0x000fcc0000000008 */
[----:B------:R0:W3:Y:S02]  /*11120*/  @!P0 LDG.E.U16 R8, desc[UR8][R6.64] ;  /* 0x0000000806088981 */ /* 0x0000e4000c1e1500 */
[----:B0-----:R-:W-:Y:S01]  /*11130*/  PRMT R7, RZ, 0x7610, R7 ;  /* 0x00007610ff077816 */ /* 0x001fe20000000007 */
[----:B--2---:R-:W-:-:S05]  /*11140*/  IMAD.X R15, R15, 0x1, R0, P1 ;  /* 0x000000010f0f7824 */ /* 0x004fca00008e0600 */
[----:B------:R0:W2:Y:S04]  /*11150*/  @!P0 LDG.E.U16 R7, desc[UR8][R14.64] ;  /* 0x000000080e078981 */ /* 0x0000a8000c1e1500 */
[----:B------:R-:W0:Y:S02]  /*11160*/  LDL R15, [R1+0x4d0] ;  /* 0x0004d000010f7983 */ /* 0x000e240000100800 */
[----:B0-----:R-:W-:Y:S02]  /*11170*/  IADD3 R14, P1, PT, R15, R2, RZ ;  /* 0x000000020f0e7210 */ /* 0x001fe40007f3e0ff */
[----:B------:R-:W2:Y:S01]  /*11180*/  LDL R15, [R1+0x274] ;  /* 0x00027400010f7983 */ /* 0x000ea20000100800 */
[----:B------:R-:W-:Y:S02]  /*11190*/  PRMT R6, RZ, 0x7610, R6 ;  /* 0x00007610ff067816 */ /* 0x000fe40000000006 */
[----:B--2---:R-:W-:-:S05]  /*111a0*/  IMAD.X R15, R15, 0x1, R0, P1 ;  /* 0x000000010f0f7824 */ /* 0x004fca00008e0600 */
[----:B------:R0:W2:Y:S04]  /*111b0*/  @!P0 LDG.E.U16 R6, desc[UR8][R14.64] ;  /* 0x000000080e068981 */ /* 0x0000a8000c1e1500 */
[----:B------:R-:W0:Y:S01]  /*111c0*/  LDL R15, [R1+0x4c8] ;  /* 0x0004c800010f7983 */ /* 0x000e220000100800 */
[----:B------:R-:W-:-:S06]  /*111d0*/  PRMT R13, RZ, 0x7610, R13 ;  /* 0x00007610ff0d7816 */ /* 0x000fcc000000000d */
[----:B------:R1:W2:Y:S01]  /*111e0*/  @!P0 LDG.E.U16 R13, desc[UR8][R18.64] ;  /* 0x00000008120d8981 */ /* 0x0002a2000c1e1500 */
[----:B0-----:R-:W-:-:S03]  /*111f0*/  IADD3 R14, P1, PT, R15, R2, RZ ;  /* 0x000000020f0e7210 */ /* 0x001fc60007f3e0ff */
[----:B------:R-:W2:Y:S01]  /*11200*/  LDL R15, [R1+0x264] ;  /* 0x00026400010f7983 */ /* 0x000ea20000100800 */
[----:B-1----:R-:W-:Y:S01]  /*11210*/  PRMT R18, RZ, 0x7610, R18 ;  /* 0x00007610ff127816 */ /* 0x002fe20000000012 */
[----:B--2---:R-:W-:-:S05]  /*11220*/  IMAD.X R15, R15, 0x1, R0, P1 ;  /* 0x000000010f0f7824 */ /* 0x004fca00008e0600 */
[----:B------:R0:W2:Y:S04]  /*11230*/  @!P0 LDG.E.U16 R18, desc[UR8][R14.64] ;  /* 0x000000080e128981 */ /* 0x0000a8000c1e1500 */
[----:B------:R-:W0:Y:S04]  /*11240*/  LDL R15, [R1+0x4c0] ;  /* 0x0004c000010f7983 */ /* 0x000e280000100800 */
[----:B------:R1:W-:Y:S02]  /*11250*/  STS.U16 [R12+UR4+0x200], R5 ;  /* 0x000200050c007988 */ /* 0x0003e40008000404 */
[----:B-1----:R-:W-:-:S02]  /*11260*/  PRMT R5, RZ, 0x7610, R5 ;  /* 0x00007610ff057816 */ /* 0x002fc40000000005 */
[----:B0-----:R-:W-:-:S05]  /*11270*/  IADD3 R14, P1, PT, R15, R2, RZ ;  /* 0x000000020f0e7210 */ /* 0x001fca0007f3e0ff */
[----:B----4-:R-:W-:Y:S01]  /*11280*/  IMAD.X R15, R28, 0x1, R0, P1 ;  /* 0x000000011c0f7824 */ /* 0x010fe200008e0600 */
[----:B------:R0:W-:Y:S04]  /*11290*/  STS.U16 [R12+UR4+0x400], R3 ;  /* 0x000400030c007988 */ /* 0x0001e80008000404 */
[----:B------:R1:W4:Y:S04]  /*112a0*/  @!P0 LDG.E.U16 R5, desc[UR8][R14.64] ;  /* 0x000000080e058981 */ /* 0x000328000c1e1500 */
[----:B------:R0:W-:Y:S04]  /*112b0*/  STS.U16 [R12+UR4+0x600], R20 ;  /* 0x000600140c007988 */ /* 0x0001e80008000404 */
[----:B------:R0:W-:Y:S04]  /*112c0*/  STS.U16 [R12+UR4+0xa00], R22 ;  /* 0x000a00160c007988 */ /* 0x0001e80008000404 */
[----:B------:R-:W1:Y:S04]  /*112d0*/  LDL R15, [R1+0x4b8] ;  /* 0x0004b800010f7983 */ /* 0x000e680000100800 */
[----:B------:R-:W2:Y:S01]  /*112e0*/  LDL R28, [R1+0x214] ;  /* 0x00021400011c7983 */ /* 0x000ea20000100800 */
[----:B-1----:R-:W-:-:S03]  /*112f0*/  IADD3 R14, P1, PT, R15, R2, RZ ;  /* 0x000000020f0e7210 */ /* 0x002fc60007f3e0ff */
[----:B------:R-:W2:Y:S01]  /*11300*/  LDL R15, [R1+0x244] ;  /* 0x00024400010f7983 */ /* 0x000ea20000100800 */
        /* <DEDUP_REMOVED lines=15> */
[----:B------:R-:W0:Y:S04]  /*11400*/  LDL R15, [R1+0x4a0] ;  /* 0x0004a000010f7983 */ /* 0x000e280000100800 */
[----:B------:R1:W-:Y:S02]  /*11410*/  STS.U16 [R12+UR4+0xe00], R25 ;  /* 0x000e00190c007988 */ /* 0x0003e40008000404 */
[----:B-1----:R-:W-:-:S02]  /*11420*/  PRMT R25, RZ, 0x7610, R25 ;  /* 0x00007610ff197816 */ /* 0x002fc40000000019 */
[----:B0-----:R-:W-:-:S05]  /*11430*/  IADD3 R14, P1, PT, R15, R2, RZ ;  /* 0x000000020f0e7210 */ /* 0x001fca0007f3e0ff */
[----:B------:R-:W-:Y:S01]  /*11440*/  IMAD.X R15, R28, 0x1, R0, P1 ;  /* 0x000000011c0f7824 */ /* 0x000fe200008e0600 */
[----:B------:R0:W-:Y:S04]  /*11450*/  STS.U16 [R12+UR4+0x1000], R26 ;  /* 0x0010001a0c007988 */ /* 0x0001e80008000404 */
[----:B------:R1:W2:Y:S04]  /*11460*/  @!P0 LDG.E.U16 R25, desc[UR8][R14.64] ;  /* 0x000000080e198981 */ /* 0x0002a8000c1e1500 */
        /* <DEDUP_REMOVED lines=26> */
[----:B------:R-:W-:Y:S01]  /*11610*/  PRMT R19, RZ, 0x7610, R19 ;  /* 0x00007610ff137816 */ /* 0x000fe20000000013 */
[----:B------:R0:W-:Y:S04]  /*11620*/  STS.U16 [R12+UR4+0x1a00], R11 ;  /* 0x001a000b0c007988 */ /* 0x0001e80008000404 */
[----:B------:R1:W2:Y:S04]  /*11630*/  @!P0 LDG.E.U16 R21, desc[UR8][R14.64] ;  /* 0x000000080e158981 */ /* 0x0002a8000c1e1500 */
[----:B------:R-:W2:Y:S04]  /*11640*/  LDL R28, [R1+0x1a4] ;  /* 0x0001a400011c7983 */ /* 0x000ea80000100800 */
[----:B0-----:R-:W2:Y:S04]  /*11650*/  LDL R11, [R1+0x468] ;  /* 0x00046800010b7983 */ /* 0x001ea80000100800 */
[----:B------:R-:W1:Y:S02]  /*11660*/  LDL R15, [R1+0x478] ;  /* 0x00047800010f7983 */ /* 0x000e640000100800 */
[----:B-1----:R-:W-:-:S02]  /*11670*/  IADD3 R14, P1, PT, R15, R2, RZ ;  /* 0x000000020f0e7210 */ /* 0x002fc40007f3e0ff */
[----:B------:R-:W2:Y:S03]  /*11680*/  LDL R15, [R1+0x1c4] ;  /* 0x0001c400010f7983 */ /* 0x000ea60000100800 */
[----:B--2---:R-:W-:-:S05]  /*11690*/  IMAD.X R15, R15, 0x1, R0, P1 ;  /* 0x000000010f0f7824 */ /* 0x004fca00008e0600 */
[----:B------:R0:W2:Y:S04]  /*116a0*/  @!P0 LDG.E.U16 R19, desc[UR8][R14.64] ;  /* 0x000000080e138981 */ /* 0x0000a8000c1e1500 */
[----:B------:R-:W0:Y:S02]  /*116b0*/  LDL R15, [R1+0x470] ;  /* 0x00047000010f7983 */ /* 0x000e240000100800 */
[----:B0-----:R-:W-:Y:S02]  /*116c0*/  IADD3 R14, P1, PT, R15, R2, RZ ;  /* 0x000000020f0e7210 */ /* 0x001fe40007f3e0ff */
[----:B------:R-:W2:Y:S04]  /*116d0*/  LDL R15, [R1+0x1b4] ;  /* 0x0001b400010f7983 */ /* 0x000ea80000100800 */
[----:B---3--:R-:W-:Y:S04]  /*116e0*/  STS.U16 [R12+UR4+0x1c00], R10 ;  /* 0x001c000a0c007988 */ /* 0x008fe80008000404 */
[----:B------:R0:W-:Y:S04]  /*116f0*/  STS.U16 [R12+UR4+0x1600], R16 ;  /* 0x001600100c007988 */ /* 0x0001e80008000404 */
[----:B------:R1:W-:Y:S01]  /*11700*/  STS.U16 [R12+UR4+0x1400], R17 ;  /* 0x001400110c007988 */ /* 0x0003e20008000404 */
[----:B0-----:R-:W-:-:S02]  /*11710*/  PRMT R16, RZ, 0x7610, R16 ;  /* 0x00007610ff107816 */ /* 0x001fc40000000010 */
[----:B-1----:R-:W-:Y:S01]  /*11720*/  PRMT R17, RZ, 0x7610, R17 ;  /* 0x00007610ff117816 */ /* 0x002fe20000000011 */
[----:B------:R0:W-:Y:S04]  /*11730*/  STS.U16 [R12+UR4+0x1e00], R9 ;  /* 0x001e00090c007988 */ /* 0x0001e80008000404 */
[----:B0-----:R-:W3:Y:S01]  /*11740*/  LDL R9, [R1+0x1a8] ;  /* 0x0001a80001097983 */ /* 0x001ee20000100800 */
[----:B--2---:R-:W-:Y:S01]  /*11750*/  IMAD.X R15, R15, 0x1, R0, P1 ;  /* 0x000000010f0f7824 */ /* 0x004fe200008e0600 */
[----:B------:R-:W-:-:S04]  /*11760*/  IADD3 R10, P1, PT, R11, R2, RZ ;  /* 0x000000020b0a7210 */ /* 0x000fc80007f3e0ff */
[----:B------:R-:W2:Y:S01]  /*11770*/  @!P0 LDG.E.U16 R17, desc[UR8][R14.64] ;  /* 0x000000080e118981 */ /* 0x000ea2000c1e1500 */
[----:B------:R-:W-:-:S03]  /*11780*/  IMAD.X R11, R28, 0x1, R0, P1 ;  /* 0x000000011c0b7824 */ /* 0x000fc600008e0600 */
[----:B------:R0:W-:Y:S04]  /*11790*/  STS.U16 [R12+UR4+0x1800], R13 ;  /* 0x0018000d0c007988 */ /* 0x0001e80008000404 */
[----:B------:R1:W2:Y:S04]  /*117a0*/  @!P0 LDG.E.U16 R16, desc[UR8][R10.64] ;  /* 0x000000080a108981 */ /* 0x0002a8000c1e1500 */
[----:B------:R-:W2:Y:S04]  /*117b0*/  LDL R14, [R1+0x198] ;  /* 0x00019800010e7983 */ /* 0x000ea80000100800 */
[----:B------:R-:W2:Y:S04]  /*117c0*/  LDL R15, [R1+0x458] ;  /* 0x00045800010f7983 */ /* 0x000ea80000100800 */
[----:B------:R-:W1:Y:S01]  /*117d0*/  LDL R11, [R1+0x460] ;  /* 0x00046000010b7983 */ /* 0x000e620000100800 */
[----:B0-----:R-:W-:-:S03]  /*117e0*/  PRMT R13, RZ, 0x7610, R13 ;  /* 0x00007610ff0d7816 */ /* 0x001fc6000000000d */
[----:B------:R-:W-:Y:S04]  /*117f0*/  STS.U16 [R12+UR4+0x2000], R8 ;  /* 0x002000080c007988 */ /* 0x000fe80008000404 */
[----:B------:R-:W3:Y:S04]  /*11800*/  LDL R28, [R1+0x1b8] ;  /* 0x0001b800011c7983 */ /* 0x000ee80000100800 */
[----:B------:R0:W-:Y:S04]  /*11810*/  STS.U16 [R12+UR4+0x2200], R7 ;  /* 0x002200070c007988 */ /* 0x0001e80008000404 */
[----:B0-----:R-:W4:Y:S01]  /*11820*/  LDL R7, [R1+0x448] ;  /* 0x0004480001077983 */ /* 0x001f220000100800 */
[----:B-1----:R-:W-:-:S05]  /*11830*/  IADD3 R10, P1, PT, R11, R2, RZ ;  /* 0x000000020b0a7210 */ /* 0x002fca0007f3e0ff */
[--C-:B--2---:R-:W-:Y:S01]  /*11840*/  IMAD.X R11, R14, 0x1, R0.reuse, P1 ;  /* 0x000000010e0b7824 */ /* 0x104fe200008e0600 */
[----:B------:R-:W-:Y:S01]  /*11850*/  IADD3 R8, P1, PT, R15, R2, RZ ;  /* 0x000000020f087210 */ /* 0x000fe20007f3e0ff */
[----:B------:R4:W-:Y:S04]  /*11860*/  STS.U16 [R12+UR4+0x2400], R6 ;  /* 0x002400060c007988 */ /* 0x0009e80008000404 */
[----:B------:R0:W2:Y:S01]  /*11870*/  @!P0 LDG.E.U16 R13, desc[UR8][R10.64] ;  /* 0x000000080a0d8981 */ /* 0x0000a2000c1e1500 */
[----:B---3--:R-:W-:-:S03]  /*11880*/  IMAD.X R9, R9, 0x1, R0, P1 ;  /* 0x0000000109097824 */ /* 0x008fc600008e0600 */
[----:B------:R-:W3:Y:S04]  /*11890*/  LDL R15, [R1+0x440] ;  /* 0x00044000010f7983 */ /* 0x000ee80000100800 */
[----:B------:R-:W2:Y:S01]  /*118a0*/  LDL R14, [R1+0x1d8] ;  /* 0x0001d800010e7983 */ /* 0x000ea20000100800 */
[----:B0-----:R-:W-:-:S06]  /*118b0*/  PRMT R11, RZ, 0x7610, R11 ;  /* 0x00007610ff0b7816 */ /* 0x001fcc000000000b */
[----:B------:R0:W2:Y:S04]  /*118c0*/  @!P0 LDG.E.U16 R11, desc[UR8][R8.64] ;  /* 0x00000008080b8981 */ /* 0x0000a8000c1e1500 */
[----:B------:R-:W0:Y:S01]  /*118d0*/  LDL R9, [R1+0x450] ;  /* 0x0004500001097983 */ /* 0x000e220000100800 */
[----:B------:R-:W-:Y:S02]  /*118e0*/  PRMT R10, RZ, 0x7610, R10 ;  /* 0x00007610ff0a7816 */ /* 0x000fe4000000000a */
[----:B0-----:R-:W-:-:S05]  /*118f0*/  IADD3 R8, P1, PT, R9, R2, RZ ;  /* 0x0000000209087210 */ /* 0x001fca0007f3e0ff */
[----:B------:R-:W-:Y:S01]  /*11900*/  IMAD.X R9, R28, 0x1, R0, P1 ;  /* 0x000000011c097824 */ /* 0x000fe200008e0600 */
[----:B----4-:R-:W-:Y:S01]  /*11910*/  IADD3 R6, P1, PT, R7, R2, RZ ;  /* 0x0000000207067210 */ /* 0x010fe20007f3e0ff */
[----:B------:R-:W4:Y:S04]  /*11920*/  LDL R28, [R1+0x1e8] ;  /* 0x0001e800011c7983 */ /* 0x000f280000100800 */
[----:B------:R-:W2:Y:S04]  /*11930*/  LDL R7, [R1+0x1c8] ;  /* 0x0001c80001077983 */ /* 0x000ea80000100800 */
[----:B------:R0:W3:Y:S02]  /*11940*/  @!P0 LDG.E.U16 R10, desc[UR8][R8.64] ;  /* 0x00000008080a8981 */ /* 0x0000e4000c1e1500 */
[----:B0-----:R-:W-:-:S02]  /*11950*/  PRMT R9, RZ, 0x7610, R9 ;  /* 0x00007610ff097816 */ /* 0x001fc40000000009 */
[----:B------:R-:W-:Y:S01]  /*11960*/  PRMT R8, RZ, 0x7610, R8 ;  /* 0x00007610ff087816 */ /* 0x000fe20000000008 */
[----:B--2---:R-:W-:-:S05]  /*11970*/  IMAD.X R7, R7, 0x1, R0, P1 ;  /* 0x0000000107077824 */ /* 0x004fca00008e0600 */
[----:B------:R3:W2:Y:S02]  /*11980*/  @!P0 LDG.E.U16 R9, desc[UR8][R6.64] ;  /* 0x0000000806098981 */ /* 0x0006a4000c1e1500 */
[----:B---3--:R-:W-:Y:S02]  /*11990*/  IADD3 R6, P1, PT, R15, R2, RZ ;  /* 0x000000020f067210 */ /* 0x008fe40007f3e0ff */
[----:B------:R0:W-:Y:S03]  /*119a0*/  STS.U16 [R12+UR4+0x2800], R5 ;  /* 0x002800050c007988 */ /* 0x0001e60008000404 */
[----:B------:R-:W-:Y:S01]  /*119b0*/  IMAD.X R7, R14, 0x1, R0, P1 ;  /* 0x000000010e077824 */ /* 0x000fe200008e0600 */
[----:B------:R1:W-:Y:S04]  /*119c0*/  STS.U16 [R12+UR4+0x2a00], R3 ;  /* 0x002a00030c007988 */ /* 0x0003e80008000404 */
[----:B------:R3:W2:Y:S01]  /*119d0*/  @!P0 LDG.E.U16 R8, desc[UR8][R6.64] ;  /* 0x0000000806088981 */ /* 0x0006a2000c1e1500 */
[----:B0-----:R-:W-:-:S03]  /*119e0*/  PRMT R5, RZ, 0x7610, R5 ;  /* 0x00007610ff057816 */ /* 0x001fc60000000005 */
[----:B------:R-:W2:Y:S04]  /*119f0*/  LDL R15, [R1+0x208] ;  /* 0x00020800010f7983 */ /* 0x000ea80000100800 */
[----:B------:R-:W2:Y:S04]  /*11a00*/  LDL R14, [R1+0x420] ;  /* 0x00042000010e7983 */ /* 0x000ea80000100800 */
[----:B------:R-:W3:Y:S02]  /*11a10*/  LDL R7, [R1+0x438] ;  /* 0x0004380001077983 */ /* 0x000ee40000100800 */
[----:B---3--:R-:W-:-:S05]  /*11a20*/  IADD3 R6, P1, PT, R7, R2, RZ ;  /* 0x0000000207067210 */ /* 0x008fca0007f3e0ff */
[----:B----4-:R-:W-:Y:S01]  /*11a30*/  IMAD.X R7, R28, 0x1, R0, P1 ;  /* 0x000000011c077824 */ /* 0x010fe200008e0600 */
[----:B-1----:R-:W-:Y:S01]  /*11a40*/  PRMT R3, RZ, 0x7610, R3 ;  /* 0x00007610ff037816 */ /* 0x002fe20000000003 */
[----:B------:R0:W-:Y:S04]  /*11a50*/  STS.U16 [R12+UR4+0x2600], R18 ;  /* 0x002600120c007988 */ /* 0x0001e80008000404 */
[----:B------:R1:W3:Y:S04]  /*11a60*/  @!P0 LDG.E.U16 R5, desc[UR8][R6.64] ;  /* 0x0000000806058981 */ /* 0x0002e8000c1e1500 */
[----:B------:R-:W4:Y:S04]  /*11a70*/  LDL R28, [R1+0x228] ;  /* 0x00022800011c7983 */ /* 0x000f280000100800 */
[----:B------:R-:W1:Y:S02]  /*11a80*/  LDL R7, [R1+0x430] ;  /* 0x0004300001077983 */ /* 0x000e640000100800 */
[----:B-1----:R-:W-:-:S02]  /*11a90*/  IADD3 R6, P1, PT, R7, R2, RZ ;  /* 0x0000000207067210 */ /* 0x002fc40007f3e0ff */
[----:B------:R-:W2:Y:S03]  /*11aa0*/  LDL R7, [R1+0x1f8] ;  /* 0x0001f80001077983 */ /* 0x000ea60000100800 */
[----:B--2---:R-:W-:-:S05]  /*11ab0*/  IMAD.X R7, R7, 0x1, R0, P1 ;  /* 0x0000000107077824 */ /* 0x004fca00008e0600 */
[----:B------:R1:W2:Y:S04]  /*11ac0*/  @!P0 LDG.E.U16 R3, desc[UR8][R6.64] ;  /* 0x0000000806038981 */ /* 0x0002a8000c1e1500 */
[----:B------:R-:W1:Y:S01]  /*11ad0*/  LDL R7, [R1+0x428] ;  /* 0x0004280001077983 */ /* 0x000e620000100800 */
[----:B0-----:R-:W-:Y:S02]  /*11ae0*/  PRMT R18, RZ, 0x7610, R18 ;  /* 0x00007610ff127816 */ /* 0x001fe40000000012 */
[----:B-1----:R-:W-:-:S05]  /*11af0*/  IADD3 R6, P1, PT, R7, R2, RZ ;  /* 0x0000000207067210 */ /* 0x002fca0007f3e0ff */
[----:B------:R-:W-:Y:S02]  /*11b00*/  IMAD.X R7, R15, 0x1, R0, P1 ;  /* 0x000000010f077824 */ /* 0x000fe400008e0600 */
[----:B------:R-:W2:Y:S01]  /*11b10*/  LDL R15, [R1+0x218] ;  /* 0x00021800010f7983 */ /* 0x000ea20000100800 */
[----:B------:R-:W-:-:S03]  /*11b20*/  IADD3 R14, P1, PT, R14, R2, RZ ;  /* 0x000000020e0e7210 */ /* 0x000fc60007f3e0ff */
[----:B------:R0:W3:Y:S02]  /*11b30*/  @!P0 LDG.E.U16 R18, desc[UR8][R6.64] ;  /* 0x0000000806128981 */ /* 0x0000e4000c1e1500 */
[----:B0-----:R-:W-:Y:S01]  /*11b40*/  PRMT R6, RZ, 0x7610, R6 ;  /* 0x00007610ff067816 */ /* 0x001fe20000000006 */
[----:B--2---:R-:W-:-:S05]  /*11b50*/  IMAD.X R15, R15, 0x1, R0, P1 ;  /* 0x000000010f0f7824 */ /* 0x004fca00008e0600 */
[----:B------:R0:W2:Y:S04]  /*11b60*/  @!P0 LDG.E.U16 R6, desc[UR8][R14.64] ;  /* 0x000000080e068981 */ /* 0x0000a8000c1e1500 */
[----:B------:R-:W0:Y:S01]  /*11b70*/  LDL R15, [R1+0x418] ;  /* 0x00041800010f7983 */ /* 0x000e220000100800 */
[----:B------:R-:W-:Y:S02]  /*11b80*/  PRMT R7, RZ, 0x7610, R7 ;  /* 0x00007610ff077816 */ /* 0x000fe40000000007 */
[----:B0-----:R-:W-:-:S05]  /*11b90*/  IADD3 R14, P1, PT, R15, R2, RZ ;  /* 0x000000020f0e7210 */ /* 0x001fca0007f3e0ff */
[----:B----4-:R-:W-:Y:S01]  /*11ba0*/  IMAD.X R15, R28, 0x1, R0, P1 ;  /* 0x000000011c0f7824 */ /* 0x010fe200008e0600 */
[----:B------:R-:W-:Y:S01]  /*11bb0*/  PRMT R27, RZ, 0x7610, R27 ;  /* 0x00007610ff1b7816 */ /* 0x000fe2000000001b */
[----:B------:R0:W-:Y:S04]  /*11bc0*/  STS.U16 [R12+UR4+0x3200], R26 ;  /* 0x0032001a0c007988 */ /* 0x0001e80008000404 */
[----:B------:R1:W4:Y:S04]  /*11bd0*/  @!P0 LDG.E.U16 R7, desc[UR8][R14.64] ;  /* 0x000000080e078981 */ /* 0x000328000c1e1500 */
[----:B------:R0:W-:Y:S04]  /*11be0*/  STS.U16 [R12+UR4+0x3000], R25 ;  /* 0x003000190c007988 */ /* 0x0001e80008000404 */
[----:B------:R-:W2:Y:S04]  /*11bf0*/  LDL R28, [R1+0x268] ;  /* 0x00026800011c7983 */ /* 0x000ea80000100800 */
[----:B------:R-:W1:Y:S02]  /*11c00*/  LDL R15, [R1+0x410] ;  /* 0x00041000010f7983 */ /* 0x000e640000100800 */
[----:B-1----:R-:W-:-:S02]  /*11c10*/  IADD3 R14, P1, PT, R15, R2, RZ ;  /* 0x000000020f0e7210 */ /* 0x002fc40007f3e0ff */
[----:B------:R-:W2:Y:S03]  /*11c20*/  LDL R15, [R1+0x238] ;  /* 0x00023800010f7983 */ /* 0x000ea60000100800 */
[----:B--2---:R-:W-:-:S05]  /*11c30*/  IMAD.X R15, R15, 0x1, R0, P1 ;  /* 0x000000010f0f7824 */ /* 0x004fca00008e0600 */
[----:B------:R1:W2:Y:S04]  /*11c40*/  @!P0 LDG.E.U16 R27, desc[UR8][R14.64] ;  /* 0x000000080e1b8981 */ /* 0x0002a8000c1e1500 */
[----:B------:R-:W1:Y:S02]  /*11c50*/  LDL R15, [R1+0x408] ;  /* 0x00040800010f7983 */ /* 0x000e640000100800 */
[----:B-1----:R-:W-:Y:S02]  /*11c60*/  IADD3 R14, P1, PT, R15, R2, RZ ;  /* 0x000000020f0e7210 */ /* 0x002fe40007f3e0ff */
[----:B------:R-:W2:Y:S01]  /*11c70*/  LDL R15, [R1+0x248] ;  /* 0x00024800010f7983 */ /* 0x000ea20000100800 */
[----:B0-----:R-:W-:Y:S02]  /*11c80*/  PRMT R26, RZ, 0x7610, R26 ;  /* 0x00007610ff1a7816 */ /* 0x001fe4000000001a */
        /* <DEDUP_REMOVED lines=44> */
[----:B------:R-:W2:Y:S04]  /*11f50*/  LDL R28, [R1+0x2d8] ;  /* 0x0002d800011c7983 */ /* 0x000ea80000100800 */
[----:B------:R-:W2:Y:S01]  /*11f60*/  LDL R15, [R1+0x3d0] ;  /* 0x0003d000010f7983 */ /* 0x000ea20000100800 */
[----:B0-----:R-:W-:-:S03]  /*11f70*/  PRMT R17, RZ, 0x7610, R17 ;  /* 0x00007610ff117816 */ /* 0x001fc60000000011 */
[----:B-1----:R-:W3:Y:S01]  /*11f80*/  LDL R11, [R1+0x3c8] ;  /* 0x0003c800010b7983 */ /* 0x002ee20000100800 */
[----:B--2---:R-:W-:-:S03]  /*11f90*/  IADD3 R14, P1, PT, R15, R2, RZ ;  /* 0x000000020f0e7210 */ /* 0x004fc60007f3e0ff */
[----:B------:R-:W2:Y:S02]  /*11fa0*/  LDL R15, [R1+0x2b8] ;  /* 0x0002b800010f7983 */ /* 0x000ea40000100800 */
[----:B--2---:R-:W-:-:S05]  /*11fb0*/  IMAD.X R15, R15, 0x1, R0, P1 ;  /* 0x000000010f0f7824 */ /* 0x004fca00008e0600 */
[----:B------:R-:W2:Y:S04]  /*11fc0*/  @!P0 LDG.E.U16 R17, desc[UR8][R14.64] ;  /* 0x000000080e118981 */ /* 0x000ea8000c1e1500 */
[----:B------:R-:W2:Y:S04]  /*11fd0*/  LDL R15, [R1+0x2c8] ;  /* 0x0002c800010f7983 */ /* 0x000ea80000100800 */
[----:B------:R-:W4:Y:S04]  /*11fe0*/  LDL R14, [R1+0x3c0] ;  /* 0x0003c000010e7983 */ /* 0x000f280000100800 */
[----:B------:R3:W-:Y:S04]  /*11ff0*/  STS.U16 [R12+UR4+0x4400], R10 ;  /* 0x0044000a0c007988 */ /* 0x0007e80008000404 */
[----:B------:R0:W-:Y:S01]  /*12000*/  STS.U16 [R12+UR4+0x3e00], R16 ;  /* 0x003e00100c007988 */ /* 0x0001e20008000404 */
[----:B---3--:R-:W-:-:S02]  /*12010*/  IADD3 R10, P1, PT, R11, R2, RZ ;  /* 0x000000020b0a7210 */ /* 0x008fc40007f3e0ff */
[----:B0-----:R-:W-:Y:S01]  /*12020*/  PRMT R16, RZ, 0x7610, R16 ;  /* 0x00007610ff107816 */ /* 0x001fe20000000010 */
[----:B------:R0:W-:Y:S04]  /*12030*/  STS.U16 [R12+UR4+0x4000], R13 ;  /* 0x0040000d0c007988 */ /* 0x0001e80008000404 */
[----:B------:R1:W-:Y:S01]  /*12040*/  STS.U16 [R12+UR4+0x4600], R9 ;  /* 0x004600090c007988 */ /* 0x0003e20008000404 */
[----:B0-----:R-:W-:-:S03]  /*12050*/  PRMT R13, RZ, 0x7610, R13 ;  /* 0x00007610ff0d7816 */ /* 0x001fc6000000000d */
[----:B-1----:R-:W3:Y:S01]  /*12060*/  LDL R9, [R1+0x3b8] ;  /* 0x0003b80001097983 */ /* 0x002ee20000100800 */
[----:B--2---:R-:W-:-:S03]  /*12070*/  IMAD.X R11, R15, 0x1, R0, P1 ;  /* 0x000000010f0b7824 */ /* 0x004fc600008e0600 */
[----:B------:R-:W2:Y:S04]  /*12080*/  LDL R15, [R1+0x2f8] ;  /* 0x0002f800010f7983 */ /* 0x000ea80000100800 */
[----:B------:R4:W2:Y:S02]  /*12090*/  @!P0 LDG.E.U16 R16, desc[UR8][R10.64] ;  /* 0x000000080a108981 */ /* 0x0008a4000c1e1500 */
[----:B----4-:R-:W-:Y:S02]  /*120a0*/  IADD3 R10, P1, PT, R14, R2, RZ ;  /* 0x000000020e0a7210 */ /* 0x010fe40007f3e0ff */
[----:B------:R-:W4:Y:S03]  /*120b0*/  LDL R14, [R1+0x3a8] ;  /* 0x0003a800010e7983 */ /* 0x000f260000100800 */
[----:B------:R-:W-:-:S02]  /*120c0*/  IMAD.X R11, R28, 0x1, R0, P1 ;  /* 0x000000011c0b7824 */ /* 0x000fc400008e0600 */
[----:B------:R-:W2:Y:S04]  /*120d0*/  LDL R28, [R1+0x308] ;  /* 0x00030800011c7983 */ /* 0x000ea80000100800 */
[----:B------:R0:W2:Y:S04]  /*120e0*/  @!P0 LDG.E.U16 R13, desc[UR8][R10.64] ;  /* 0x000000080a0d8981 */ /* 0x0000a8000c1e1500 */
[----:B------:R-:W2:Y:S04]  /*120f0*/  LDL R10, [R1+0x2e8] ;  /* 0x0002e800010a7983 */ /* 0x000ea80000100800 */
[----:B------:R-:W0:Y:S04]  /*12100*/  LDL R11, [R1+0x3b0] ;  /* 0x0003b000010b7983 */ /* 0x000e280000100800 */
[----:B------:R3:W-:Y:S04]  /*12110*/  STS.U16 [R12+UR4+0x4800], R8 ;  /* 0x004800080c007988 */ /* 0x0007e80008000404 */
[----:B------:R1:W-:Y:S01]  /*12120*/  STS.U16 [R12+UR4+0x3a00], R19 ;  /* 0x003a00130c007988 */ /* 0x0003e20008000404 */
[----:B---3--:R-:W-:-:S02]  /*12130*/  IADD3 R8, P1, PT, R9, R2, RZ ;  /* 0x0000000209087210 */ /* 0x008fc40007f3e0ff */
[----:B-1----:R-:W-:Y:S01]  /*12140*/  PRMT R19, RZ, 0x7610, R19 ;  /* 0x00007610ff137816 */ /* 0x002fe20000000013 */
[----:B------:R1:W-:Y:S02]  /*12150*/  STS.U16 [R12+UR4+0x4c00], R3 ;  /* 0x004c00030c007988 */ /* 0x0003e40008000404 */
[----:B-1----:R-:W-:Y:S01]  /*12160*/  PRMT R3, RZ, 0x7610, R3 ;  /* 0x00007610ff037816 */ /* 0x002fe20000000003 */
[----:B--2---:R-:W-:Y:S01]  /*12170*/  IMAD.X R9, R10, 0x1, R0, P1 ;  /* 0x000000010a097824 */ /* 0x004fe200008e0600 */
[----:B0-----:R-:W-:-:S04]  /*12180*/  IADD3 R10, P1, PT, R11, R2, RZ ;  /* 0x000000020b0a7210 */ /* 0x001fc80007f3e0ff */
[----:B------:R0:W2:Y:S01]  /*12190*/  @!P0 LDG.E.U16 R19, desc[UR8][R8.64] ;  /* 0x0000000808138981 */ /* 0x0000a2000c1e1500 */
[----:B------:R-:W-:-:S03]  /*121a0*/  IMAD.X R11, R15, 0x1, R0, P1 ;  /* 0x000000010f0b7824 */ /* 0x000fc600008e0600 */
[----:B------:R1:W-:Y:S04]  /*121b0*/  STS.U16 [R12+UR4+0x4a00], R5 ;  /* 0x004a00050c007988 */ /* 0x0003e80008000404 */
[----:B------:R-:W3:Y:S01]  /*121c0*/  LDL R15, [R1+0x330] ;  /* 0x00033000010f7983 */ /* 0x000ee20000100800 */
[----:B0-----:R-:W-:-:S06]  /*121d0*/  PRMT R9, RZ, 0x7610, R9 ;  /* 0x00007610ff097816 */ /* 0x001fcc0000000009 */
[----:B------:R4:W2:Y:S02]  /*121e0*/  @!P0 LDG.E.U16 R9, desc[UR8][R10.64] ;  /* 0x000000080a098981 */ /* 0x0008a4000c1e1500 */
[-C--:B----4-:R-:W-:Y:S02]  /*121f0*/  IADD3 R10, P1, PT, R14, R2.reuse, RZ ;  /* 0x000000020e0a7210 */ /* 0x090fe40007f3e0ff */
[----:B-1----:R-:W-:Y:S01]  /*12200*/  PRMT R5, RZ, 0x7610, R5 ;  /* 0x00007610ff057816 */ /* 0x002fe20000000005 */
[----:B------:R-:W4:Y:S02]  /*12210*/  LDL R14, [R1+0x534] ;  /* 0x00053400010e7983 */ /* 0x000f240000100800 */
[----:B------:R-:W-:Y:S02]  /*12220*/  IMAD.X R11, R28, 0x1, R0, P1 ;  /* 0x000000011c0b7824 */ /* 0x000fe400008e0600 */
[----:B------:R-:W2:Y:S04]  /*12230*/  LDL R28, [R1+0x340] ;  /* 0x00034000011c7983 */ /* 0x000ea80000100800 */
[----:B------:R0:W2:Y:S04]  /*12240*/  @!P0 LDG.E.U16 R3, desc[UR8][R10.64] ;  /* 0x000000080a038981 */ /* 0x0000a8000c1e1500 */
[----:B------:R-:W0:Y:S02]  /*12250*/  LDL R11, [R1+0x3a0] ;  /* 0x0003a000010b7983 */ /* 0x000e240000100800 */
[----:B0-----:R-:W-:-:S02]  /*12260*/  IADD3 R10, P1, PT, R11, R2, RZ ;  /* 0x000000020b0a7210 */ /* 0x001fc40007f3e0ff */
[----:B------:R-:W2:Y:S03]  /*12270*/  LDL R11, [R1+0x318] ;  /* 0x00031800010b7983 */ /* 0x000ea60000100800 */
[----:B--2---:R-:W-:-:S05]  /*12280*/  IMAD.X R11, R11, 0x1, R0, P1 ;  /* 0x000000010b0b7824 */ /* 0x004fca00008e0600 */
[----:B------:R0:W2:Y:S04]  /*12290*/  @!P0 LDG.E.U16 R5, desc[UR8][R10.64] ;  /* 0x000000080a058981 */ /* 0x0000a8000c1e1500 */
[----:B------:R-:W0:Y:S04]  /*122a0*/  LDL R11, [R1+0x398] ;  /* 0x00039800010b7983 */ /* 0x000e280000100800 */
[----:B------:R1:W-:Y:S02]  /*122b0*/  STS.U16 [R12+UR4+0x5000], R6 ;  /* 0x005000060c007988 */ /* 0x0003e40008000404 */
[----:B-1----:R-:W-:-:S02]  /*122c0*/  PRMT R6, RZ, 0x7610, R6 ;  /* 0x00007610ff067816 */ /* 0x002fc40000000006 */
[----:B------:R1:W-:Y:S02]  /*122d0*/  STS.U16 [R12+UR4+0x5200], R7 ;  /* 0x005200070c007988 */ /* 0x0003e40008000404 */
[----:B-1----:R-:W-:Y:S02]  /*122e0*/  PRMT R7, RZ, 0x7610, R7 ;  /* 0x00007610ff077816 */ /* 0x002fe40000000007 */
[----:B------:R1:W-:Y:S04]  /*122f0*/  STS.U16 [R12+UR4+0x5400], R27 ;  /* 0x0054001b0c007988 */ /* 0x0003e80008000404 */
[----:B-1----:R-:W2:Y:S01]  /*12300*/  LDL R27, [R1+0x350] ;  /* 0x00035000011b7983 */ /* 0x002ea20000100800 */
[----:B0-----:R-:W-:-:S05]  /*12310*/  IADD3 R10, P1, PT, R11, R2, RZ ;  /* 0x000000020b0a7210 */ /* 0x001fca0007f3e0ff */
[----:B---3--:R-:W-:Y:S01]  /*12320*/  IMAD.X R11, R15, 0x1, R0, P1 ;  /* 0x000000010f0b7824 */ /* 0x008fe200008e0600 */
[----:B------:R-:W-:Y:S01]  /*12330*/  PRMT R8, RZ, 0x7610, R8 ;  /* 0x00007610ff087816 */ /* 0x000fe20000000008 */
[----:B------:R-:W3:Y:S04]  /*12340*/  LDL R15, [R1+0x360] ;  /* 0x00036000010f7983 */ /* 0x000ee80000100800 */
[----:B------:R4:W2:Y:S02]  /*12350*/  @!P0 LDG.E.U16 R6, desc[UR8][R10.64] ;  /* 0x000000080a068981 */ /* 0x0008a4000c1e1500 */
[-C--:B----4-:R-:W-:Y:S02]  /*12360*/  IADD3 R10, P1, PT, R14, R2.reuse, RZ ;  /* 0x000000020e0a7210 */ /* 0x090fe40007f3e0ff */
[----:B------:R-:W4:Y:S03]  /*12370*/  LDL R14, [R1+0x79c] ;  /* 0x00079c00010e7983 */ /* 0x000f260000100800 */
[----:B------:R-:W-:Y:S01]  /*12380*/  IMAD.X R11, R28, 0x1, R0, P1 ;  /* 0x000000011c0b7824 */ /* 0x000fe200008e0600 */
[----:B------:R0:W-:Y:S04]  /*12390*/  STS.U16 [R12+UR4+0x4e00], R18 ;  /* 0x004e00120c007988 */ /* 0x0001e80008000404 */
[----:B------:R1:W2:Y:S04]  /*123a0*/  @!P0 LDG.E.U16 R7, desc[UR8][R10.64] ;  /* 0x000000080a078981 */ /* 0x0002a8000c1e1500 */
[----:B------:R-:W2:Y:S04]  /*123b0*/  LDL R28, [R1+0x78c] ;  /* 0x00078c00011c7983 */ /* 0x000ea80000100800 */
[----:B------:R-:W1:Y:S02]  /*123c0*/  LDL R11, [R1+0x754] ;  /* 0x00075400010b7983 */ /* 0x000e640000100800 */
[----:B-1----:R-:W-:-:S05]  /*123d0*/  IADD3 R10, P1, PT, R11, R2, RZ ;  /* 0x000000020b0a7210 */ /* 0x002fca0007f3e0ff */
[----:B--2---:R-:W-:Y:S01]  /*123e0*/  IMAD.X R11, R27, 0x1, R0, P1 ;  /* 0x000000011b0b7824 */ /* 0x004fe200008e0600 */
[----:B0-----:R-:W-:Y:S01]  /*123f0*/  PRMT R18, RZ, 0x7610, R18 ;  /* 0x00007610ff127816 */ /* 0x001fe20000000012 */
[----:B------:R-:W2:Y:S04]  /*12400*/  LDL R27, [R1+0x77c] ;  /* 0x00077c00011b7983 */ /* 0x000ea80000100800 */
[----:B------:R0:W2:Y:S04]  /*12410*/  @!P0 LDG.E.U16 R8, desc[UR8][R10.64] ;  /* 0x000000080a088981 */ /* 0x0000a8000c1e1500 */
[----:B------:R-:W0:Y:S02]  /*12420*/  LDL R11, [R1+0x764] ;  /* 0x00076400010b7983 */ /* 0x000e240000100800 */
[----:B0-----:R-:W-:-:S05]  /*12430*/  IADD3 R10, P1, PT, R11, R2, RZ ;  /* 0x000000020b0a7210 */ /* 0x001fca0007f3e0ff */
[----:B---3--:R-:W-:Y:S02]  /*12440*/  IMAD.X R11, R15, 0x1, R0, P1 ;  /* 0x000000010f0b7824 */ /* 0x008fe400008e0600 */
[----:B------:R-:W3:Y:S01]  /*12450*/  LDL R15, [R1+0x370] ;  /* 0x00037000010f7983 */ /* 0x000ee20000100800 */
[----:B----4-:R-:W-:-:S03]  /*12460*/  IADD3 R14, P1, PT, R14, R2, RZ ;  /* 0x000000020e0e7210 */ /* 0x010fc60007f3e0ff */
[----:B------:R0:W4:Y:S02]  /*12470*/  @!P0 LDG.E.U16 R18, desc[UR8][R10.64] ;  /* 0x000000080a128981 */ /* 0x000124000c1e1500 */
[----:B0-----:R-:W-:Y:S01]  /*12480*/  PRMT R10, RZ, 0x7610, R10 ;  /* 0x00007610ff0a7816 */ /* 0x001fe2000000000a */
[----:B---3--:R-:W-:-:S05]  /*12490*/  IMAD.X R15, R15, 0x1, R0, P1 ;  /* 0x000000010f0f7824 */ /* 0x008fca00008e0600 */
[----:B------:R0:W3:Y:S04]  /*124a0*/  @!P0 LDG.E.U16 R10, desc[UR8][R14.64] ;  /* 0x000000080e0a8981 */ /* 0x0000e8000c1e1500 */
[----:B------:R-:W2:Y:S01]  /*124b0*/  LDL R15, [R1+0x380] ;  /* 0x00038000010f7983 */ /* 0x000ea20000100800 */
[----:B0-----:R-:W-:Y:S02]  /*124c0*/  IADD3 R14, P1, PT, R28, R2, RZ ;  /* 0x000000021c0e7210 */ /* 0x001fe40007f3e0ff */
[----:B------:R-:W-:Y:S01]  /*124d0*/  PRMT R11, RZ, 0x7610, R11 ;  /* 0x00007610ff0b7816 */ /* 0x000fe2000000000b */
[----:B------:R0:W-:Y:S04]  /*124e0*/  STS.U16 [R12+UR4+0x5c00], R23 ;  /* 0x005c00170c007988 */ /* 0x0001e80008000404 */
[----:B------:R1:W-:Y:S04]  /*124f0*/  STS.U16 [R12+UR4+0x5600], R26 ;  /* 0x0056001a0c007988 */ /* 0x0003e80008000404 */
[----:B------:R-:W3:Y:S01]  /*12500*/  LDL R28, [R1+0x384] ;  /* 0x00038400011c7983 */ /* 0x000ee20000100800 */
[----:B--2---:R-:W-:-:S05]  /*12510*/  IMAD.X R15, R15, 0x1, R0, P1 ;  /* 0x000000010f0f7824 */ /* 0x004fca00008e0600 */
[----:B------:R2:W3:Y:S04]  /*12520*/  @!P0 LDG.E.U16 R11, desc[UR8][R14.64] ;  /* 0x000000080e0b8981 */ /* 0x0004e8000c1e1500 */
[----:B------:R-:W3:Y:S01]  /*12530*/  LDL R15, [R1+0x53c] ;  /* 0x00053c00010f7983 */ /* 0x000ee20000100800 */
[----:B--2---:R-:W-:Y:S02]  /*12540*/  IADD3 R14, P1, PT, R27, R2, RZ ;  /* 0x000000021b0e7210 */ /* 0x004fe40007f3e0ff */
[----:B0-----:R-:W-:Y:S01]  /*12550*/  PRMT R23, RZ, 0x7610, R23 ;  /* 0x00007610ff177816 */ /* 0x001fe20000000017 */
[----:B------:R0:W-:Y:S01]  /*12560*/  STS.U16 [R12+UR4+0x5800], R25 ;  /* 0x005800190c007988 */ /* 0x0001e20008000404 */
[----:B-1----:R-:W-:-:S03]  /*12570*/  PRMT R26, RZ, 0x7610, R26 ;  /* 0x00007610ff1a7816 */ /* 0x002fc6000000001a */
[----:B------:R-:W2:Y:S01]  /*12580*/  LDL R27, [R1+0x374] ;  /* 0x00037400011b7983 */ /* 0x000ea20000100800 */
[----:B---3--:R-:W-:-:S05]  /*12590*/  IMAD.X R15, R15, 0x1, R0, P1 ;  /* 0x000000010f0f7824 */ /* 0x008fca00008e0600 */
[----:B------:R1:W3:Y:S04]  /*125a0*/  @!P0 LDG.E.U16 R23, desc[UR8][R14.64] ;  /* 0x000000080e178981 */ /* 0x0002e8000c1e1500 */
[----:B------:R-:W1:Y:S02]  /*125b0*/  LDL R15, [R1+0x790] ;  /* 0x00079000010f7983 */ /* 0x000e640000100800 */
[----:B-1----:R-:W-:Y:S02]  /*125c0*/  IADD3 R14, P1, PT, R15, R2, RZ ;  /* 0x000000020f0e7210 */ /* 0x002fe40007f3e0ff */
[----:B------:R-:W2:Y:S03]  /*125d0*/  LDL R15, [R1+0x38c] ;  /* 0x00038c00010f7983 */ /* 0x000ea60000100800 */
[----:B--2---:R-:W-:-:S05]  /*125e0*/  IMAD.X R15, R15, 0x1, R0, P1 ;  /* 0x000000010f0f7824 */ /* 0x004fca00008e0600 */
[----:B------:R1:W2:Y:S04]  /*125f0*/  @!P0 LDG.E.U16 R26, desc[UR8][R14.64] ;  /* 0x000000080e1a8981 */ /* 0x0002a8000c1e1500 */
[----:B------:R-:W1:Y:S01]  /*12600*/  LDL R15, [R1+0x780] ;  /* 0x00078000010f7983 */ /* 0x000e620000100800 */
[----:B0-----:R-:W-:Y:S02]  /*12610*/  PRMT R25, RZ, 0x7610, R25 ;  /* 0x00007610ff197816 */ /* 0x001fe40000000019 */
[----:B-1----:R-:W-:-:S05]  /*12620*/  IADD3 R14, P1, PT, R15, R2, RZ ;  /* 0x000000020f0e7210 */ /* 0x002fca0007f3e0ff */
[----:B------:R-:W-:Y:S01]  /*12630*/  IMAD.X R15, R28, 0x1, R0, P1 ;  /* 0x000000011c0f7824 */ /* 0x000fe200008e0600 */
[----:B------:R0:W-:Y:S04]  /*12640*/  STS.U16 [R12+UR4+0x5a00], R24 ;  /* 0x005a00180c007988 */ /* 0x0001e80008000404 */
[----:B------:R1:W2:Y:S04]  /*12650*/  @!P0 LDG.E.U16 R25, desc[UR8][R14.64] ;  /* 0x000000080e198981 */ /* 0x0002a8000c1e1500 */
[----:B------:R1:W-:Y:S04]  /*12660*/  STS.U16 [R12+UR4+0x5e00], R22 ;  /* 0x005e00160c007988 */ /* 0x0003e80008000404 */
[----:B------:R1:W-:Y:S04]  /*12670*/  STS.U16 [R12+UR4+0x6000], R21 ;  /* 0x006000150c007988 */ /* 0x0003e80008000404 */
[----:B------:R-:W1:Y:S01]  /*12680*/  LDL R15, [R1+0x770] ;  /* 0x00077000010f7983 */ /* 0x000e620000100800 */
[----:B0-----:R-:W-:-:S03]  /*12690*/  PRMT R24, RZ, 0x7610, R24 ;  /* 0x00007610ff187816 */ /* 0x001fc60000000018 */
[----:B------:R-:W2:Y:S01]  /*126a0*/  LDL R28, [R1+0x540] ;  /* 0x00054000011c7983 */ /* 0x000ea20000100800 */
[----:B-1----:R-:W-:-:S05]  /*126b0*/  IADD3 R14, P1, PT, R15, R2, RZ ;  /* 0x000000020f0e7210 */ /* 0x002fca0007f3e0ff */
[----:B------:R-:W-:Y:S01]  /*126c0*/  IMAD.X R15, R27, 0x1, R0, P1 ;  /* 0x000000011b0f7824 */ /* 0x000fe200008e0600 */
[----:B------:R-:W-:Y:S01]  /*126d0*/  PRMT R22, RZ, 0x7610, R22 ;  /* 0x00007610ff167816 */ /* 0x000fe20000000016 */
[----:B------:R0:W-:Y:S04]  /*126e0*/  STS.U16 [R12+UR4+0x6200], R20 ;  /* 0x006200140c007988 */ /* 0x0001e80008000404 */
[----:B------:R1:W2:Y:S01]  /*126f0*/  @!P0 LDG.E.U16 R24, desc[UR8][R14.64] ;  /* 0x000000080e188981 */ /* 0x0002a2000c1e1500 */
[----:B------:R-:W-:-:S03]  /*12700*/  PRMT R21, RZ, 0x7610, R21 ;  /* 0x00007610ff157816 */ /* 0x000fc60000000015 */
[----:B------:R-:W2:Y:S04]  /*12710*/  LDL R27, [R1+0x530] ;  /* 0x00053000011b7983 */ /* 0x000ea80000100800 */
[----:B------:R-:W1:Y:S02]  /*12720*/  LDL R15, [R1+0x760] ;  /* 0x00076000010f7983 */ /* 0x000e640000100800 */
[----:B-1----:R-:W-:Y:S02]  /*12730*/  IADD3 R14, P1, PT, R15, R2, RZ ;  /* 0x000000020f0e7210 */ /* 0x002fe40007f3e0ff */
[----:B------:R-:W2:Y:S03]  /*12740*/  LDL R15, [R1+0x364] ;  /* 0x00036400010f7983 */ /* 0x000ea60000100800 */
[----:B--2---:R-:W-:-:S05]  /*12750*/  IMAD.X R15, R15, 0x1, R0, P1 ;  /* 0x000000010f0f7824 */ /* 0x004fca00008e0600 */
[----:B------:R1:W2:Y:S04]  /*12760*/  @!P0 LDG.E.U16 R22, desc[UR8][R14.64] ;  /* 0x000000080e168981 */ /* 0x0002a8000c1e1500 */
[----:B------:R-:W1:Y:S02]  /*12770*/  LDL R15, [R1+0x750] ;  /* 0x00075000010f7983 */ /* 0x000e640000100800 */
[----:B-1----:R-:W-:Y:S02]  /*12780*/  IADD3 R14, P1, PT, R15, R2, RZ ;  /* 0x000000020f0e7210 */ /* 0x002fe40007f3e0ff */
[----:B------:R-:W2:Y:S03]  /*12790*/  LDL R15, [R1+0x354] ;  /* 0x00035400010f7983 */ /* 0x000ea60000100800 */
[----:B--2---:R-:W-:-:S05]  /*127a0*/  IMAD.X R15, R15, 0x1, R0, P1 ;  /* 0x000000010f0f7824 */ /* 0x004fca00008e0600 */
[----:B------:R1:W2:Y:S04]  /*127b0*/  @!P0 LDG.E.U16 R21, desc[UR8][R14.64] ;  /* 0x000000080e158981 */ /* 0x0002a8000c1e1500 */
[----:B------:R-:W2:Y:S01]  /*127c0*/  LDL R15, [R1+0x344] ;  /* 0x00034400010f7983 */ /* 0x000ea20000100800 */
[----:B-1----:R-:W-:Y:S02]  /*127d0*/  IADD3 R14, P1, PT, R28, R2, RZ ;  /* 0x000000021c0e7210 */ /* 0x002fe40007f3e0ff */
[----:B0-----:R-:W-:Y:S01]  /*127e0*/  PRMT R20, RZ, 0x7610, R20 ;  /* 0x00007610ff147816 */ /* 0x001fe20000000014 */
        /* <DEDUP_REMOVED lines=71> */
[----:B------:R-:W-:Y:S04]  /*12c60*/  STS.U16 [R12+UR4+0x6800], R13 ;  /* 0x0068000d0c007988 */ /* 0x000fe80008000404 */
[----:B------:R0:W2:Y:S04]  /*12c70*/  @!P0 LDG.E.U16 R11, desc[UR8][R14.64] ;  /* 0x000000080e0b8981 */ /* 0x0000a8000c1e1500 */
[----:B------:R-:W-:Y:S04]  /*12c80*/  STS.U16 [R12+UR4+0x6a00], R19 ;  /* 0x006a00130c007988 */ /* 0x000fe80008000404 */
[----:B----4-:R-:W-:Y:S04]  /*12c90*/  STS.U16 [R12+UR4+0x7800], R18 ;  /* 0x007800120c007988 */ /* 0x010fe80008000404 */
[----:B------:R-:W0:Y:S04]  /*12ca0*/  LDL R15, [R1+0x4dc] ;  /* 0x0004dc00010f7983 */ /* 0x000e280000100800 */
[----:B------:R1:W-:Y:S04]  /*12cb0*/  STS.U16 [R12+UR4+0x7e00], R23 ;  /* 0x007e00170c007988 */ /* 0x0003e80008000404 */
[----:B------:R-:W4:Y:S01]  /*12cc0*/  LDL R28, [R1+0x25c] ;  /* 0x00025c00011c7983 */ /* 0x000f220000100800 */
[----:B-1----:R-:W-:-:S02]  /*12cd0*/  PRMT R12, RZ, 0x7610, R12 ;  /* 0x00007610ff0c7816 */ /* 0x002fc4000000000c */
[----:B0-----:R-:W-:-:S05]  /*12ce0*/  IADD3 R14, P1, PT, R15, R2, RZ ;  /* 0x000000020f0e7210 */ /* 0x001fca0007f3e0ff */
[----:B------:R-:W-:Y:S01]  /*12cf0*/  IMAD.X R15, R27, 0x1, R0, P1 ;  /* 0x000000011b0f7824 */ /* 0x000fe200008e0600 */
[----:B------:R-:W-:Y:S01]  /*12d00*/  PRMT R13, RZ, 0x7610, R13 ;  /* 0x00007610ff0d7816 */ /* 0x000fe2000000000d */
[----:B------:R0:W-:Y:S04]  /*12d10*/  STS.U16 [R4+UR4+0x100], R26 ;  /* 0x0001001a04007988 */ /* 0x0001e80008000404 */
[----:B------:R1:W2:Y:S04]  /*12d20*/  @!P0 LDG.E.U16 R12, desc[UR8][R14.64] ;  /* 0x000000080e0c8981 */ /* 0x0002a8000c1e1500 */
        /* <DEDUP_REMOVED lines=20> */
[----:B------:R-:W2:Y:S04]  /*12e70*/  LDL R28, [R1+0x4a4] ;  /* 0x0004a400011c7983 */ /* 0x000ea80000100800 */
[----:B------:R-:W2:Y:S01]  /*12e80*/  LDL R15, [R1+0x24c] ;  /* 0x00024c00010f7983 */ /* 0x000ea20000100800 */
[----:B-1----:R-:W-:-:S02]  /*12e90*/  IADD3 R14, P1, PT, R27, R2, RZ ;  /* 0x000000021b0e7210 */ /* 0x002fc40007f3e0ff */
[----:B0-----:R-:W-:Y:S01]  /*12ea0*/  PRMT R24, RZ, 0x7610, R24 ;  /* 0x00007610ff187816 */ /* 0x001fe20000000018 */
[----:B------:R-:W3:Y:S02]  /*12eb0*/  LDL R27, [R1+0x21c] ;  /* 0x00021c00011b7983 */ /* 0x000ee40000100800 */
[----:B--2---:R-:W-:-:S05]  /*12ec0*/  IMAD.X R15, R15, 0x1, R0, P1 ;  /* 0x000000010f0f7824 */ /* 0x004fca00008e0600 */
[----:B------:R0:W2:Y:S04]  /*12ed0*/  @!P0 LDG.E.U16 R18, desc[UR8][R14.64] ;  /* 0x000000080e128981 */ /* 0x0000a8000c1e1500 */
[----:B------:R-:W0:Y:S02]  /*12ee0*/  LDL R15, [R1+0x4b4] ;  /* 0x0004b400010f7983 */ /* 0x000e240000100800 */
[----:B0-----:R-:W-:Y:S02]  /*12ef0*/  IADD3 R14, P1, PT, R15, R2, RZ ;  /* 0x000000020f0e7210 */ /* 0x001fe40007f3e0ff */
[----:B------:R-:W2:Y:S03]  /*12f00*/  LDL R15, [R1+0x23c] ;  /* 0x00023c00010f7983 */ /* 0x000ea60000100800 */
[----:B--2---:R-:W-:-:S05]  /*12f10*/  IMAD.X R15, R15, 0x1, R0, P1 ;  /* 0x000000010f0f7824 */ /* 0x004fca00008e0600 */
[----:B------:R0:W2:Y:S04]  /*12f20*/  @!P0 LDG.E.U16 R24, desc[UR8][R14.64] ;  /* 0x000000080e188981 */ /* 0x0000a8000c1e1500 */
[----:B------:R-:W0:Y:S02]  /*12f30*/  LDL R15, [R1+0x4ac] ;  /* 0x0004ac00010f7983 */ /* 0x000e240000100800 */
[----:B0-----:R-:W-:Y:S02]  /*12f40*/  IADD3 R14, P1, PT, R15, R2, RZ ;  /* 0x000000020f0e7210 */ /* 0x001fe40007f3e0ff */
[----:B------:R-:W2:Y:S01]  /*12f50*/  LDL R15, [R1+0x22c] ;  /* 0x00022c00010f7983 */ /* 0x000ea20000100800 */
[----:B------:R-:W-:-:S03]  /*12f60*/  PRMT R23, RZ, 0x7610, R23 ;  /* 0x00007610ff177816 */ /* 0x000fc60000000017 */
[----:B------:R0:W-:Y:S02]  /*12f70*/  STS.U16 [R4+UR4+0x700], R22 ;  /* 0x0007001604007988 */ /* 0x0001e40008000404 */
[----:B0-----:R-:W-:Y:S01]  /*12f80*/  PRMT R22, RZ, 0x7610, R22 ;  /* 0x00007610ff167816 */ /* 0x001fe20000000016 */
[----:B--2---:R-:W-:-:S05]  /*12f90*/  IMAD.X R15, R15, 0x1, R0, P1 ;  /* 0x000000010f0f7824 */ /* 0x004fca00008e0600 */
[----:B------:R0:W2:Y:S02]  /*12fa0*/  @!P0 LDG.E.U16 R23, desc[UR8][R14.64] ;  /* 0x000000080e178981 */ /* 0x0000a4000c1e1500 */
[----:B0-----:R-:W-:Y:S02]  /*12fb0*/  IADD3 R14, P1, PT, R28, R2, RZ ;  /* 0x000000021c0e7210 */ /* 0x001fe40007f3e0ff */
[----:B------:R0:W-:Y:S03]  /*12fc0*/  STS.U16 [R4+UR4+0x900], R21 ;  /* 0x0009001504007988 */ /* 0x0001e60008000404 */
[----:B---3--:R-:W-:Y:S01]  /*12fd0*/  IMAD.X R15, R27, 0x1, R0, P1 ;  /* 0x000000011b0f7824 */ /* 0x008fe200008e0600 */
[----:B------:R-:W-:Y:S01]  /*12fe0*/  PRMT R19, RZ, 0x7610, R19 ;  /* 0x00007610ff137816 */ /* 0x000fe20000000013 */
[----:B------:R-:W3:Y:S04]  /*12ff0*/  LDL R28, [R1+0x1ec] ;  /* 0x0001ec00011c7983 */ /* 0x000ee80000100800 */
[----:B------:R1:W2:Y:S01]  /*13000*/  @!P0 LDG.E.U16 R22, desc[UR8][R14.64] ;  /* 0x000000080e168981 */ /* 0x0002a2000c1e1500 */
[----:B0-----:R-:W-:-:S03]  /*13010*/  PRMT R21, RZ, 0x7610, R21 ;  /* 0x00007610ff157816 */ /* 0x001fc60000000015 */
        /* <DEDUP_REMOVED lines=15> */
[----:B---3--:R-:W-:Y:S01]  /*13110*/  IMAD.X R15, R28, 0x1, R0, P1 ;  /* 0x000000011c0f7824 */ /* 0x008fe200008e0600 */
[----:B------:R0:W-:Y:S04]  /*13120*/  STS.U16 [R4+UR4+0x1300], R5 ;  /* 0x0013000504007988 */ /* 0x0001e80008000404 */
[----:B------:R1:W3:Y:S04]  /*13130*/  @!P0 LDG.E.U16 R3, desc[UR8][R14.64] ;  /* 0x000000080e038981 */ /* 0x0002e8000c1e1500 */
[----:B------:R0:W-:Y:S04]  /*13140*/  STS.U16 [R4+UR4+0x1500], R6 ;  /* 0x0015000604007988 */ /* 0x0001e80008000404 */
        /* <DEDUP_REMOVED lines=15> */
[----:B------:R-:W2:Y:S04]  /*13240*/  LDL R15, [R1+0x1bc] ;  /* 0x0001bc00010f7983 */ /* 0x000ea80000100800 */
[----:B------:R0:W-:Y:S02]  /*13250*/  STS.U16 [R4+UR4+0x1700], R7 ;  /* 0x0017000704007988 */ /* 0x0001e40008000404 */
[----:B0-----:R-:W-:-:S02]  /*13260*/  PRMT R7, RZ, 0x7610, R7 ;  /* 0x00007610ff077816 */ /* 0x001fc40000000007 */
[----:B------:R0:W-:Y:S02]  /*13270*/  STS.U16 [R4+UR4+0x1900], R8 ;  /* 0x0019000804007988 */ /* 0x0001e40008000404 */
[----:B0-----:R-:W-:Y:S01]  /*13280*/  PRMT R8, RZ, 0x7610, R8 ;  /* 0x00007610ff087816 */ /* 0x001fe20000000008 */
[----:B--2---:R-:W-:-:S05]  /*13290*/  IMAD.X R15, R15, 0x1, R0, P1 ;  /* 0x000000010f0f7824 */ /* 0x004fca00008e0600 */
[----:B------:R0:W2:Y:S02]  /*132a0*/  @!P0 LDG.E.U16 R7, desc[UR8][R14.64] ;  /* 0x000000080e078981 */ /* 0x0000a4000c1e1500 */
[----:B0-----:R-:W-:Y:S02]  /*132b0*/  IADD3 R14, P1, PT, R28, R2, RZ ;  /* 0x000000021c0e7210 */ /* 0x001fe40007f3e0ff */
[----:B------:R0:W-:Y:S03]  /*132c0*/  STS.U16 [R4+UR4+0x1b00], R9 ;  /* 0x001b000904007988 */ /* 0x0001e60008000404 */
[----:B---3--:R-:W-:Y:S01]  /*132d0*/  IMAD.X R15, R27, 0x1, R0, P1 ;  /* 0x000000011b0f7824 */ /* 0x008fe200008e0600 */
[----:B------:R1:W-:Y:S04]  /*132e0*/  STS.U16 [R4+UR4+0x1d00], R10 ;  /* 0x001d000a04007988 */ /* 0x0003e80008000404 */
[----:B------:R3:W2:Y:S01]  /*132f0*/  @!P0 LDG.E.U16 R8, desc[UR8][R14.64] ;  /* 0x000000080e088981 */ /* 0x0006a2000c1e1500 */
[----:B0-----:R-:W-:-:S03]  /*13300*/  PRMT R9, RZ, 0x7610, R9 ;  /* 0x00007610ff097816 */ /* 0x001fc60000000009 */
[----:B------:R-:W2:Y:S04]  /*13310*/  LDL R28, [R1+0x1b0] ;  /* 0x0001b000011c7983 */ /* 0x000ea80000100800 */
[----:B------:R0:W-:Y:S04]  /*13320*/  STS.U16 [R4+UR4+0x1f00], R11 ;  /* 0x001f000b04007988 */ /* 0x0001e80008000404 */
[----:B------:R-:W3:Y:S04]  /*13330*/  LDL R15, [R1+0x464] ;  /* 0x00046400010f7983 */ /* 0x000ee80000100800 */
[----:B------:R-:W2:Y:S01]  /*13340*/  LDL R27, [R1+0x44c] ;  /* 0x00044c00011b7983 */ /* 0x000ea20000100800 */
[----:B---3--:R-:W-:-:S03]  /*13350*/  IADD3 R14, P1, PT, R15, R2, RZ ;  /* 0x000000020f0e7210 */ /* 0x008fc60007f3e0ff */
[----:B------:R-:W3:Y:S02]  /*13360*/  LDL R15, [R1+0x19c] ;  /* 0x00019c00010f7983 */ /* 0x000ee40000100800 */
[----:B---3--:R-:W-:-:S05]  /*13370*/  IMAD.X R15, R15, 0x1, R0, P1 ;  /* 0x000000010f0f7824 */ /* 0x008fca00008e0600 */
[----:B------:R3:W2:Y:S04]  /*13380*/  @!P0 LDG.E.U16 R9, desc[UR8][R14.64] ;  /* 0x000000080e098981 */ /* 0x0006a8000c1e1500 */
[----:B------:R-:W3:Y:S02]  /*13390*/  LDL R15, [R1+0x45c] ;  /* 0x00045c00010f7983 */ /* 0x000ee40000100800 */
[----:B---3--:R-:W-:Y:S02]  /*133a0*/  IADD3 R14, P1, PT, R15, R2, RZ ;  /* 0x000000020f0e7210 */ /* 0x008fe40007f3e0ff */
[----:B------:R-:W3:Y:S01]  /*133b0*/  LDL R15, [R1+0x1a0] ;  /* 0x0001a000010f7983 */ /* 0x000ee20000100800 */
[----:B-1----:R-:W-:Y:S02]  /*133c0*/  PRMT R10, RZ, 0x7610, R10 ;  /* 0x00007610ff0a7816 */ /* 0x002fe4000000000a */
[----:B---3--:R-:W-:-:S05]  /*133d0*/  IMAD.X R15, R15, 0x1, R0, P1 ;  /* 0x000000010f0f7824 */ /* 0x008fca00008e0600 */
[----:B------:R1:W3:Y:S04]  /*133e0*/  @!P0 LDG.E.U16 R10, desc[UR8][R14.64] ;  /* 0x000000080e0a8981 */ /* 0x0002e8000c1e1500 */
[----:B------:R-:W1:Y:S01]  /*133f0*/  LDL R15, [R1+0x454] ;  /* 0x00045400010f7983 */ /* 0x000e620000100800 */
[----:B0-----:R-:W-:Y:S02]  /*13400*/  PRMT R11, RZ, 0x7610, R11 ;  /* 0x00007610ff0b7816 */ /* 0x001fe4000000000b */
[----:B-1----:R-:W-:-:S05]  /*13410*/  IADD3 R14, P1, PT, R15, R2, RZ ;  /* 0x000000020f0e7210 */ /* 0x002fca0007f3e0ff */
[----:B--2---:R-:W-:Y:S01]  /*13420*/  IMAD.X R15, R28, 0x1, R0, P1 ;  /* 0x000000011c0f7824 */ /* 0x004fe200008e0600 */
[----:B------:R0:W-:Y:S04]  /*13430*/  STS.U16 [R4+UR4+0x2100], R12 ;  /* 0x0021000c04007988 */ /* 0x0001e80008000404 */
[----:B------:R1:W2:Y:S04]  /*13440*/  @!P0 LDG.E.U16 R11, desc[UR8][R14.64] ;  /* 0x000000080e0b8981 */ /* 0x0002a8000c1e1500 */
[----:B------:R0:W-:Y:S04]  /*13450*/  STS.U16 [R4+UR4+0xf00], R16 ;  /* 0x000f001004007988 */ /* 0x0001e80008000404 */
[----:B------:R3:W-:Y:S04]  /*13460*/  STS.U16 [R4+UR4+0x2500], R26 ;  /* 0x0025001a04007988 */ /* 0x0007e80008000404 */
[----:B------:R-:W2:Y:S01]  /*13470*/  LDL R15, [R1+0x1c0] ;  /* 0x0001c000010f7983 */ /* 0x000ea20000100800 */
[----:B-1----:R-:W-:-:S02]  /*13480*/  IADD3 R14, P1, PT, R27, R2, RZ ;  /* 0x000000021b0e7210 */ /* 0x002fc40007f3e0ff */
[----:B0-----:R-:W-:Y:S01]  /*13490*/  PRMT R12, RZ, 0x7610, R12 ;  /* 0x00007610ff0c7816 */ /* 0x001fe2000000000c */
[----:B------:R-:W4:Y:S01]  /*134a0*/  LDL R28, [R1+0x434] ;  /* 0x00043400011c7983 */ /* 0x000f220000100800 */
[----:B------:R-:W-:-:S03]  /*134b0*/  PRMT R16, RZ, 0x7610, R16 ;  /* 0x00007610ff107816 */ /* 0x000fc60000000010 */
[----:B---3--:R-:W3:Y:S04]  /*134c0*/  LDL R26, [R1+0x1e0] ;  /* 0x0001e000011a7983 */ /* 0x008ee80000100800 */
[----:B------:R-:W3:Y:S01]  /*134d0*/  LDL R27, [R1+0x1f0] ;  /* 0x0001f000011b7983 */ /* 0x000ee20000100800 */
[----:B--2---:R-:W-:-:S05]  /*134e0*/  IMAD.X R15, R15, 0x1, R0, P1 ;  /* 0x000000010f0f7824 */ /* 0x004fca00008e0600 */
[----:B------:R0:W2:Y:S04]  /*134f0*/  @!P0 LDG.E.U16 R12, desc[UR8][R14.64] ;  /* 0x000000080e0c8981 */ /* 0x0000a8000c1e1500 */
[----:B------:R-:W0:Y:S02]  /*13500*/  LDL R15, [R1+0x444] ;  /* 0x00044400010f7983 */ /* 0x000e240000100800 */
[----:B0-----:R-:W-:Y:S02]  /*13510*/  IADD3 R14, P1, PT, R15, R2, RZ ;  /* 0x000000020f0e7210 */ /* 0x001fe40007f3e0ff */
[----:B------:R-:W2:Y:S03]  /*13520*/  LDL R15, [R1+0x1d0] ;  /* 0x0001d000010f7983 */ /* 0x000ea60000100800 */
[----:B--2---:R-:W-:-:S05]  /*13530*/  IMAD.X R15, R15, 0x1, R0, P1 ;  /* 0x000000010f0f7824 */ /* 0x004fca00008e0600 */
[----:B------:R0:W2:Y:S04]  /*13540*/  @!P0 LDG.E.U16 R16, desc[UR8][R14.64] ;  /* 0x000000080e108981 */ /* 0x0000a8000c1e1500 */
[----:B------:R-:W0:Y:S04]  /*13550*/  LDL R15, [R1+0x43c] ;  /* 0x00043c00010f7983 */ /* 0x000e280000100800 */
[----:B------:R1:W-:Y:S02]  /*13560*/  STS.U16 [R4+UR4+0x2300], R13 ;  /* 0x0023000d04007988 */ /* 0x0003e40008000404 */
[----:B-1----:R-:W-:-:S02]  /*13570*/  PRMT R13, RZ, 0x7610, R13 ;  /* 0x00007610ff0d7816 */ /* 0x002fc4000000000d */
[----:B------:R1:W-:Y:S04]  /*13580*/  STS.U16 [R4+UR4+0xd00], R17 ;  /* 0x000d001104007988 */ /* 0x0003e80008000404 */
[----:B----4-:R4:W-:Y:S01]  /*13590*/  STS.U16 [R4+UR4+0x2700], R25 ;  /* 0x0027001904007988 */ /* 0x0109e20008000404 */
[----:B-1----:R-:W-:-:S03]  /*135a0*/  PRMT R17, RZ, 0x7610, R17 ;  /* 0x00007610ff117816 */ /* 0x002fc60000000011 */
[----:B----4-:R-:W4:Y:S01]  /*135b0*/  LDL R25, [R1+0x42c] ;  /* 0x00042c0001197983 */ /* 0x010f220000100800 */
[----:B0-----:R-:W-:-:S05]  /*135c0*/  IADD3 R14, P1, PT, R15, R2, RZ ;  /* 0x000000020f0e7210 */ /* 0x001fca0007f3e0ff */
[----:B---3--:R-:W-:Y:S01]  /*135d0*/  IMAD.X R15, R26, 0x1, R0, P1 ;  /* 0x000000011a0f7824 */ /* 0x008fe200008e0600 */
[----:B------:R0:W-:Y:S04]  /*135e0*/  STS.U16 [R4+UR4+0x2900], R18 ;  /* 0x0029001204007988 */ /* 0x0001e80008000404 */
[----:B------:R1:W3:Y:S04]  /*135f0*/  @!P0 LDG.E.U16 R13, desc[UR8][R14.64] ;  /* 0x000000080e0d8981 */ /* 0x0002e8000c1e1500 */
[----:B------:R-:W2:Y:S01]  /*13600*/  LDL R26, [R1+0x414] ;  /* 0x00041400011a7983 */ /* 0x000ea20000100800 */
[----:B-1----:R-:W-:-:S02]  /*13610*/  IADD3 R14, P1, PT, R28, R2, RZ ;  /* 0x000000021c0e7210 */ /* 0x002fc40007f3e0ff */
[----:B0-----:R-:W-:Y:S01]  /*13620*/  PRMT R18, RZ, 0x7610, R18 ;  /* 0x00007610ff127816 */ /* 0x001fe20000000012 */
[----:B------:R-:W2:Y:S02]  /*13630*/  LDL R28, [R1+0x41c] ;  /* 0x00041c00011c7983 */ /* 0x000ea40000100800 */
[----:B------:R-:W-:Y:S02]  /*13640*/  IMAD.X R15, R27, 0x1, R0, P1 ;  /* 0x000000011b0f7824 */ /* 0x000fe400008e0600 */
[----:B------:R-:W2:Y:S04]  /*13650*/  LDL R27, [R1+0x220] ;  /* 0x00022000011b7983 */ /* 0x000ea80000100800 */
[----:B------:R4:W2:Y:S04]  /*13660*/  @!P0 LDG.E.U16 R17, desc[UR8][R14.64] ;  /* 0x000000080e118981 */ /* 0x0008a8000c1e1500 */
[----:B------:R-:W2:Y:S01]  /*13670*/  LDL R15, [R1+0x200] ;  /* 0x00020000010f7983 */ /* 0x000ea20000100800 */
[----:B----4-:R-:W-:-:S03]  /*13680*/  IADD3 R14, P1, PT, R25, R2, RZ ;  /* 0x00000002190e7210 */ /* 0x010fc60007f3e0ff */
[----:B------:R-:W4:Y:S02]  /*13690*/  LDL R25, [R1+0x230] ;  /* 0x0002300001197983 */ /* 0x000f240000100800 */
[----:B--2---:R-:W-:-:S05]  /*136a0*/  IMAD.X R15, R15, 0x1, R0, P1 ;  /* 0x000000010f0f7824 */ /* 0x004fca00008e0600 */
[----:B------:R0:W2:Y:S04]  /*136b0*/  @!P0 LDG.E.U16 R18, desc[UR8][R14.64] ;  /* 0x000000080e128981 */ /* 0x0000a8000c1e1500 */
[----:B------:R-:W0:Y:S02]  /*136c0*/  LDL R15, [R1+0x424] ;  /* 0x00042400010f7983 */ /* 0x000e240000100800 */
[----:B0-----:R-:W-:Y:S02]  /*136d0*/  IADD3 R14, P1, PT, R15, R2, RZ ;  /* 0x000000020f0e7210 */ /* 0x001fe40007f3e0ff */
[----:B------:R-:W2:Y:S04]  /*136e0*/  LDL R15, [R1+0x210] ;  /* 0x00021000010f7983 */ /* 0x000ea80000100800 */
[----:B------:R0:W-:Y:S02]  /*136f0*/  STS.U16 [R4+UR4+0xb00], R20 ;  /* 0x000b001404007988 */ /* 0x0001e40008000404 */
[----:B0-----:R-:W-:-:S02]  /*13700*/  PRMT R20, RZ, 0x7610, R20 ;  /* 0x00007610ff147816 */ /* 0x001fc40000000014 */
[----:B------:R0:W-:Y:S01]  /*13710*/  STS.U16 [R4+UR4+0x2d00], R23 ;  /* 0x002d001704007988 */ /* 0x0001e20008000404 */
[----:B------:R-:W1:Y:S01]  /*13720*/  S2UR UR7, SR_CgaCtaId ;  /* 0x00000000000779c3 */ /* 0x000e620000008800 */
[----:B0-----:R-:W-:Y:S02]  /*13730*/  PRMT R23, RZ, 0x7610, R23 ;  /* 0x00007610ff177816 */ /* 0x001fe40000000017 */
[----:B------:R0:W-:Y:S02]  /*13740*/  STS.U16 [R4+UR4+0x2b00], R24 ;  /* 0x002b001804007988 */ /* 0x0001e40008000404 */
[----:B0-----:R-:W-:Y:S01]  /*13750*/  PRMT R24, RZ, 0x7610, R24 ;  /* 0x00007610ff187816 */ /* 0x001fe20000000018 */
[----:B------:R-:W-:Y:S02]  /*13760*/  UMOV UR6, 0x400 ;  /* 0x0000040000067882 */ /* 0x000fe40000000000 */
[----:B-1----:R-:W-:Y:S01]  /*13770*/  ULEA UR6, UR7, UR6, 0x18 ;  /* 0x0000000607067291 */ /* 0x002fe2000f8ec0ff */
[----:B--2---:R-:W-:-:S05]  /*13780*/  IMAD.X R15, R15, 0x1, R0, P1 ;  /* 0x000000010f0f7824 */ /* 0x004fca00008e0600 */
[----:B------:R0:W2:Y:S02]  /*13790*/  @!P0 LDG.E.U16 R20, desc[UR8][R14.64] ;  /* 0x000000080e148981 */ /* 0x0000a4000c1e1500 */
[----:B0-----:R-:W-:-:S05]  /*137a0*/  IADD3 R14, P1, PT, R28, R2, RZ ;  /* 0x000000021c0e7210 */ /* 0x001fca0007f3e0ff */
[--C-:B------:R-:W-:Y:S02]  /*137b0*/  IMAD.X R15, R27, 0x1, R0.reuse, P1 ;  /* 0x000000011b0f7824 */ /* 0x100fe400008e0600 */
[----:B------:R-:W0:Y:S03]  /*137c0*/  S2R R27, SR_TID.X ;  /* 0x00000000001b7919 */ /* 0x000e260000002100 */
[----:B------:R1:W2:Y:S02]  /*137d0*/  @!P0 LDG.E.U16 R23, desc[UR8][R14.64] ;  /* 0x000000080e178981 */ /* 0x0002a4000c1e1500 */
[----:B-1----:R-:W-:Y:S02]  /*137e0*/  IADD3 R14, P1, PT, R26, R2, RZ ;  /* 0x000000021a0e7210 */ /* 0x002fe40007f3e0ff */
[----:B------:R1:W-:Y:S03]  /*137f0*/  STS.U16 [R4+UR4+0x2f00], R22 ;  /* 0x002f001604007988 */ /* 0x0003e60008000404 */
[----:B----4-:R-:W-:Y:S01]  /*13800*/  IMAD.X R15, R25, 0x1, R0, P1 ;  /* 0x00000001190f7824 */ /* 0x010fe200008e0600 */
[----:B------:R4:W-:Y:S04]  /*13810*/  STS.U16 [R4+UR4+0x3100], R21 ;  /* 0x0031001504007988 */ /* 0x0009e80008000404 */
[----:B------:R1:W2:Y:S04]  /*13820*/  @!P0 LDG.E.U16 R24, desc[UR8][R14.64] ;  /* 0x000000080e188981 */ /* 0x0002a8000c1e1500 */
[----:B------:R-:W2:Y:S01]  /*13830*/  LDL R26, [R1+0x3fc] ;  /* 0x0003fc00011a7983 */ /* 0x000ea20000100800 */
[----:B0-----:R-:W-:-:S02]  /*13840*/  IMAD.SHL.U32 R28, R27, 0x40, RZ ;  /* 0x000000401b1c7824 */ /* 0x001fc400078e00ff */
[----:B-1----:R-:W-:-:S03]  /*13850*/  IMAD.SHL.U32 R14, R27, 0x8, RZ ;  /* 0x000000081b0e7824 */ /* 0x002fc600078e00ff */
[----:B------:R-:W-:Y:S01]  /*13860*/  LOP3.LUT R28, R28, 0x1c0, RZ, 0xc0, !PT ;  /* 0x000001c01c1c7812 */ /* 0x000fe200078ec0ff */
[----:B------:R-:W-:-:S03]  /*13870*/  IMAD.SHL.U32 R25, R27, 0x2, RZ ;  /* 0x000000021b197824 */ /* 0x000fc600078e00ff */
[----:B------:R-:W-:Y:S02]  /*13880*/  LOP3.LUT R15, R28, 0x30, R14, 0xf8, !PT ;  /* 0x000000301c0f7812 */ /* 0x000fe400078ef80e */
[--C-:B------:R-:W-:Y:S02]  /*13890*/  LOP3.LUT R14, R14, 0x30, R25.reuse, 0x48, !PT ;  /* 0x000000300e0e7812 */ /* 0x100fe400078e4819 */
[----:B------:R-:W-:Y:S02]  /*138a0*/  LOP3.LUT R25, R15, 0x10, R25, 0x78, !PT ;  /* 0x000000100f197812 */ /* 0x000fe400078e7819 */
[----:B------:R-:W-:-:S04]  /*138b0*/  LOP3.LUT R15, R27, 0x60, RZ, 0xc0, !PT ;  /* 0x000000601b0f7812 */ /* 0x000fc800078ec0ff */
[----:B------:R-:W-:-:S04]  /*138c0*/  LEA R15, R15, UR6, 0x4 ;  /* 0x000000060f0f7c11 */ /* 0x000fc8000f8e20ff */
[----:B------:R-:W-:Y:S02]  /*138d0*/  IADD3 R28, PT, PT, R28, R15, R14 ;  /* 0x0000000f1c1c7210 */ /* 0x000fe40007ffe00e */
[----:B------:R-:W2:Y:S04]  /*138e0*/  LDL R14, [R1+0x40c] ;  /* 0x00040c00010e7983 */ /* 0x000ea80000100800 */
[----:B------:R-:W3:Y:S01]  /*138f0*/  LDL R15, [R1+0x240] ;  /* 0x00024000010f7983 */ /* 0x000ee20000100800 */
[----:B------:R-:W-:Y:S02]  /*13900*/  PRMT R22, RZ, 0x7610, R22 ;  /* 0x00007610ff167816 */ /* 0x000fe40000000016 */
[----:B--2---:R-:W-:-:S05]  /*13910*/  IADD3 R14, P1, PT, R14, R2, RZ ;  /* 0x000000020e0e7210 */ /* 0x004fca0007f3e0ff */
[----:B---3--:R-:W-:-:S05]  /*13920*/  IMAD.X R15, R15, 0x1, R0, P1 ;  /* 0x000000010f0f7824 */ /* 0x008fca00008e0600 */
[----:B------:R0:W2:Y:S04]  /*13930*/  @!P0 LDG.E.U16 R22, desc[UR8][R14.64] ;  /* 0x000000080e168981 */ /* 0x0000a8000c1e1500 */
[----:B------:R-:W0:Y:S02]  /*13940*/  LDL R15, [R1+0x404] ;  /* 0x00040400010f7983 */ /* 0x000e240000100800 */
[----:B0-----:R-:W-:Y:S02]  /*13950*/  IADD3 R14, P1, PT, R15, R2, RZ ;  /* 0x000000020f0e7210 */ /* 0x001fe40007f3e0ff */
[----:B------:R-:W3:Y:S01]  /*13960*/  LDL R15, [R1+0x250] ;  /* 0x00025000010f7983 */ /* 0x000ee20000100800 */
[----:B----4-:R-:W-:-:S03]  /*13970*/  PRMT R21, RZ, 0x7610, R21 ;  /* 0x00007610ff157816 */ /* 0x010fc60000000015 */
[----:B------:R0:W-:Y:S04]  /*13980*/  STS.U16 [R4+UR4+0x3900], R6 ;  /* 0x0039000604007988 */ /* 0x0001e80008000404 */
[----:B------:R1:W-:Y:S04]  /*13990*/  STS.U16 [R4+UR4+0x3b00], R7 ;  /* 0x003b000704007988 */ /* 0x0003e80008000404 */
[----:B0-----:R-:W4:Y:S04]  /*139a0*/  LDL R6, [R1+0x3f4] ;  /* 0x0003f40001067983 */ /* 0x001f280000100800 */
[----:B-1----:R-:W2:Y:S01]  /*139b0*/  LDL R7, [R1+0x270] ;  /* 0x0002700001077983 */ /* 0x002ea20000100800 */
[----:B---3--:R-:W-:-:S05]  /*139c0*/  IMAD.X R15, R15, 0x1, R0, P1 ;  /* 0x000000010f0f7824 */ /* 0x008fca00008e0600 */
[----:B------:R0:W3:Y:S04]  /*139d0*/  @!P0 LDG.E.U16 R21, desc[UR8][R14.64] ;  /* 0x000000080e158981 */ /* 0x0000e8000c1e1500 */
[----:B------:R-:W2:Y:S01]  /*139e0*/  LDL R15, [R1+0x260] ;  /* 0x00026000010f7983 */ /* 0x000ea20000100800 */
[----:B0-----:R-:W-:-:S03]  /*139f0*/  IADD3 R14, P1, PT, R26, R2, RZ ;  /* 0x000000021a0e7210 */ /* 0x001fc60007f3e0ff */
[----:B------:R0:W-:Y:S04]  /*13a00*/  STS.U16 [R4+UR4+0x3500], R3 ;  /* 0x0035000304007988 */ /* 0x0001e80008000404 */
[----:B------:R1:W-:Y:S04]  /*13a10*/  STS.U16 [R4+UR4+0x3300], R19 ;  /* 0x0033001304007988 */ /* 0x0003e80008000404 */
[----:B------:R4:W-:Y:S01]  /*13a20*/  STS.U16 [R4+UR4+0x3d00], R8 ;  /* 0x003d000804007988 */ /* 0x0009e20008000404 */
[----:B0-----:R-:W-:-:S03]  /*13a30*/  PRMT R3, RZ, 0x7610, R3 ;  /* 0x00007610ff037816 */ /* 0x001fc60000000003 */
[----:B------:R-:W3:Y:S01]  /*13a40*/  LDL R26, [R1+0x290] ;  /* 0x00029000011a7983 */ /* 0x000ee20000100800 */
[----:B-1----:R-:W-:-:S03]  /*13a50*/  PRMT R19, RZ, 0x7610, R19 ;  /* 0x00007610ff137816 */ /* 0x002fc60000000013 */
[----:B----4-:R-:W4:Y:S01]  /*13a60*/  LDL R8, [R1+0x280] ;  /* 0x0002800001087983 */ /* 0x010f220000100800 */
[----:B--2---:R-:W-:Y:S01]  /*13a70*/  IMAD.X R15, R15, 0x1, R0, P1 ;  /* 0x000000010f0f7824 */ /* 0x004fe200008e0600 */
[----:B------:R-:W-:-:S04]  /*13a80*/  IADD3 R6, P1, PT, R6, R2, RZ ;  /* 0x0000000206067210 */ /* 0x000fc80007f3e0ff */
[----:B------:R-:W2:Y:S01]  /*13a90*/  @!P0 LDG.E.U16 R19, desc[UR8][R14.64] ;  /* 0x000000080e138981 */ /* 0x000ea2000c1e1500 */
[----:B------:R-:W-:-:S05]  /*13aa0*/  IMAD.X R7, R7, 0x1, R0, P1 ;  /* 0x0000000107077824 */ /* 0x000fca00008e0600 */
[----:B------:R0:W2:Y:S04]  /*13ab0*/  @!P0 LDG.E.U16 R3, desc[UR8][R6.64] ;  /* 0x0000000806038981 */ /* 0x0000a8000c1e1500 */
[----:B------:R-:W2:Y:S04]  /*13ac0*/  LDL R15, [R1+0x3e4] ;  /* 0x0003e400010f7983 */ /* 0x000ea80000100800 */
[----:B------:R1:W-:Y:S04]  /*13ad0*/  STS.U16 [R4+UR4+0x3700], R5 ;  /* 0x0037000504007988 */ /* 0x0003e80008000404 */
[----:B------:R-:W0:Y:S04]  /*13ae0*/  LDL R7, [R1+0x3ec] ;  /* 0x0003ec0001077983 */ /* 0x000e280000100800 */
[----:B------:R-:W-:Y:S01]  /*13af0*/  STS.U16 [R4+UR4+0x3f00], R9 ;  /* 0x003f000904007988 */ /* 0x000fe20008000404 */
[----:B-1----:R-:W-:-:S03]  /*13b00*/  PRMT R5, RZ, 0x7610, R5 ;  /* 0x00007610ff057816 */ /* 0x002fc60000000005 */
[----:B------:R-:W3:Y:S04]  /*13b10*/  LDL R14, [R1+0x3dc] ;  /* 0x0003dc00010e7983 */ /* 0x000ee80000100800 */
[----:B------:R1:W-:Y:S04]  /*13b20*/  STS.U16 [R4+UR4+0x4100], R10 ;  /* 0x0041000a04007988 */ /* 0x0003e80008000404 */
[----:B------:R4:W-:Y:S04]  /*13b30*/  STS.U16 [R4+UR4+0x4300], R11 ;  /* 0x0043000b04007988 */ /* 0x0009e80008000404 */
[----:B-1----:R-:W3:Y:S04]  /*13b40*/  LDL R10, [R1+0x3d4] ;  /* 0x0003d400010a7983 */ /* 0x002ee80000100800 */
[----:B----4-:R-:W4:Y:S01]  /*13b50*/  LDL R11, [R1+0x2b0] ;  /* 0x0002b000010b7983 */ /* 0x010f220000100800 */
[----:B0-----:R-:W-:-:S05]  /*13b60*/  IADD3 R6, P1, PT, R7, R2, RZ ;  /* 0x0000000207067210 */ /* 0x001fca0007f3e0ff */
[--C-:B------:R-:W-:Y:S01]  /*13b70*/  IMAD.X R7, R8, 0x1, R0.reuse, P1 ;  /* 0x0000000108077824 */ /* 0x100fe200008e0600 */
[----:B--2---:R-:W-:Y:S02]  /*13b80*/  IADD3 R8, P1, PT, R15, R2, RZ ;  /* 0x000000020f087210 */ /* 0x004fe40007f3e0ff */
[----:B------:R-:W2:Y:S04]  /*13b90*/  LDL R15, [R1+0x2c0] ;  /* 0x0002c000010f7983 */ /* 0x000ea80000100800 */
[----:B------:R0:W2:Y:S01]  /*13ba0*/  @!P0 LDG.E.U16 R5, desc[UR8][R6.64] ;  /* 0x0000000806058981 */ /* 0x0000a2000c1e1500 */
[----:B---3--:R-:W-:-:S03]  /*13bb0*/  IMAD.X R9, R26, 0x1, R0, P1 ;  /* 0x000000011a097824 */ /* 0x008fc600008e0600 */
[----:B------:R-:W3:Y:S01]  /*13bc0*/  LDL R26, [R1+0x2d0] ;  /* 0x0002d000011a7983 */ /* 0x000ee20000100800 */
[----:B0-----:R-:W-:-:S06]  /*13bd0*/  PRMT R6, RZ, 0x7610, R6 ;  /* 0x00007610ff067816 */ /* 0x001fcc0000000006 */
[----:B------:R0:W2:Y:S04]  /*13be0*/  @!P0 LDG.E.U16 R6, desc[UR8][R8.64] ;  /* 0x0000000808068981 */ /* 0x0000a8000c1e1500 */
[----:B------:R-:W2:Y:S01]  /*13bf0*/  LDL R9, [R1+0x2a0] ;  /* 0x0002a00001097983 */ /* 0x000ea20000100800 */
[-C--:B0-----:R-:W-:Y:S02]  /*13c00*/  IADD3 R8, P1, PT, R14, R2.reuse, RZ ;  /* 0x000000020e087210 */ /* 0x081fe40007f3e0ff */
[----:B------:R-:W-:Y:S01]  /*13c10*/  PRMT R7, RZ, 0x7610, R7 ;  /* 0x00007610ff077816 */ /* 0x000fe20000000007 */
[----:B------:R-:W3:Y:S02]  /*13c20*/  LDL R14, [R1+0x3c4] ;  /* 0x0003c400010e7983 */ /* 0x000ee40000100800 */
[----:B--2---:R-:W-:Y:S01]  /*13c30*/  IMAD.X R9, R9, 0x1, R0, P1 ;  /* 0x0000000109097824 */ /* 0x004fe200008e0600 */
[----:B------:R-:W-:-:S04]  /*13c40*/  IADD3 R10, P1, PT, R10, R2, RZ ;  /* 0x000000020a0a7210 */ /* 0x000fc80007f3e0ff */
[----:B------:R0:W2:Y:S01]  /*13c50*/  @!P0 LDG.E.U16 R7, desc[UR8][R8.64] ;  /* 0x0000000808078981 */ /* 0x0000a2000c1e1500 */
[----:B----4-:R-:W-:Y:S01]  /*13c60*/  IMAD.X R11, R11, 0x1, R0, P1 ;  /* 0x000000010b0b7824 */ /* 0x010fe200008e0600 */
[----:B0-----:R-:W-:-:S06]  /*13c70*/  PRMT R8, RZ, 0x7610, R8 ;  /* 0x00007610ff087816 */ /* 0x001fcc0000000008 */
[----:B------:R0:W4:Y:S04]  /*13c80*/  @!P0 LDG.E.U16 R8, desc[UR8][R10.64] ;  /* 0x000000080a088981 */ /* 0x000128000c1e1500 */
[----:B------:R-:W0:Y:S01]  /*13c90*/  LDL R11, [R1+0x3cc] ;  /* 0x0003cc00010b7983 */ /* 0x000e220000100800 */
[----:B------:R-:W-:-:S03]  /*13ca0*/  PRMT R9, RZ, 0x7610, R9 ;  /* 0x00007610ff097816 */ /* 0x000fc60000000009 */
[----:B------:R1:W-:Y:S04]  /*13cb0*/  STS.U16 [R4+UR4+0x4500], R12 ;  /* 0x0045000c04007988 */ /* 0x0003e80008000404 */
[----:B-1----:R-:W2:Y:S01]  /*13cc0*/  LDL R12, [R1+0x3bc] ;  /* 0x0003bc00010c7983 */ /* 0x002ea20000100800 */
[----:B0-----:R-:W-:-:S05]  /*13cd0*/  IADD3 R10, P1, PT, R11, R2, RZ ;  /* 0x000000020b0a7210 */ /* 0x001fca0007f3e0ff */
[----:B------:R-:W-:Y:S01]  /*13ce0*/  IMAD.X R11, R15, 0x1, R0, P1 ;  /* 0x000000010f0b7824 */ /* 0x000fe200008e0600 */
[----:B---3--:R-:W-:-:S04]  /*13cf0*/  IADD3 R14, P1, PT, R14, R2, RZ ;  /* 0x000000020e0e7210 */ /* 0x008fc80007f3e0ff */
[----:B------:R0:W3:Y:S01]  /*13d00*/  @!P0 LDG.E.U16 R9, desc[UR8][R10.64] ;  /* 0x000000080a098981 */ /* 0x0000e2000c1e1500 */
[----:B------:R-:W-:Y:S01]  /*13d10*/  IMAD.X R15, R26, 0x1, R0, P1 ;  /* 0x000000011a0f7824 */ /* 0x000fe200008e0600 */
[----:B0-----:R-:W-:Y:S02]  /*13d20*/  PRMT R10, RZ, 0x7610, R10 ;  /* 0x00007610ff0a7816 */ /* 0x001fe4000000000a */
[----:B------:R0:W-:Y:S01]  /*13d30*/  STS.U16 [R4+UR4+0x4900], R13 ;  /* 0x0049000d04007988 */ /* 0x0001e20008000404 */
[----:B------:R-:W-:-:S03]  /*13d40*/  PRMT R11, RZ, 0x7610, R11 ;  /* 0x00007610ff0b7816 */ /* 0x000fc6000000000b */
[----:B------:R-:W3:Y:S04]  /*13d50*/  LDL R26, [R1+0x3a4] ;  /* 0x0003a400011a7983 */ /* 0x000ee80000100800 */
[----:B------:R1:W3:Y:S04]  /*13d60*/  @!P0 LDG.E.U16 R10, desc[UR8][R14.64] ;  /* 0x000000080e0a8981 */ /* 0x0002e8000c1e1500 */
[----:B------:R-:W0:Y:S04]  /*13d70*/  LDL R14, [R1+0x2e0] ;  /* 0x0002e000010e7983 */ /* 0x000e280000100800 */
[----:B------:R-:W1:Y:S01]  /*13d80*/  LDL R15, [R1+0x3b4] ;  /* 0x0003b400010f7983 */ /* 0x000e620000100800 */
[----:B--2---:R-:W-:-:S05]  /*13d90*/  IADD3 R12, P1, PT, R12, R2, RZ ;  /* 0x000000020c0c7210 */ /* 0x004fca0007f3e0ff */
[----:B0-----:R-:W-:Y:S01]  /*13da0*/  IMAD.X R13, R14, 0x1, R0, P1 ;  /* 0x000000010e0d7824 */ /* 0x001fe200008e0600 */
[----:B-1----:R-:W-:-:S04]  /*13db0*/  IADD3 R14, P1, PT, R15, R2, RZ ;  /* 0x000000020f0e7210 */ /* 0x002fc80007f3e0ff */
[----:B------:R0:W2:Y:S04]  /*13dc0*/  @!P0 LDG.E.U16 R11, desc[UR8][R12.64] ;  /* 0x000000080c0b8981 */ /* 0x0000a8000c1e1500 */
        /* <DEDUP_REMOVED lines=10> */
[----:B------:R-:W2:Y:S01]  /*13e70*/  LDL R15, [R1+0x310] ;  /* 0x00031000010f7983 */ /* 0x000ea20000100800 */
[----:B---3--:R-:W-:-:S03]  /*13e80*/  IADD3 R14, P1, PT, R26, R2, RZ ;  /* 0x000000021a0e7210 */ /* 0x008fc60007f3e0ff */
[----:B------:R0:W-:Y:S04]  /*13e90*/  STS.U16 [R4+UR4+0x4700], R16 ;  /* 0x0047001004007988 */ /* 0x0001e80008000404 */
[----:B------:R1:W-:Y:S04]  /*13ea0*/  STS.U16 [R4+UR4+0x4b00], R17 ;  /* 0x004b001104007988 */ /* 0x0003e80008000404 */
[----:B------:R3:W-:Y:S01]  /*13eb0*/  STS.U16 [R4+UR4+0x5300], R24 ;  /* 0x0053001804007988 */ /* 0x0007e20008000404 */
[----:B0-----:R-:W-:-:S03]  /*13ec0*/  PRMT R16, RZ, 0x7610, R16 ;  /* 0x00007610ff107816 */ /* 0x001fc60000000010 */
[----:B------:R-:W4:Y:S01]  /*13ed0*/  LDL R26, [R1+0x348] ;  /* 0x00034800011a7983 */ /* 0x000f220000100800 */
[----:B--2---:R-:W-:Y:S01]  /*13ee0*/  IMAD.X R15, R15, 0x1, R0, P1 ;  /* 0x000000010f0f7824 */ /* 0x004fe200008e0600 */
[----:B-1----:R-:W-:Y:S02]  /*13ef0*/  PRMT R17, RZ, 0x7610, R17 ;  /* 0x00007610ff117816 */ /* 0x002fe40000000011 */
[----:B---3--:R-:W2:Y:S04]  /*13f00*/  LDL R24, [R1+0x544] ;  /* 0x0005440001187983 */ /* 0x008ea80000100800 */
[----:B------:R0:W3:Y:S04]  /*13f10*/  @!P0 LDG.E.U16 R16, desc[UR8][R14.64] ;  /* 0x000000080e108981 */ /* 0x0000e8000c1e1500 */
[----:B------:R-:W0:Y:S02]  /*13f20*/  LDL R15, [R1+0x39c] ;  /* 0x00039c00010f7983 */ /* 0x000e240000100800 */
[----:B0-----:R-:W-:-:S02]  /*13f30*/  IADD3 R14, P1, PT, R15, R2, RZ ;  /* 0x000000020f0e7210 */ /* 0x001fc40007f3e0ff */
[----:B------:R-:W2:Y:S03]  /*13f40*/  LDL R15, [R1+0x320] ;  /* 0x00032000010f7983 */ /* 0x000ea60000100800 */
[----:B--2---:R-:W-:-:S05]  /*13f50*/  IMAD.X R15, R15, 0x1, R0, P1 ;  /* 0x000000010f0f7824 */ /* 0x004fca00008e0600 */
[----:B------:R0:W2:Y:S04]  /*13f60*/  @!P0 LDG.E.U16 R17, desc[UR8][R14.64] ;  /* 0x000000080e118981 */ /* 0x0000a8000c1e1500 */
[----:B------:R-:W0:Y:S02]  /*13f70*/  LDL R15, [R1+0x394] ;  /* 0x00039400010f7983 */ /* 0x000e240000100800 */
[----:B0-----:R-:W-:Y:S02]  /*13f80*/  IADD3 R14, P1, PT, R15, R2, RZ ;  /* 0x000000020f0e7210 */ /* 0x001fe40007f3e0ff */
[----:B------:R-:W2:Y:S04]  /*13f90*/  LDL R15, [R1+0x338] ;  /* 0x00033800010f7983 */ /* 0x000ea80000100800 */
[----:B------:R0:W-:Y:S02]  /*13fa0*/  STS.U16 [R4+UR4+0x4d00], R18 ;  /* 0x004d001204007988 */ /* 0x0001e40008000404 */
[----:B0-----:R-:W-:-:S02]  /*13fb0*/  PRMT R18, RZ, 0x7610, R18 ;  /* 0x00007610ff127816 */ /* 0x001fc40000000012 */
[----:B------:R0:W-:Y:S04]  /*13fc0*/  STS.U16 [R4+UR4+0x4f00], R20 ;  /* 0x004f001404007988 */ /* 0x0001e80008000404 */
[----:B------:R1:W-:Y:S01]  /*13fd0*/  STS.U16 [R4+UR4+0x5100], R23 ;  /* 0x0051001704007988 */ /* 0x0003e20008000404 */
[----:B0-----:R-:W-:-:S03]  /*13fe0*/  PRMT R20, RZ, 0x7610, R20 ;  /* 0x00007610ff147816 */ /* 0x001fc60000000014 */
[----:B-1----:R-:W3:Y:S01]  /*13ff0*/  LDL R23, [R1+0x75c] ;  /* 0x00075c0001177983 */ /* 0x002ee20000100800 */
[----:B--2---:R-:W-:-:S05]  /*14000*/  IMAD.X R15, R15, 0x1, R0, P1 ;  /* 0x000000010f0f7824 */ /* 0x004fca00008e0600 */
[----:B------:R0:W2:Y:S02]  /*14010*/  @!P0 LDG.E.U16 R18, desc[UR8][R14.64] ;  /* 0x000000080e128981 */ /* 0x0000a4000c1e1500 */
[----:B0-----:R-:W-:Y:S02]  /*14020*/  IADD3 R14, P1, PT, R24, R2, RZ ;  /* 0x00000002180e7210 */ /* 0x001fe40007f3e0ff */
[----:B------:R0:W-:Y:S03]  /*14030*/  STS.U16 [R4+UR4+0x5700], R21 ;  /* 0x0057001504007988 */ /* 0x0001e60008000404 */
[----:B----4-:R-:W-:Y:S01]  /*14040*/  IMAD.X R15, R26, 0x1, R0, P1 ;  /* 0x000000011a0f7824 */ /* 0x010fe200008e0600 */
[----:B------:R1:W-:Y:S04]  /*14050*/  STS.U16 [R4+UR4+0x5900], R19 ;  /* 0x0059001304007988 */ /* 0x0003e80008000404 */
[----:B------:R3:W4:Y:S01]  /*14060*/  @!P0 LDG.E.U16 R20, desc[UR8][R14.64] ;  /* 0x000000080e148981 */ /* 0x000722000c1e1500 */
[----:B0-----:R-:W-:-:S03]  /*14070*/  PRMT R21, RZ, 0x7610, R21 ;  /* 0x00007610ff157816 */ /* 0x001fc60000000015 */
[----:B------:R-:W2:Y:S04]  /*14080*/  LDL R26, [R1+0x378] ;  /* 0x00037800011a7983 */ /* 0x000ea80000100800 */
[----:B------:R-:W2:Y:S04]  /*14090*/  LDL R24, [R1+0x784] ;  /* 0x0007840001187983 */ /* 0x000ea80000100800 */
[----:B------:R-:W2:Y:S01]  /*140a0*/  LDL R15, [R1+0x358] ;  /* 0x00035800010f7983 */ /* 0x000ea20000100800 */
[----:B---3--:R-:W-:Y:S02]  /*140b0*/  IADD3 R14, P1, PT, R23, R2, RZ ;  /* 0x00000002170e7210 */ /* 0x008fe40007f3e0ff */
[----:B-1----:R-:W-:Y:S01]  /*140c0*/  PRMT R19, RZ, 0x7610, R19 ;  /* 0x00007610ff137816 */ /* 0x002fe20000000013 */
        /* <DEDUP_REMOVED lines=13> */
[----:B0-----:R-:W-:-:S05]  /*141a0*/  IADD3 R14, P1, PT, R15, R2, RZ ;  /* 0x000000020f0e7210 */ /* 0x001fca0007f3e0ff */
[----:B------:R-:W-:-:S05]  /*141b0*/  IMAD.X R15, R26, 0x1, R0, P1 ;  /* 0x000000011a0f7824 */ /* 0x000fca00008e0600 */
[----:B------:R0:W2:Y:S02]  /*141c0*/  @!P0 LDG.E.U16 R22, desc[UR8][R14.64] ;  /* 0x000000080e168981 */ /* 0x0000a4000c1e1500 */
[----:B0-----:R-:W-:-:S05]  /*141d0*/  IADD3 R14, P1, PT, R24, R2, RZ ;  /* 0x00000002180e7210 */ /* 0x001fca0007f3e0ff */
[----:B---3--:R-:W-:-:S05]  /*141e0*/  IMAD.X R15, R23, 0x1, R0, P1 ;  /* 0x00000001170f7824 */ /* 0x008fca00008e0600 */
[----:B------:R-:W3:Y:S04]  /*141f0*/  @!P0 LDG.E.U16 R5, desc[UR8][R14.64] ;  /* 0x000000080e058981 */ /* 0x000ee8000c1e1500 */
[----:B------:R-:W-:Y:S04]  /*14200*/  STL [R1+0xe28], R2 ;  /* 0x000e280201007387 */ /* 0x000fe80000100800 */
[----:B------:R-:W-:Y:S04]  /*14210*/  STL [R1+0xa1c], R0 ;  /* 0x000a1c0001007387 */ /* 0x000fe80000100800 */
[----:B------:R-:W-:Y:S04]  /*14220*/  STS.U16 [R4+UR4+0x6300], R8 ;  /* 0x0063000804007988 */ /* 0x000fe80008000404 */
[----:B------:R0:W-:Y:S04]  /*14230*/  STS.U16 [R4+UR4+0x6500], R9 ;  /* 0x0065000904007988 */ /* 0x0001e80008000404 */
[----:B------:R-:W-:Y:S04]  /*14240*/  STS.U16 [R4+UR4+0x6700], R10 ;  /* 0x0067000a04007988 */ /* 0x000fe80008000404 */
[----:B------:R1:W-:Y:S04]  /*14250*/  STS.U16 [R4+UR4+0x6900], R11 ;  /* 0x0069000b04007988 */ /* 0x0003e80008000404 */
[----:B0-----:R-:W3:Y:S04]  /*14260*/  LDL.LU.64 R8, [R1+0x740] ;  /* 0x0007400001087983 */ /* 0x001ee80000300a00 */
[----:B-1----:R-:W3:Y:S04]  /*14270*/  LDL.LU.64 R10, [R1+0x748] ;  /* 0x00074800010a7983 */ /* 0x002ee80000300a00 */
[----:B------:R-:W-:Y:S04]  /*14280*/  STS.U16 [R4+UR4+0x5b00], R3 ;  /* 0x005b000304007988 */ /* 0x000fe80008000404 */
        /* <DEDUP_REMOVED lines=8> */
[----:B----4-:R-:W-:Y:S04]  /*14310*/  STS.U16 [R4+UR4+0x7500], R20 ;  /* 0x0075001404007988 */ /* 0x010fe80008000404 */
[----:B------:R-:W-:Y:S04]  /*14320*/  STS.U16 [R4+UR4+0x7700], R21 ;  /* 0x0077001504007988 */ /* 0x000fe80008000404 */
[----:B--2---:R-:W-:Y:S04]  /*14330*/  STS.U16 [R4+UR4+0x7900], R19 ;  /* 0x0079001304007988 */ /* 0x004fe80008000404 */
[----:B------:R-:W-:Y:S04]  /*14340*/  STS.U16 [R4+UR4+0x7b00], R22 ;  /* 0x007b001604007988 */ /* 0x000fe80008000404 */
[----:B---3--:R0:W-:Y:S01]  /*14350*/  STS.U16 [R4+UR4+0x7d00], R5 ;  /* 0x007d000504007988 */ /* 0x0081e20008000404 */
[----:B------:R-:W-:Y:S06]  /*14360*/  BAR.SYNC.DEFER_BLOCKING 0x0 ;  /* 0x0000000000007b1d */ /* 0x000fec0000010000 */
[----:B0-----:R-:W2:Y:S04]  /*14370*/  LDL.LU.64 R4, [R1+0x6c0] ;  /* 0x0006c00001047983 */ /* 0x001ea80000300a00 */
[----:B------:R-:W2:Y:S01]  /*14380*/  LDL.LU.64 R6, [R1+0x6c8] ;  /* 0x0006c80001067983 */ /* 0x000ea20000300a00 */
[----:B------:R-:W-:-:S05]  /*14390*/  IMAD.SHL.U32 R3, R27, 0x20, RZ ;  /* 0x000000201b037824 */ /* 0x000fca00078e00ff */
[----:B------:R-:W-:Y:S01]  /*143a0*/  LOP3.LUT R3, R25, 0x200, R3, 0xf8, !PT ;  /* 0x0000020019037812 */ /* 0x000fe200078ef803 */
[----:B------:R-:W0:Y:S04]  /*143b0*/  LDSM.16.M88.4 R20, [R28+0x800] ;  /* 0x000800001c14783b */ /* 0x000e280000000200 */
[----:B------:R-:W-:Y:S04]  /*143c0*/  LDSM.16.MT88.4 R16, [R3+UR6+0x8000] ;  /* 0x008000060310783b */ /* 0x000fe80008004200 */
[----:B------:R-:W1:Y:S01]  /*143d0*/  LDSM.16.M88.4 R24, [R28] ;  /* 0x000000001c18783b */ /* 0x000e620000000200 */
[----:B------:R-:W-:-:S05]  /*143e0*/  LOP3.LUT R29, R3, 0x20, RZ, 0x3c, !PT ;  /* 0x00000020031d7812 */ /* 0x000fca00078e3cff */
[----:B------:R-:W2:Y:S04]  /*143f0*/  LDSM.16.MT88.4 R12, [R29+UR6+0x8000] ;  /* 0x008000061d0c783b */ /* 0x000ea80008004200 */
[----:B0-----:R-:W-:Y:S04]  /*14400*/  STL.64 [R1+0xf38], R22 ;  /* 0x000f381601007387 */ /* 0x001fe80000100a00 */
[----:B------:R1:W-:Y:S02]  /*14410*/  STL.64 [R1+0xf30], R20 ;  /* 0x000f301401007387 */ /* 0x0003e40000100a00 */
[----:B-1----:R-:W-:-:S15]  /*14420*/  HMMA.16816.F32 R20, R16, R24, R8 ;  /* 0x000000181014723c */ /* 0x002fde0000001808 */
[----:B------:R-:W-:-:S04]  /*14430*/  NOP ;  /* 0x0000000000007918 */ /* 0x000fc80000000000 */
[----:B------:R-:W-:Y:S01]  /*14440*/  IMAD.MOV.U32 R11, RZ, RZ, R22 ;  /* 0x000000ffff0b7224 */ /* 0x000fe200078e0016 */
[----:B------:R2:W-:Y:S01]  /*14450*/  STL.64 [R1+0x30], R20 ;  /* 0x0000301401007387 */ /* 0x0005e20000100a00 */
[----:B------:R-:W-:Y:S02]  /*14460*/  IMAD.MOV.U32 R10, RZ, RZ, R23 ;  /* 0x000000ffff0a7224 */ /* 0x000fe400078e0017 */
[----:B--2---:R-:W-:-:S15]  /*14470*/  HMMA.16816.F32 R20, R12, R24, R4 ;  /* 0x000000180c14723c */ /* 0x004fde0000001804 */
[----:B------:R-:W-:-:S04]  /*14480*/  NOP ;  /* 0x0000000000007918 */ /* 0x000fc80000000000 */
[----:B------:R-:W-:Y:S02]  /*14490*/  IMAD.MOV.U32 R7, RZ, RZ, R22 ;  /* 0x000000ffff077224 */ /* 0x000fe400078e0016 */
[----:B------:R-:W-:Y:S02]  /*144a0*/  IMAD.MOV.U32 R6, RZ, RZ, R23 ;  /* 0x000000ffff067224 */ /* 0x000fe400078e0017 */
[----:B------:R-:W-:Y:S01]  /*144b0*/  IMAD.MOV.U32 R9, RZ, RZ, R20 ;  /* 0x000000ffff097224 */ /* 0x000fe200078e0014 */
[----:B------:R-:W2:Y:S01]  /*144c0*/  LDL.LU.64 R22, [R1+0xf38] ;  /* 0x000f380001167983 */ /* 0x000ea20000300a00 */
[----:B------:R-:W-:-:S03]  /*144d0*/  IMAD.MOV.U32 R8, RZ, RZ, R21 ;  /* 0x000000ffff087224 */ /* 0x000fc600078e0015 */
[----:B------:R-:W3:Y:S04]  /*144e0*/  LDL.LU.64 R20, [R1+0xf30] ;  /* 0x000f300001147983 */ /* 0x000ee80000300a00 */
[----:B------:R0:W-:Y:S04]  /*144f0*/  STL.64 [R1+0xf28], R26 ;  /* 0x000f281a01007387 */ /* 0x0001e80000100a00 */
[----:B------:R-:W3:Y:S04]  /*14500*/  LDL.LU.64 R24, [R1+0x730] ;  /* 0x0007300001187983 */ /* 0x000ee80000300a00 */
[----:B0-----:R-:W3:Y:S02]  /*14510*/  LDL.LU.64 R26, [R1+0x738] ;  /* 0x00073800011a7983 */ /* 0x001ee40000300a00 */
[----:B---3--:R-:W-:-:S15]  /*14520*/  HMMA.16816.F32 R24, R16, R20, R24 ;  /* 0x000000141018723c */ /* 0x008fde0000001818 */
[----:B------:R-:W-:-:S04]  /*14530*/  NOP ;  /* 0x0000000000007918 */ /* 0x000fc80000000000 */
[----:B------:R-:W-:Y:S02]  /*14540*/  IMAD.MOV.U32 R2, RZ, RZ, R26 ;  /* 0x000000ffff027224 */ /* 0x000fe400078e001a */
[----:B------:R-:W-:Y:S02]  /*14550*/  IMAD.MOV.U32 R0, RZ, RZ, R27 ;  /* 0x000000ffff007224 */ /* 0x000fe400078e001b */
[----:B------:R-:W3:Y:S04]  /*14560*/  LDL.LU.64 R26, [R1+0xf28] ;  /* 0x000f2800011a7983 */ /* 0x000ee80000300a00 */
[----:B------:R-:W-:Y:S04]  /*14570*/  STL.64 [R1+0xef8], R18 ;  /* 0x000ef81201007387 */ /* 0x000fe80000100a00 */
[----:B------:R0:W-:Y:S04]  /*14580*/  STL.64 [R1+0xef0], R16 ;  /* 0x000ef01001007387 */ /* 0x0001e80000100a00 */
[----:B0-----:R-:W4:Y:S04]  /*14590*/  LDL.LU.64 R16, [R1+0x6b0] ;  /* 0x0006b00001107983 */ /* 0x001f280000300a00 */
[----:B------:R-:W4:Y:S01]  /*145a0*/  LDL.LU.64 R18, [R1+0x6b8] ;  /* 0x0006b80001127983 */ /* 0x000f220000300a00 */
[----:B------:R-:W-:Y:S01]  /*145b0*/  IMAD.MOV.U32 R5, RZ, RZ, R24 ;  /* 0x000000ffff057224 */ /* 0x000fe200078e0018 */
[----:B----4-:R-:W-:-:S15]  /*145c0*/  HMMA.16816.F32 R16, R12, R20, R16 ;  /* 0x000000140c10723c */ /* 0x010fde0000001810 */
[----:B------:R-:W-:-:S04]  /*145d0*/  NOP ;  /* 0x0000000000007918 */ /* 0x000fc80000000000 */
[----:B------:R-:W-:Y:S04]  /*145e0*/  STL.64 [R1+0xf20], R18 ;  /* 0x000f201201007387 */ /* 0x000fe80000100a00 */
[----:B------:R0:W-:Y:S04]  /*145f0*/  STL.64 [R1+0xf18], R16 ;  /* 0x000f181001007387 */ /* 0x0001e80000100a00 */
[----:B0-----:R-:W3:Y:S04]  /*14600*/  LDL.LU R16, [R1+0x30] ;  /* 0x0000300001107983 */ /* 0x001ee80000300800 */
[----:B------:R-:W3:Y:S01]  /*14610*/  LDL.LU R17, [R1+0x34] ;  /* 0x0000340001117983 */ /* 0x000ee20000300800 */
[----:B------:R-:W-:-:S02]  /*14620*/  IMAD.MOV.U32 R18, RZ, RZ, R11 ;  /* 0x000000ffff127224 */ /* 0x000fc400078e000b */
[----:B------:R-:W-:Y:S02]  /*14630*/  IMAD.MOV.U32 R19, RZ, RZ, R10 ;  /* 0x000000ffff137224 */ /* 0x000fe400078e000a */
[----:B------:R-:W-:Y:S02]  /*14640*/  IMAD.MOV.U32 R20, RZ, RZ, R9 ;  /* 0x000000ffff147224 */ /* 0x000fe400078e0009 */
[----:B------:R-:W-:Y:S02]  /*14650*/  IMAD.MOV.U32 R21, RZ, RZ, R8 ;  /* 0x000000ffff157224 */ /* 0x000fe400078e0008 */
[----:B------:R-:W3:Y:S01]  /*14660*/  LDSM.16.MT88.4 R8, [R3+UR6+0x8400] ;  /* 0x008400060308783b */ /* 0x000ee20008004200 */
[----:B------:R-:W-:-:S03]  /*14670*/  IMAD.MOV.U32 R4, RZ, RZ, R25 ;  /* 0x000000ffff047224 */ /* 0x000fc600078e0019 */
[----:B--2---:R0:W-:Y:S04]  /*14680*/  STL.64 [R1+0xf10], R22 ;  /* 0x000f101601007387 */ /* 0x0041e80000100a00 */
[----:B------:R-:W-:Y:S04]  /*14690*/  STL.64 [R1+0xf08], R14 ;  /* 0x000f080e01007387 */ /* 0x000fe80000100a00 */
[----:B------:R1:W-:Y:S01]  /*146a0*/  STL.64 [R1+0xf00], R12 ;  /* 0x000f000c01007387 */ /* 0x0003e20000100a00 */
[----:B0-----:R-:W-:Y:S02]  /*146b0*/  IMAD.MOV.U32 R22, RZ, RZ, R7 ;  /* 0x000000ffff167224 */ /* 0x001fe400078e0007 */
[----:B------:R-:W-:-:S02]  /*146c0*/  IMAD.MOV.U32 R23, RZ, RZ, R6 ;  /* 0x000000ffff177224 */ /* 0x000fc400078e0006 */
[----:B-1----:R-:W-:Y:S02]  /*146d0*/  IMAD.MOV.U32 R12, RZ, RZ, R5 ;  /* 0x000000ffff0c7224 */ /* 0x002fe400078e0005 */
[----:B------:R-:W-:Y:S02]  /*146e0*/  IMAD.MOV.U32 R13, RZ, RZ, R4 ;  /* 0x000000ffff0d7224 */ /* 0x000fe400078e0004 */
[----:B------:R-:W0:Y:S01]  /*146f0*/  LDSM.16.MT88.4 R4, [R29+UR6+0x8400] ;  /* 0x008400061d04783b */ /* 0x000e220008004200 */
[-C--:B---3--:R-:W-:Y:S08]  /*14700*/  HMMA.16816.F32 R16, R8, R26.reuse, R16 ;  /* 0x0000001a0810723c */ /* 0x088ff00000001810 */
[----:B0-----:R-:W-:Y:S11]  /*14710*/  HMMA.16816.F32 R24, R4, R26, R20 ;  /* 0x0000001a0418723c */ /* 0x001ff60000001814 */
[----:B------:R-:W-:Y:S04]  /*14720*/  STL.64 [R1+0x740], R16 ;  /* 0x0007401001007387 */ /* 0x000fe80000100a00 */
[----:B------:R0:W-:Y:S04]  /*14730*/  STL.64 [R1+0x748], R18 ;  /* 0x0007481201007387 */ /* 0x0001e80000100a00 */
[----:B0-----:R-:W2:Y:S04]  /*14740*/  LDL.LU.64 R18, [R1+0xf20] ;  /* 0x000f200001127983 */ /* 0x001ea80000300a00 */
[----:B------:R-:W2:Y:S04]  /*14750*/  LDL.LU.64 R16, [R1+0xf18] ;  /* 0x000f180001107983 */ /* 0x000ea80000300a00 */
[----:B------:R-:W3:Y:S01]  /*14760*/  LDL.LU.64 R22, [R1+0xf10] ;  /* 0x000f100001167983 */ /* 0x000ee20000300a00 */
[----:B------:R-:W-:-:S02]  /*14770*/  IMAD.MOV.U32 R14, RZ, RZ, R2 ;  /* 0x000000ffff0e7224 */ /* 0x000fc400078e0002 */
[----:B------:R-:W-:Y:S01]  /*14780*/  IMAD.MOV.U32 R15, RZ, RZ, R0 ;  /* 0x000000ffff0f7224 */ /* 0x000fe200078e0000 */
[----:B------:R0:W-:Y:S04]  /*14790*/  STL.64 [R1+0x6c0], R24 ;  /* 0x0006c01801007387 */ /* 0x0001e80000100a00 */
[----:B------:R1:W-:Y:S04]  /*147a0*/  STL.64 [R1+0x6c8], R26 ;  /* 0x0006c81a01007387 */ /* 0x0003e80000100a00 */
[----:B0-----:R-:W4:Y:S04]  /*147b0*/  LDL.LU.64 R24, [R1+0x6a0] ;  /* 0x0006a00001187983 */ /* 0x001f280000300a00 */
[----:B-1----:R-:W4:Y:S01]  /*147c0*/  LDL.LU.64 R26, [R1+0x6a8] ;  /* 0x0006a800011a7983 */ /* 0x002f220000300a00 */
[-C--:B---3--:R-:W-:Y:S08]  /*147d0*/  HMMA.16816.F32 R12, R8, R22.reuse, R12 ;  /* 0x00000016080c723c */ /* 0x088ff0000000180c */
[----:B--2---:R-:W-:Y:S11]  /*147e0*/  HMMA.16816.F32 R20, R4, R22, R16 ;  /* 0x000000160414723c */ /* 0x004ff60000001810 */
[----:B------:R-:W-:Y:S04]  /*147f0*/  STL.64 [R1+0x730], R12 ;  /* 0x0007300c01007387 */ /* 0x000fe80000100a00 */
[----:B------:R0:W-:Y:S04]  /*14800*/  STL.64 [R1+0x738], R14 ;  /* 0x0007380e01007387 */ /* 0x0001e80000100a00 */
[----:B0-----:R-:W4:Y:S04]  /*14810*/  LDL.LU.64 R14, [R1+0xf08] ;  /* 0x000f0800010e7983 */ /* 0x001f280000300a00 */
[----:B------:R-:W4:Y:S04]  /*14820*/  LDL.LU.64 R12, [R1+0xf00] ;  /* 0x000f0000010c7983 */ /* 0x000f280000300a00 */
[----:B------:R-:W2:Y:S04]  /*14830*/  LDL.LU.64 R18, [R1+0xef8] ;  /* 0x000ef80001127983 */ /* 0x000ea80000300a00 */
[----:B------:R-:W2:Y:S04]  /*14840*/  LDL.LU.64 R16, [R1+0xef0] ;  /* 0x000ef00001107983 */ /* 0x000ea80000300a00 */
[----:B------:R-:W-:Y:S04]  /*14850*/  STL.64 [R1+0xee8], R6 ;  /* 0x000ee80601007387 */ /* 0x000fe80000100a00 */
[----:B------:R0:W-:Y:S04]  /*14860*/  STL.64 [R1+0xee0], R4 ;  /* 0x000ee00401007387 */ /* 0x0001e80000100a00 */
[----:B------:R-:W-:Y:S04]  /*14870*/  STL.64 [R1+0x6b0], R20 ;  /* 0x0006b01401007387 */ /* 0x000fe80000100a00 */
[----:B------:R-:W-:Y:S04]  /*14880*/  STL.64 [R1+0x6b8], R22 ;  /* 0x0006b81601007387 */ /* 0x000fe80000100a00 */
[----:B0-----:R-:W2:Y:S04]  /*14890*/  LDL.LU.64 R4, [R1+0x720] ;  /* 0x0007200001047983 */ /* 0x001ea80000300a00 */
[----:B------:R-:W2:Y:S04]  /*148a0*/  LDL.LU.64 R6, [R1+0x728] ;  /* 0x0007280001067983 */ /* 0x000ea80000300a00 */
[----:B------:R-:W2:Y:S02]  /*148b0*/  LDSM.16.M88.4 R20, [R28+0x1000] ;  /* 0x001000001c14783b */ /* 0x000ea40000000200 */
[----:B--2---:R-:W-:-:S15]  /*148c0*/  HMMA.16816.F32 R4, R16, R20, R4 ;  /* 0x000000141004723c */ /* 0x004fde0000001804 */
[----:B------:R-:W-:-:S05]  /*148d0*/  NOP ;  /* 0x0000000000007918 */ /* 0x000fca0000000000 */
[----:B------:R-:W-:-:S15]  /*148e0*/  HMMA.16816.F32 R4, R8, R22, R4 ;  /* 0x000000160804723c */ /* 0x000fde0000001804 */
[----:B------:R-:W-:-:S04]  /*148f0*/  NOP ;  /* 0x0000000000007918 */ /* 0x000fc80000000000 */
[----:B------:R-:W-:Y:S04]  /*14900*/  STL.64 [R1+0x720], R4 ;  /* 0x0007200401007387 */ /* 0x000fe80000100a00 */
[----:B------:R0:W-:Y:S04]  /*14910*/  STL.64 [R1+0x728], R6 ;  /* 0x0007280601007387 */ /* 0x0001e80000100a00 */
[----:B0-----:R-:W2:Y:S04]  /*14920*/  LDL.LU.64 R6, [R1+0xee8] ;  /* 0x000ee80001067983 */ /* 0x001ea80000300a00 */
[----:B------:R-:W2:Y:S01]  /*14930*/  LDL.LU.64 R4, [R1+0xee0] ;  /* 0x000ee00001047983 */ /* 0x000ea20000300a00 */
[----:B----4-:R-:W-:-:S15]  /*14940*/  HMMA.16816.F32 R24, R12, R20, R24 ;  /* 0x000000140c18723c */ /* 0x010fde0000001818 */
[----:B------:R-:W-:-:S05]  /*14950*/  NOP ;  /* 0x0000000000007918 */ /* 0x000fca0000000000 */
[----:B--2---:R-:W-:Y:S01]  /*14960*/  HMMA.16816.F32 R20, R4, R22, R24 ;  /* 0x000000160414723c */ /* 0x004fe20000001818 */
[----:B------:R-:W2:Y:S04]  /*14970*/  LDL.LU.64 R24, [R1+0x690] ;  /* 0x0006900001187983 */ /* 0x000ea80000300a00 */
[----:B------:R-:W2:-:S14]  /*14980*/  LDL.LU.64 R26, [R1+0x698] ;  /* 0x00069800011a7983 */ /* 0x000e9c0000300a00 */
[----:B------:R-:W-:Y:S04]  /*14990*/  STL.64 [R1+0x6a0], R20 ;  /* 0x0006a01401007387 */ /* 0x000fe80000100a00 */
[----:B------:R-:W-:Y:S04]  /*149a0*/  STL.64 [R1+0x6a8], R22 ;  /* 0x0006a81601007387 */ /* 0x000fe80000100a00 */
[----:B------:R-:W-:Y:S04]  /*149b0*/  STL.64 [R1+0xed8], R6 ;  /* 0x000ed80601007387 */ /* 0x000fe80000100a00 */
[----:B------:R0:W-:Y:S04]  /*149c0*/  STL.64 [R1+0xed0], R4 ;  /* 0x000ed00401007387 */ /* 0x0001e80000100a00 */
[----:B------:R-:W1:Y:S04]  /*149d0*/  LDSM.16.M88.4 R20, [R28+0x1800] ;  /* 0x001800001c14783b */ /* 0x000e680000000200 */
[----:B0-----:R-:W1:Y:S04]  /*149e0*/  LDL.LU.64 R4, [R1+0x710] ;  /* 0x0007100001047983 */ /* 0x001e680000300a00 */
[----:B------:R-:W1:Y:S02]  /*149f0*/  LDL.LU.64 R6, [R1+0x718] ;  /* 0x0007180001067983 */ /* 0x000e640000300a00 */
[----:B-1----:R-:W-:-:S15]  /*14a00*/  HMMA.16816.F32 R4, R16, R20, R4 ;  /* 0x000000141004723c */ /* 0x002fde0000001804 */
[----:B------:R-:W-:-:S05]  /*14a10*/  NOP ;  /* 0x0000000000007918 */ /* 0x000fca0000000000 */
[----:B------:R-:W-:-:S15]  /*14a20*/  HMMA.16816.F32 R4, R8, R22, R4 ;  /* 0x000000160804723c */ /* 0x000fde0000001804 */
[----:B------:R-:W-:-:S04]  /*14a30*/  NOP ;  /* 0x0000000000007918 */ /* 0x000fc80000000000 */
[----:B------:R-:W-:Y:S04]  /*14a40*/  STL.64 [R1+0x710], R4 ;  /* 0x0007100401007387 */ /* 0x000fe80000100a00 */
[----:B------:R0:W-:Y:S04]  /*14a50*/  STL.64 [R1+0x718], R6 ;  /* 0x0007180601007387 */ /* 0x0001e80000100a00 */
[----:B0-----:R-:W3:Y:S04]  /*14a60*/  LDL.LU.64 R6, [R1+0xed8] ;  /* 0x000ed80001067983 */ /* 0x001ee80000300a00 */
[----:B------:R-:W3:Y:S01]  /*14a70*/  LDL.LU.64 R4, [R1+0xed0] ;  /* 0x000ed00001047983 */ /* 0x000ee20000300a00 */
[----:B--2---:R-:W-:-:S15]  /*14a80*/  HMMA.16816.F32 R24, R12, R20, R24 ;  /* 0x000000140c18723c */ /* 0x004fde0000001818 */
[----:B------:R-:W-:-:S05]  /*14a90*/  NOP ;  /* 0x0000000000007918 */ /* 0x000fca0000000000 */
[----:B---3--:R-:W-:Y:S01]  /*14aa0*/  HMMA.16816.F32 R20, R4, R22, R24 ;  /* 0x000000160414723c */ /* 0x008fe20000001818 */
        /* <DEDUP_REMOVED lines=166> */
[----:B------:R-:W2:Y:S04]  /*15510*/  LDSM.16.M88.4 R20, [R28+0x6000] ;  /* 0x006000001c14783b */ /* 0x000ea80000000200 */
[----:B0-----:R-:W3:Y:S04]  /*15520*/  LDL.LU.64 R4, [R1+0x600] ;  /* 0x0006000001047983 */ /* 0x001ee80000300a00 */
[----:B------:R-:W3:Y:S04]  /*15530*/  LDL.LU.64 R6, [R1+0x608] ;  /* 0x0006080001067983 */ /* 0x000ee80000300a00 */
[----:B------:R-:W-:Y:S04]  /*15540*/  STL.64 [R1+0xe38], R14 ;  /* 0x000e380e01007387 */ /* 0x000fe80000100a00 */
[----:B------:R0:W-:Y:S01]  /*15550*/  STL.64 [R1+0xe30], R12 ;  /* 0x000e300c01007387 */ /* 0x0001e20000100a00 */
[-C--:B--2---:R-:W-:Y:S03]  /*15560*/  HMMA.16816.F32 R24, R12, R20.reuse, R24 ;  /* 0x000000140c18723c */ /* 0x084fe60000001818 */
[----:B0-----:R-:W2:Y:S04]  /*15570*/  LDL.LU.64 R12, [R1+0x5f0] ;  /* 0x0005f000010c7983 */ /* 0x001ea80000300a00 */
[----:B------:R-:W2:Y:S01]  /*15580*/  LDL.LU.64 R14, [R1+0x5f8] ;  /* 0x0005f800010e7983 */ /* 0x000ea20000300a00 */
[----:B---3--:R-:W-:-:S15]  /*15590*/  HMMA.16816.F32 R4, R16, R20, R4 ;  /* 0x000000141004723c */ /* 0x008fde0000001804 */
[----:B------:R-:W-:-:S05]  /*155a0*/  NOP ;  /* 0x0000000000007918 */ /* 0x000fca0000000000 */
[----:B------:R-:W-:-:S15]  /*155b0*/  HMMA.16816.F32 R4, R8, R22, R4 ;  /* 0x000000160804723c */ /* 0x000fde0000001804 */
[----:B------:R-:W-:-:S04]  /*155c0*/  NOP ;  /* 0x0000000000007918 */ /* 0x000fc80000000000 */
[----:B------:R-:W-:Y:S04]  /*155d0*/  STL.64 [R1+0x600], R4 ;  /* 0x0006000401007387 */ /* 0x000fe80000100a00 */
[----:B------:R0:W-:Y:S04]  /*155e0*/  STL.64 [R1+0x608], R6 ;  /* 0x0006080601007387 */ /* 0x0001e80000100a00 */
[----:B0-----:R-:W3:Y:S04]  /*155f0*/  LDL.LU.64 R6, [R1+0xe48] ;  /* 0x000e480001067983 */ /* 0x001ee80000300a00 */
[----:B------:R-:W3:Y:S02]  /*15600*/  LDL.LU.64 R4, [R1+0xe40] ;  /* 0x000e400001047983 */ /* 0x000ee40000300a00 */
[----:B---3--:R-:W-:Y:S02]  /*15610*/  HMMA.16816.F32 R20, R4, R22, R24 ;  /* 0x000000160414723c */ /* 0x008fe40000001818 */
[----:B------:R-:W3:Y:S04]  /*15620*/  LDL.LU.64 R24, [R1+0x570] ;  /* 0x0005700001187983 */ /* 0x000ee80000300a00 */
[----:B------:R-:W3:-:S13]  /*15630*/  LDL.LU.64 R26, [R1+0x578] ;  /* 0x00057800011a7983 */ /* 0x000eda0000300a00 */
[----:B------:R-:W-:Y:S04]  /*15640*/  STL.64 [R1+0x580], R20 ;  /* 0x0005801401007387 */ /* 0x000fe80000100a00 */
[----:B------:R-:W-:Y:S04]  /*15650*/  STL.64 [R1+0x588], R22 ;  /* 0x0005881601007387 */ /* 0x000fe80000100a00 */
[----:B------:R-:W2:Y:S02]  /*15660*/  LDSM.16.M88.4 R20, [R28+0x6800] ;  /* 0x006800001c14783b */ /* 0x000ea40000000200 */
        /* <DEDUP_REMOVED lines=8> */
[----:B--2---:R0:W-:Y:S01]  /*156f0*/  STL.64 [R1+0xe20], R14 ;  /* 0x000e200e01007387 */ /* 0x0041e20000100a00 */
[----:B---3--:R-:W-:Y:S03]  /*15700*/  HMMA.16816.F32 R24, R12, R20, R24 ;  /* 0x000000140c18723c */ /* 0x008fe60000001818 */
[----:B------:R1:W-:Y:S01]  /*15710*/  STL.64 [R1+0xe18], R12 ;  /* 0x000e180c01007387 */ /* 0x0003e20000100a00 */
[----:B0-----:R-:W-:Y:S02]  /*15720*/  IMAD.MOV.U32 R14, RZ, RZ, R3 ;  /* 0x000000ffff0e7224 */ /* 0x001fe400078e0003 */
[----:B------:R-:W-:-:S02]  /*15730*/  IMAD.MOV.U32 R15, RZ, RZ, R0 ;  /* 0x000000ffff0f7224 */ /* 0x000fc400078e0000 */
[----:B-1----:R-:W-:Y:S02]  /*15740*/  IMAD.MOV.U32 R12, RZ, RZ, R2 ;  /* 0x000000ffff0c7224 */ /* 0x002fe400078e0002 */
[----:B------:R-:W-:Y:S01]  /*15750*/  IMAD.MOV.U32 R13, RZ, RZ, R29 ;  /* 0x000000ffff0d7224 */ /* 0x000fe200078e001d */
[----:B------:R-:W2:Y:S06]  /*15760*/  LDL.LU R2, [R1+0xe28] ;  /* 0x000e280001027983 */ /* 0x000eac0000300800 */
[----:B------:R-:W-:-:S15]  /*15770*/  HMMA.16816.F32 R12, R8, R22, R12 ;  /* 0x00000016080c723c */ /* 0x000fde000000180c */
[----:B------:R-:W-:-:S04]  /*15780*/  NOP ;  /* 0x0000000000007918 */ /* 0x000fc80000000000 */
[----:B------:R0:W-:Y:S04]  /*15790*/  STL.64 [R1+0x5f0], R12 ;  /* 0x0005f00c01007387 */ /* 0x0001e80000100a00 */
[----:B------:R1:W-:Y:S04]  /*157a0*/  STL.64 [R1+0x5f8], R14 ;  /* 0x0005f80e01007387 */ /* 0x0003e80000100a00 */
[----:B0-----:R-:W3:Y:S04]  /*157b0*/  LDL.LU.64 R12, [R1+0x5e0] ;  /* 0x0005e000010c7983 */ /* 0x001ee80000300a00 */
[----:B-1----:R-:W3:Y:S04]  /*157c0*/  LDL.LU.64 R14, [R1+0x5e8] ;  /* 0x0005e800010e7983 */ /* 0x002ee80000300a00 */
[----:B------:R-:W-:Y:S04]  /*157d0*/  STL.64 [R1+0xe00], R10 ;  /* 0x000e000a01007387 */ /* 0x000fe80000100a00 */
[----:B------:R0:W-:Y:S04]  /*157e0*/  STL.64 [R1+0xdf8], R8 ;  /* 0x000df80801007387 */ /* 0x0001e80000100a00 */
[----:B------:R-:W4:Y:S01]  /*157f0*/  LDL.LU.64 R20, [R1+0x550] ;  /* 0x0005500001147983 */ /* 0x000f220000300a00 */
[----:B0-----:R-:W-:Y:S03]  /*15800*/  HMMA.16816.F32 R8, R4, R22, R24 ;  /* 0x000000160408723c */ /* 0x001fe60000001818 */
[----:B------:R-:W4:Y:S04]  /*15810*/  LDL.LU.64 R22, [R1+0x558] ;  /* 0x0005580001167983 */ /* 0x000f280000300a00 */
[----:B------:R-:W3:-:S12]  /*15820*/  LDSM.16.M88.4 R24, [R28+0x7000] ;  /* 0x007000001c18783b */ /* 0x000ed80000000200 */
[----:B------:R0:W-:Y:S04]  /*15830*/  STL.64 [R1+0x570], R8 ;  /* 0x0005700801007387 */ /* 0x0001e80000100a00 */
[----:B------:R1:W-:Y:S04]  /*15840*/  STL.64 [R1+0x578], R10 ;  /* 0x0005780a01007387 */ /* 0x0003e80000100a00 */
[----:B0-----:R-:W2:Y:S04]  /*15850*/  LDL.LU.64 R8, [R1+0x560] ;  /* 0x0005600001087983 */ /* 0x001ea80000300a00 */
[----:B-1----:R-:W2:Y:S04]  /*15860*/  LDL.LU.64 R10, [R1+0x568] ;  /* 0x00056800010a7983 */ /* 0x002ea80000300a00 */
[----:B--2---:R-:W-:Y:S04]  /*15870*/  STL.64 [R1+0xe10], R10 ;  /* 0x000e100a01007387 */ /* 0x004fe80000100a00 */
[----:B------:R0:W-:Y:S04]  /*15880*/  STL.64 [R1+0xe08], R8 ;  /* 0x000e080801007387 */ /* 0x0001e80000100a00 */
[----:B0-----:R-:W2:Y:S04]  /*15890*/  LDL.LU.64 R8, [R1+0x5d0] ;  /* 0x0005d00001087983 */ /* 0x001ea80000300a00 */
[----:B------:R-:W2:Y:S04]  /*158a0*/  LDL.LU.64 R10, [R1+0x5d8] ;  /* 0x0005d800010a7983 */ /* 0x000ea80000300a00 */
[----:B------:R-:W-:Y:S04]  /*158b0*/  STL [R1+0xdf4], R6 ;  /* 0x000df40601007387 */ /* 0x000fe80000100800 */
[----:B------:R-:W-:Y:S04]  /*158c0*/  STL [R1+0xdf0], R7 ;  /* 0x000df00701007387 */ /* 0x000fe80000100800 */
[----:B------:R-:W2:Y:S04]  /*158d0*/  LDL.LU R29, [R1+0x3c4] ;  /* 0x0003c400011d7983 */ /* 0x000ea80000300800 */
[----:B------:R-:W2:Y:S01]  /*158e0*/  LDL.LU R3, [R1+0x2c8] ;  /* 0x0002c80001037983 */ /* 0x000ea20000300800 */
[----:B---3--:R-:W-:Y:S03]  /*158f0*/  HMMA.16816.F32 R12, R16, R24, R12 ;  /* 0x00000018100c723c */ /* 0x008fe6000000180c */
[----:B--2---:R-:W-:Y:S04]  /*15900*/  STL.64 [R1+0xd80], R2 ;  /* 0x000d800201007387 */ /* 0x004fe80000100a00 */
[----:B------:R-:W2:-:S12]  /*15910*/  LDL.LU R0, [R1+0x3c8] ;  /* 0x0003c80001007983 */ /* 0x000e980000300800 */
[----:B------:R-:W-:Y:S04]  /*15920*/  STL.64 [R1+0x10], R12 ;  /* 0x0000100c01007387 */ /* 0x000fe80000100a00 */
[----:B------:R0:W-:Y:S04]  /*15930*/  STL.64 [R1+0x18], R14 ;  /* 0x0000180e01007387 */ /* 0x0001e80000100a00 */
[----:B0-----:R-:W4:Y:S04]  /*15940*/  LDL.LU.64 R14, [R1+0xe20] ;  /* 0x000e2000010e7983 */ /* 0x001f280000300a00 */
[----:B------:R-:W4:Y:S02]  /*15950*/  LDL.LU.64 R12, [R1+0xe18] ;  /* 0x000e1800010c7983 */ /* 0x000f240000300a00 */
[----:B----4-:R-:W-:Y:S02]  /*15960*/  HMMA.16816.F32 R20, R12, R24, R20 ;  /* 0x000000180c14723c */ /* 0x010fe40000001814 */
[----:B------:R-:W3:Y:S04]  /*15970*/  LDL.LU R24, [R1+0x3c0] ;  /* 0x0003c00001187983 */ /* 0x000ee80000300800 */
[----:B------:R-:W3:-:S13]  /*15980*/  LDL.LU R25, [R1+0x2d0] ;  /* 0x0002d00001197983 */ /* 0x000eda0000300800 */
[----:B------:R-:W-:Y:S02]  /*15990*/  IMAD.MOV.U32 R6, RZ, RZ, R20 ;  /* 0x000000ffff067224 */ /* 0x000fe400078e0014 */
[----:B------:R-:W-:Y:S02]  /*159a0*/  IMAD.MOV.U32 R7, RZ, RZ, R21 ;  /* 0x000000ffff077224 */ /* 0x000fe400078e0015 */
[----:B------:R-:W-:Y:S02]  /*159b0*/  IMAD.MOV.U32 R3, RZ, RZ, R22 ;  /* 0x000000ffff037224 */ /* 0x000fe400078e0016 */
[----:B------:R-:W-:Y:S02]  /*159c0*/  IMAD.MOV.U32 R2, RZ, RZ, R23 ;  /* 0x000000ffff027224 */ /* 0x000fe400078e0017 */
[----:B------:R0:W1:Y:S04]  /*159d0*/  LDSM.16.M88.4 R20, [R28+0x7800] ;  /* 0x007800001c14783b */ /* 0x0000680000000200 */
[----:B---3--:R-:W-:Y:S04]  /*159e0*/  STL.64 [R1+0xd88], R24 ;  /* 0x000d881801007387 */ /* 0x008fe80000100a00 */
[----:B0-----:R-:W3:Y:S01]  /*159f0*/  LDL.LU R28, [R1+0x2d8] ;  /* 0x0002d800011c7983 */ /* 0x001ee20000300800 */
[-C--:B-1----:R-:W-:Y:S03]  /*15a00*/  HMMA.16816.F32 R16, R16, R20.reuse, R8 ;  /* 0x000000141010723c */ /* 0x082fe60000001808 */
[----:B---3--:R-:W-:Y:S04]  /*15a10*/  STL.64 [R1+0xd90], R28 ;  /* 0x000d901c01007387 */ /* 0x008fe80000100a00 */
[----:B------:R-:W3:Y:S04]  /*15a20*/  LDL.LU.64 R10, [R1+0xe10] ;  /* 0x000e1000010a7983 */ /* 0x000ee80000300a00 */
[----:B------:R-:W3:Y:S02]  /*15a30*/  LDL.LU.64 R8, [R1+0xe08] ;  /* 0x000e080001087983 */ /* 0x000ee40000300a00 */
[----:B---3--:R-:W-:Y:S02]  /*15a40*/  HMMA.16816.F32 R12, R12, R20, R8 ;  /* 0x000000140c0c723c */ /* 0x008fe40000001808 */
[----:B------:R-:W3:Y:S04]  /*15a50*/  LDL.LU.64 R10, [R1+0xe00] ;  /* 0x000e0000010a7983 */ /* 0x000ee80000300a00 */
[----:B------:R-:W3:-:S13]  /*15a60*/  LDL.LU.64 R8, [R1+0xdf8] ;  /* 0x000df80001087983 */ /* 0x000eda0000300a00 */
[----:B------:R-:W-:Y:S04]  /*15a70*/  STL.64 [R1+0xde8], R14 ;  /* 0x000de80e01007387 */ /* 0x000fe80000100a00 */
[----:B------:R0:W-:Y:S04]  /*15a80*/  STL.64 [R1+0xde0], R12 ;  /* 0x000de00c01007387 */ /* 0x0001e80000100a00 */
[----:B0-----:R-:W3:Y:S04]  /*15a90*/  LDL.LU R12, [R1+0x10] ;  /* 0x00001000010c7983 */ /* 0x001ee80000300800 */
[----:B------:R-:W3:Y:S04]  /*15aa0*/  LDL.LU R13, [R1+0x14] ;  /* 0x00001400010d7983 */ /* 0x000ee80000300800 */
[----:B------:R-:W3:Y:S04]  /*15ab0*/  LDL.LU R14, [R1+0x18] ;  /* 0x00001800010e7983 */ /* 0x000ee80000300800 */
[----:B------:R-:W3:Y:S04]  /*15ac0*/  LDL.LU R15, [R1+0x1c] ;  /* 0x00001c00010f7983 */ /* 0x000ee80000300800 */
[----:B------:R-:W4:Y:S04]  /*15ad0*/  LDL.LU R20, [R1+0x2e0] ;  /* 0x0002e00001147983 */ /* 0x000f280000300800 */
[----:B------:R-:W4:Y:S01]  /*15ae0*/  LDL.LU R21, [R1+0x3bc] ;  /* 0x0003bc0001157983 */ /* 0x000f220000300800 */
[C---:B---3--:R-:W-:Y:S08]  /*15af0*/  HMMA.16816.F32 R12, R8.reuse, R26, R12 ;  /* 0x0000001a080c723c */ /* 0x048ff0000000180c */
[----:B------:R-:W-:Y:S01]  /*15b00*/  HMMA.16816.F32 R8, R8, R22, R16 ;  /* 0x000000160808723c */ /* 0x000fe20000001810 */
[----:B----4-:R-:W-:Y:S10]  /*15b10*/  STL.64 [R1+0xd98], R20 ;  /* 0x000d981401007387 */ /* 0x010ff40000100a00 */
[----:B------:R0:W-:Y:S04]  /*15b20*/  STL.64 [R1+0x5e0], R12 ;  /* 0x0005e00c01007387 */ /* 0x0001e80000100a00 */
[----:B------:R-:W-:Y:S01]  /*15b30*/  STL.64 [R1+0x5e8], R14 ;  /* 0x0005e80e01007387 */ /* 0x000fe20000100a00 */
[----:B0-----:R-:W-:-:S03]  /*15b40*/  IMAD.MOV.U32 R12, RZ, RZ, R6 ;  /* 0x000000ffff0c7224 */ /* 0x001fc600078e0006 */
[----:B------:R-:W3:Y:S01]  /*15b50*/  LDL.LU R6, [R1+0xdf4] ;  /* 0x000df40001067983 */ /* 0x000ee20000300800 */
[----:B------:R-:W-:-:S03]  /*15b60*/  IMAD.MOV.U32 R13, RZ, RZ, R7 ;  /* 0x000000ffff0d7224 */ /* 0x000fc600078e0007 */
[----:B------:R-:W-:Y:S04]  /*15b70*/  STL.64 [R1+0x5d0], R8 ;  /* 0x0005d00801007387 */ /* 0x000fe80000100a00 */
[----:B------:R-:W-:Y:S04]  /*15b80*/  STL.64 [R1+0x5d8], R10 ;  /* 0x0005d80a01007387 */ /* 0x000fe80000100a00 */
[----:B------:R-:W3:Y:S04]  /*15b90*/  LDL.LU R7, [R1+0xdf0] ;  /* 0x000df00001077983 */ /* 0x000ee80000300800 */
[----:B------:R-:W4:Y:S04]  /*15ba0*/  LDL.LU R20, [R1+0x358] ;  /* 0x0003580001147983 */ /* 0x000f280000300800 */
[----:B------:R-:W4:Y:S04]  /*15bb0*/  LDL.LU R21, [R1+0x75c] ;  /* 0x00075c0001157983 */ /* 0x000f280000300800 */
[----:B----4-:R0:W-:Y:S04]  /*15bc0*/  STL.64 [R1+0xda0], R20 ;  /* 0x000da01401007387 */ /* 0x0101e80000100a00 */
[----:B0-----:R-:W4:Y:S04]  /*15bd0*/  LDL.LU R20, [R1+0x360] ;  /* 0x0003600001147983 */ /* 0x001f280000300800 */
        /* <DEDUP_REMOVED lines=15> */
[----:B------:R-:W4:Y:S01]  /*15cd0*/  LDL.LU R21, [R1+0x784] ;  /* 0x0007840001157983 */ /* 0x000f220000300800 */
[----:B------:R-:W-:-:S02]  /*15ce0*/  IMAD.MOV.U32 R14, RZ, RZ, R3 ;  /* 0x000000ffff0e7224 */ /* 0x000fc400078e0003 */
[----:B------:R-:W-:Y:S01]  /*15cf0*/  IMAD.MOV.U32 R15, RZ, RZ, R2 ;  /* 0x000000ffff0f7224 */ /* 0x000fe200078e0002 */
[----:B----4-:R0:W-:Y:S04]  /*15d00*/  STL.64 [R1+0xdd0], R20 ;  /* 0x000dd01401007387 */ /* 0x0101e80000100a00 */
[----:B0-----:R-:W4:Y:S04]  /*15d10*/  LDL.LU R20, [R1+0x53c] ;  /* 0x00053c0001147983 */ /* 0x001f280000300800 */
[----:B------:R-:W4:Y:S01]  /*15d20*/  LDL.LU R21, [R1+0x77c] ;  /* 0x00077c0001157983 */ /* 0x000f220000300800 */
[----:B---3--:R-:W-:Y:S03]  /*15d30*/  HMMA.16816.F32 R12, R4, R26, R12 ;  /* 0x0000001a040c723c */ /* 0x008fe6000000180c */
[----:B----4-:R0:W-:Y:S04]  /*15d40*/  STL.64 [R1+0xdd8], R20 ;  /* 0x000dd81401007387 */ /* 0x0101e80000100a00 */
[----:B0-----:R-:W3:Y:S04]  /*15d50*/  LDL.LU R20, [R1+0x54c] ;  /* 0x00054c0001147983 */ /* 0x001ee80000300800 */
[----:B------:R-:W3:Y:S04]  /*15d60*/  LDL.LU R21, [R1+0x774] ;  /* 0x0007740001157983 */ /* 0x000ee80000300800 */
[----:B------:R-:W4:Y:S04]  /*15d70*/  LDL.LU R28, [R1+0x350] ;  /* 0x00035000011c7983 */ /* 0x000f280000300800 */
[----:B------:R-:W4:Y:S04]  /*15d80*/  LDL.LU R29, [R1+0x754] ;  /* 0x00075400011d7983 */ /* 0x000f280000300800 */
[----:B------:R-:W2:Y:S04]  /*15d90*/  LDL.LU R24, [R1+0x348] ;  /* 0x0003480001187983 */ /* 0x000ea80000300800 */
        /* <DEDUP_REMOVED lines=11> */
[----:B------:R-:W-:Y:S04]  /*15e50*/  STL.64 [R1+0x550], R12 ;  /* 0x0005500c01007387 */ /* 0x000fe80000100a00 */
[----:B------:R0:W-:Y:S04]  /*15e60*/  STL.64 [R1+0x558], R14 ;  /* 0x0005580e01007387 */ /* 0x0001e80000100a00 */
[----:B0-----:R-:W2:Y:S04]  /*15e70*/  LDL.LU.64 R14, [R1+0xde8] ;  /* 0x000de800010e7983 */ /* 0x001ea80000300a00 */
[----:B------:R-:W2:Y:S04]  /*15e80*/  LDL.LU.64 R12, [R1+0xde0] ;  /* 0x000de000010c7983 */ /* 0x000ea80000300a00 */
[----:B------:R-:W4:Y:S04]  /*15e90*/  LDL.LU R26, [R1+0x308] ;  /* 0x00030800011a7983 */ /* 0x000f280000300800 */
[----:B------:R-:W4:Y:S01]  /*15ea0*/  LDL.LU R27, [R1+0x3a8] ;  /* 0x0003a800011b7983 */ /* 0x000f220000300800 */
[----:B---3--:R-:W-:-:S04]  /*15eb0*/  LOP3.LUT R21, R21, R20, RZ, 0x3c, !PT ;  /* 0x0000001415157212 */ /* 0x008fc800078e3cff */
[----:B------:R-:W-:-:S04]  /*15ec0*/  LOP3.LUT R20, R21, R20, RZ, 0x3c, !PT ;  /* 0x0000001415147212 */ /* 0x000fc800078e3cff */
[----:B------:R-:W-:Y:S01]  /*15ed0*/  LOP3.LUT R21, R21, R20, RZ, 0x3c, !PT ;  /* 0x0000001415157212 */ /* 0x000fe200078e3cff */
[----:B--2---:R-:W-:Y:S01]  /*15ee0*/  HMMA.16816.F32 R12, R4, R22, R12 ;  /* 0x00000016040c723c */ /* 0x004fe2000000180c */
[----:B------:R-:W2:Y:S04]  /*15ef0*/  LDL.LU R4, [R1+0x338] ;  /* 0x0003380001047983 */ /* 0x000ea80000300800 */
[----:B------:R-:W2:-:S14]  /*15f00*/  LDL.LU R5, [R1+0x394] ;  /* 0x0003940001057983 */ /* 0x000e9c0000300800 */
[----:B------:R0:W-:Y:S04]  /*15f10*/  STL.64 [R1+0x560], R12 ;  /* 0x0005600c01007387 */ /* 0x0001e80000100a00 */
[----:B------:R1:W-:Y:S04]  /*15f20*/  STL.64 [R1+0x568], R14 ;  /* 0x0005680e01007387 */ /* 0x0003e80000100a00 */
[----:B------:R-:W3:Y:S04]  /*15f30*/  LDL.LU R6, [R1+0x330] ;  /* 0x0003300001067983 */ /* 0x000ee80000300800 */
[----:B------:R-:W3:Y:S04]  /*15f40*/  LDL.LU R7, [R1+0x398] ;  /* 0x0003980001077983 */ /* 0x000ee80000300800 */
[----:B------:R-:W2:Y:S04]  /*15f50*/  LDL.LU R22, [R1+0x320] ;  /* 0x0003200001167983 */ /* 0x000ea80000300800 */
[----:B------:R-:W2:Y:S04]  /*15f60*/  LDL.LU R23, [R1+0x39c] ;  /* 0x00039c0001177983 */ /* 0x000ea80000300800 */
[----:B0-----:R-:W2:Y:S04]  /*15f70*/  LDL.LU R12, [R1+0x318] ;  /* 0x00031800010c7983 */ /* 0x001ea80000300800 */
[----:B------:R-:W2:Y:S04]  /*15f80*/  LDL.LU R13, [R1+0x3a0] ;  /* 0x0003a000010d7983 */ /* 0x000ea80000300800 */
[----:B-1----:R-:W2:Y:S04]  /*15f90*/  LDL.LU R14, [R1+0x310] ;  /* 0x00031000010e7983 */ /* 0x002ea80000300800 */
[----:B------:R-:W2:Y:S04]  /*15fa0*/  LDL.LU R15, [R1+0x3a4] ;  /* 0x0003a400010f7983 */ /* 0x000ea80000300800 */
[----:B------:R0:W-:Y:S04]  /*15fb0*/  STL.64 [R1+0x128], R20 ;  /* 0x0001281401007387 */ /* 0x0001e80000100a00 */
[----:B0-----:R-:W2:Y:S02]  /*15fc0*/  LDL.LU.64 R20, [R1+0xdd8] ;  /* 0x000dd80001147983 */ /* 0x001ea40000300a00 */
[----:B--2---:R-:W-:-:S04]  /*15fd0*/  LOP3.LUT R21, R21, R20, RZ, 0x3c, !PT ;  /* 0x0000001415157212 */ /* 0x004fc800078e3cff */
[----:B------:R-:W-:-:S04]  /*15fe0*/  LOP3.LUT R20, R21, R20, RZ, 0x3c, !PT ;  /* 0x0000001415147212 */ /* 0x000fc800078e3cff */
[----:B------:R-:W-:-:S05]  /*15ff0*/  LOP3.LUT R21, R21, R20, RZ, 0x3c, !PT ;  /* 0x0000001415157212 */ /* 0x000fca00078e3cff */
        /* <DEDUP_REMOVED lines=31> */
[----:B0-----:R-:W2:Y:S01]  /*161f0*/  LDL.LU.64 R20, [R1+0xda0] ;  /* 0x000da00001147983 */ /* 0x001ea20000300a00 */
[----:B----4-:R-:W-:Y:S02]  /*16200*/  LOP3.LUT R29, R29, R28, RZ, 0x3c, !PT ;  /* 0x0000001c1d1d7212 */ /* 0x010fe400078e3cff */
[----:B------:R-:W-:Y:S02]  /*16210*/  LOP3.LUT R25, R25, R24, RZ, 0x3c, !PT ;  /* 0x0000001819197212 */ /* 0x000fe400078e3cff */
[----:B------:R-:W-:Y:S02]  /*16220*/  LOP3.LUT R28, R29, R28, RZ, 0x3c, !PT ;  /* 0x0000001c1d1c7212 */ /* 0x000fe400078e3cff */
[----:B------:R-:W-:-:S02]  /*16230*/  LOP3.LUT R24, R25, R24, RZ, 0x3c, !PT ;  /* 0x0000001819187212 */ /* 0x000fc400078e3cff */
[----:B------:R-:W-:Y:S02]  /*16240*/  LOP3.LUT R29, R29, R28, RZ, 0x3c, !PT ;  /* 0x0000001c1d1d7212 */ /* 0x000fe400078e3cff */
[----:B------:R-:W-:Y:S02]  /*16250*/  LOP3.LUT R25, R25, R24, RZ, 0x3c, !PT ;  /* 0x0000001819197212 */ /* 0x000fe400078e3cff */
[----:B------:R-:W-:Y:S02]  /*16260*/  LOP3.LUT R3, R3, R2, RZ, 0x3c, !PT ;  /* 0x0000000203037212 */ /* 0x000fe400078e3cff */
[----:B--2---:R-:W-:-:S04]  /*16270*/  LOP3.LUT R21, R21, R20, RZ, 0x3c, !PT ;  /* 0x0000001415157212 */ /* 0x004fc800078e3cff */
[----:B------:R-:W-:-:S04]  /*16280*/  LOP3.LUT R20, R21, R20, RZ, 0x3c, !PT ;  /* 0x0000001415147212 */ /* 0x000fc800078e3cff */
[----:B------:R-:W-:-:S05]  /*16290*/  LOP3.LUT R21, R21, R20, RZ, 0x3c, !PT ;  /* 0x0000001415157212 */ /* 0x000fca00078e3cff */
[----:B------:R0:W-:Y:S04]  /*162a0*/  STL.64 [R1+0xe8], R20 ;  /* 0x0000e81401007387 */ /* 0x0001e80000100a00 */
[----:B0-----:R-:W2:Y:S04]  /*162b0*/  LDL.LU.64 R20, [R1+0xd98] ;  /* 0x000d980001147983 */ /* 0x001ea80000300a00 */
[----:B------:R0:W-:Y:S04]  /*162c0*/  STL.64 [R1+0xe0], R28 ;  /* 0x0000e01c01007387 */ /* 0x0001e80000100a00 */
[----:B0-----:R-:W4:Y:S04]  /*162d0*/  LDL.LU.64 R28, [R1+0xd90] ;  /* 0x000d9000011c7983 */ /* 0x001f280000300a00 */
[----:B------:R0:W-:Y:S04]  /*162e0*/  STL.64 [R1+0xd8], R24 ;  /* 0x0000d81801007387 */ /* 0x0001e80000100a00 */
[----:B0-----:R-:W4:Y:S01]  /*162f0*/  LDL.LU.64 R24, [R1+0xd88] ;  /* 0x000d880001187983 */ /* 0x001f220000300a00 */
[----:B------:R-:W-:-:S02]  /*16300*/  LOP3.LUT R5, R5, R4, RZ, 0x3c, !PT ;  /* 0x0000000405057212 */ /* 0x000fc400078e3cff */
[----:B------:R-:W-:Y:S02]  /*16310*/  LOP3.LUT R2, R3, R2, RZ, 0x3c, !PT ;  /* 0x0000000203027212 */ /* 0x000fe400078e3cff */
[----:B------:R-:W-:Y:S02]  /*16320*/  LOP3.LUT R4, R5, R4, RZ, 0x3c, !PT ;  /* 0x0000000405047212 */ /* 0x000fe400078e3cff */
[----:B---3--:R-:W-:Y:S02]  /*16330*/  LOP3.LUT R7, R7, R6, RZ, 0x3c, !PT ;  /* 0x0000000607077212 */ /* 0x008fe400078e3cff */
[----:B------:R-:W-:Y:S02]  /*16340*/  LOP3.LUT R3, R3, R2, RZ, 0x3c, !PT ;  /* 0x0000000203037212 */ /* 0x000fe400078e3cff */
[----:B------:R-:W-:Y:S02]  /*16350*/  LOP3.LUT R5, R5, R4, RZ, 0x3c, !PT ;  /* 0x0000000405057212 */ /* 0x000fe400078e3cff */
[----:B------:R-:W-:Y:S01]  /*16360*/  LOP3.LUT R6, R7, R6, RZ, 0x3c, !PT ;  /* 0x0000000607067212 */ /* 0x000fe200078e3cff */
[----:B------:R0:W-:Y:S01]  /*16370*/  STL.64 [R1+0xd0], R2 ;  /* 0x0000d00201007387 */ /* 0x0001e20000100a00 */
[----:B------:R-:W-:-:S02]  /*16380*/  LOP3.LUT R13, R13, R12, RZ, 0x3c, !PT ;  /* 0x0000000c0d0d7212 */ /* 0x000fc400078e3cff */
[----:B------:R-:W-:Y:S02]  /*16390*/  LOP3.LUT R7, R7, R6, RZ, 0x3c, !PT ;  /* 0x0000000607077212 */ /* 0x000fe400078e3cff */
[----:B------:R-:W-:Y:S02]  /*163a0*/  LOP3.LUT R12, R13, R12, RZ, 0x3c, !PT ;  /* 0x0000000c0d0c7212 */ /* 0x000fe400078e3cff */
[----:B------:R-:W-:Y:S01]  /*163b0*/  LOP3.LUT R9, R9, R8, RZ, 0x3c, !PT ;  /* 0x0000000809097212 */ /* 0x000fe200078e3cff */
[----:B0-----:R-:W3:Y:S04]  /*163c0*/  LDL.LU.64 R2, [R1+0xd80] ;  /* 0x000d800001027983 */ /* 0x001ee80000300a00 */
[----:B------:R0:W-:Y:S01]  /*163d0*/  STL.64 [R1+0xc8], R4 ;  /* 0x0000c80401007387 */ /* 0x0001e20000100a00 */
[----:B------:R-:W-:-:S02]  /*163e0*/  LOP3.LUT R13, R13, R12, RZ, 0x3c, !PT ;  /* 0x0000000c0d0d7212 */ /* 0x000fc400078e3cff */
[C---:B------:R-:W-:Y:S01]  /*163f0*/  LOP3.LUT R8, R9.reuse, R8, RZ, 0x3c, !PT ;  /* 0x0000000809087212 */ /* 0x040fe200078e3cff */
[----:B------:R1:W-:Y:S01]  /*16400*/  STL.64 [R1+0xc0], R6 ;  /* 0x0000c00601007387 */ /* 0x0003e20000100a00 */
[----:B0-----:R-:W-:Y:S02]  /*16410*/  IMAD.MOV.U32 R4, RZ, RZ, R23 ;  /* 0x000000ffff047224 */ /* 0x001fe400078e0017 */
[----:B------:R-:W-:Y:S02]  /*16420*/  IMAD.MOV.U32 R5, RZ, RZ, R22 ;  /* 0x000000ffff057224 */ /* 0x000fe400078e0016 */
[----:B-1----:R-:W-:Y:S02]  /*16430*/  IMAD.MOV.U32 R6, RZ, RZ, R15 ;  /* 0x000000ffff067224 */ /* 0x002fe400078e000f */
[----:B------:R-:W-:Y:S01]  /*16440*/  IMAD.MOV.U32 R7, RZ, RZ, R14 ;  /* 0x000000ffff077224 */ /* 0x000fe200078e000e */
[----:B------:R0:W-:Y:S01]  /*16450*/  STL.64 [R1+0xb8], R4 ;  /* 0x0000b80401007387 */ /* 0x0001e20000100a00 */
[----:B------:R-:W-:-:S03]  /*16460*/  LOP3.LUT R9, R9, R8, RZ, 0x3c, !PT ;  /* 0x0000000809097212 */ /* 0x000fc600078e3cff */
[----:B------:R-:W-:Y:S04]  /*16470*/  STL.64 [R1+0xb0], R12 ;  /* 0x0000b00c01007387 */ /* 0x000fe80000100a00 */
[----:B------:R1:W-:Y:S01]  /*16480*/  STL.64 [R1+0xa8], R6 ;  /* 0x0000a80601007387 */ /* 0x0003e20000100a00 */
[----:B0-----:R-:W-:Y:S02]  /*16490*/  IMAD.MOV.U32 R4, RZ, RZ, R27 ;  /* 0x000000ffff047224 */ /* 0x001fe400078e001b */
[----:B------:R-:W-:-:S05]  /*164a0*/  IMAD.MOV.U32 R5, RZ, RZ, R26 ;  /* 0x000000ffff057224 */ /* 0x000fca00078e001a */
[----:B------:R0:W-:Y:S01]  /*164b0*/  STL.64 [R1+0xa0], R4 ;  /* 0x0000a00401007387 */ /* 0x0001e20000100a00 */
[----:B-1----:R-:W-:Y:S02]  /*164c0*/  IMAD.MOV.U32 R6, RZ, RZ, R11 ;  /* 0x000000ffff067224 */ /* 0x002fe400078e000b */
[----:B------:R-:W-:Y:S01]  /*164d0*/  IMAD.MOV.U32 R7, RZ, RZ, R10 ;  /* 0x000000ffff077224 */ /* 0x000fe200078e000a */
[----:B------:R1:W-:Y:S04]  /*164e0*/  STL.64 [R1+0x98], R8 ;  /* 0x0000980801007387 */ /* 0x0003e80000100a00 */
[----:B------:R2:W-:Y:S01]  /*164f0*/  STL.64 [R1+0x90], R6 ;  /* 0x0000900601007387 */ /* 0x0005e20000100a00 */
[----:B0-----:R-:W-:Y:S02]  /*16500*/  IMAD.MOV.U32 R4, RZ, RZ, R17 ;  /* 0x000000ffff047224 */ /* 0x001fe400078e0011 */
[----:B------:R-:W-:-:S02]  /*16510*/  IMAD.MOV.U32 R5, RZ, RZ, R16 ;  /* 0x000000ffff057224 */ /* 0x000fc400078e0010 */
[----:B-1----:R-:W-:Y:S02]  /*16520*/  IMAD.MOV.U32 R8, RZ, RZ, R19 ;  /* 0x000000ffff087224 */ /* 0x002fe400078e0013 */
[----:B------:R-:W-:Y:S01]  /*16530*/  IMAD.MOV.U32 R9, RZ, RZ, R18 ;  /* 0x000000ffff097224 */ /* 0x000fe200078e0012 */
[----:B------:R4:W-:Y:S04]  /*16540*/  STL.64 [R1+0x88], R4 ;  /* 0x0000880401007387 */ /* 0x0009e80000100a00 */
[----:B------:R0:W-:Y:S01]  /*16550*/  STL.64 [R1+0x80], R8 ;  /* 0x0000800801007387 */ /* 0x0001e20000100a00 */
[----:B--2---:R-:W-:Y:S02]  /*16560*/  IMAD.MOV.U32 R6, RZ, RZ, R21 ;  /* 0x000000ffff067224 */ /* 0x004fe400078e0015 */
[----:B------:R-:W-:-:S05]  /*16570*/  IMAD.MOV.U32 R7, RZ, RZ, R20 ;  /* 0x000000ffff077224 */ /* 0x000fca00078e0014 */
[----:B------:R-:W-:Y:S01]  /*16580*/  STL.64 [R1+0x78], R6 ;  /* 0x0000780601007387 */ /* 0x000fe20000100a00 */
[----:B----4-:R-:W-:Y:S02]  /*16590*/  IMAD.MOV.U32 R5, RZ, RZ, R28 ;  /* 0x000000ffff057224 */ /* 0x010fe400078e001c */
[----:B0-----:R-:W-:Y:S02]  /*165a0*/  IMAD.MOV.U32 R8, RZ, RZ, R29 ;  /* 0x000000ffff087224 */ /* 0x001fe400078e001d */
[----:B------:R-:W-:Y:S02]  /*165b0*/  IMAD.MOV.U32 R4, RZ, RZ, R24 ;  /* 0x000000ffff047224 */ /* 0x000fe400078e0018 */
[----:B------:R-:W-:-:S03]  /*165c0*/  IMAD.MOV.U32 R9, RZ, RZ, R25 ;  /* 0x000000ffff097224 */ /* 0x000fc600078e0019 */
[----:B------:R0:W-:Y:S04]  /*165d0*/  STL.64 [R1+0x70], R4 ;  /* 0x0000700401007387 */ /* 0x0001e80000100a00 */
[----:B0-----:R-:W2:Y:S04]  /*165e0*/  LDL.LU R4, [R1+0x280] ;  /* 0x0002800001047983 */ /* 0x001ea80000300800 */
[----:B------:R-:W-:Y:S04]  /*165f0*/  STL.64 [R1+0x68], R8 ;  /* 0x0000680801007387 */ /* 0x000fe80000100a00 */
[----:B------:R-:W2:Y:S01]  /*16600*/  LDL.LU R5, [R1+0x3ec] ;  /* 0x0003ec0001057983 */ /* 0x000ea20000300800 */
[----:B------:R-:W-:-:S02]  /*16610*/  IMAD.MOV.U32 R6, RZ, RZ, R0 ;  /* 0x000000ffff067224 */ /* 0x000fc400078e0000 */
[----:B---3--:R-:W-:-:S05]  /*16620*/  IMAD.MOV.U32 R7, RZ, RZ, R3 ;  /* 0x000000ffff077224 */ /* 0x008fca00078e0003 */
[----:B------:R-:W-:Y:S04]  /*16630*/  STL.64 [R1+0x60], R6 ;  /* 0x0000600601007387 */ /* 0x000fe80000100a00 */
[----:B--2---:R0:W-:Y:S04]  /*16640*/  STL.64 [R1+0xd40], R4 ;  /* 0x000d400401007387 */ /* 0x0041e80000100a00 */
[----:B0-----:R-:W2:Y:S04]  /*16650*/  LDL.LU R4, [R1+0x288] ;  /* 0x0002880001047983 */ /* 0x001ea80000300800 */
[----:B------:R-:W2:Y:S04]  /*16660*/  LDL.LU R5, [R1+0x3e8] ;  /* 0x0003e80001057983 */ /* 0x000ea80000300800 */
        /* <DEDUP_REMOVED lines=21> */
[----:B------:R-:W3:Y:S04]  /*167c0*/  LDL.LU R6, [R1+0x278] ;  /* 0x0002780001067983 */ /* 0x000ee80000300800 */
[----:B------:R-:W4:Y:S04]  /*167d0*/  LDL.LU R7, [R1+0x3f0] ;  /* 0x0003f00001077983 */ /* 0x000f280000300800 */
        /* <DEDUP_REMOVED lines=64> */
[----:B---3--:R-:W-:-:S04]  /*16be0*/  LOP3.LUT R29, R29, R28, RZ, 0x3c, !PT ;  /* 0x0000001c1d1d7212 */ /* 0x008fc800078e3cff */
[----:B------:R-:W-:Y:S02]  /*16bf0*/  LOP3.LUT R28, R29, R28, RZ, 0x3c, !PT ;  /* 0x0000001c1d1c7212 */ /* 0x000fe400078e3cff */
[----:B------:R-:W-:Y:S02]  /*16c00*/  LOP3.LUT R9, R9, R8, RZ, 0x3c, !PT ;  /* 0x0000000809097212 */ /* 0x000fe400078e3cff */
[----:B------:R-:W-:Y:S02]  /*16c10*/  LOP3.LUT R29, R29, R28, RZ, 0x3c, !PT ;  /* 0x0000001c1d1d7212 */ /* 0x000fe400078e3cff */
[----:B------:R-:W-:Y:S02]  /*16c20*/  LOP3.LUT R11, R11, R10, RZ, 0x3c, !PT ;  /* 0x0000000a0b0b7212 */ /* 0x000fe400078e3cff */
[----:B------:R-:W-:Y:S02]  /*16c30*/  LOP3.LUT R8, R9, R8, RZ, 0x3c, !PT ;  /* 0x0000000809087212 */ /* 0x000fe400078e3cff */
[----:B------:R-:W-:-:S02]  /*16c40*/  LOP3.LUT R10, R11, R10, RZ, 0x3c, !PT ;  /* 0x0000000a0b0a7212 */ /* 0x000fc400078e3cff */
[----:B------:R-:W-:Y:S02]  /*16c50*/  LOP3.LUT R9, R9, R8, RZ, 0x3c, !PT ;  /* 0x0000000809097212 */ /* 0x000fe400078e3cff */
[----:B------:R-:W-:Y:S02]  /*16c60*/  LOP3.LUT R11, R11, R10, RZ, 0x3c, !PT ;  /* 0x0000000a0b0b7212 */ /* 0x000fe400078e3cff */
[----:B--2---:R-:W-:-:S04]  /*16c70*/  LOP3.LUT R5, R5, R4, RZ, 0x3c, !PT ;  /* 0x0000000405057212 */ /* 0x004fc800078e3cff */
[----:B------:R-:W-:-:S04]  /*16c80*/  LOP3.LUT R4, R5, R4, RZ, 0x3c, !PT ;  /* 0x0000000405047212 */ /* 0x000fc800078e3cff */
[----:B------:R-:W-:-:S05]  /*16c90*/  LOP3.LUT R5, R5, R4, RZ, 0x3c, !PT ;  /* 0x0000000405057212 */ /* 0x000fca00078e3cff */
[----:B------:R4:W-:Y:S02]  /*16ca0*/  STL.64 [R1+0x18], R4 ;  /* 0x0000180401007387 */ /* 0x0009e40000100a00 */
[----:B----4-:R-:W-:Y:S02]  /*16cb0*/  IMAD.MOV.U32 R4, RZ, RZ, R7 ;  /* 0x000000ffff047224 */ /* 0x010fe400078e0007 */
[----:B------:R-:W-:Y:S02]  /*16cc0*/  IMAD.MOV.U32 R5, RZ, RZ, R6 ;  /* 0x000000ffff057224 */ /* 0x000fe400078e0006 */
[----:B------:R-:W-:Y:S02]  /*16cd0*/  IMAD.MOV.U32 R6, RZ, RZ, R23 ;  /* 0x000000ffff067224 */ /* 0x000fe400078e0017 */
[----:B------:R-:W-:Y:S01]  /*16ce0*/  IMAD.MOV.U32 R7, RZ, RZ, R22 ;  /* 0x000000ffff077224 */ /* 0x000fe200078e0016 */
[----:B------:R0:W-:Y:S04]  /*16cf0*/  STL.64 [R1+0x10], R4 ;  /* 0x0000100401007387 */ /* 0x0001e80000100a00 */
[----:B------:R1:W-:Y:S04]  /*16d00*/  STL.64 [R1+0x8], R6 ;  /* 0x0000080601007387 */ /* 0x0003e80000100a00 */
[----:B------:R-:W-:Y:S01]  /*16d10*/  STL.64 [R1+0xaf0], R28 ;  /* 0x000af01c01007387 */ /* 0x000fe20000100a00 */
[----:B0-----:R-:W-:-:S02]  /*16d20*/  IMAD.MOV.U32 R4, RZ, RZ, R13 ;  /* 0x000000ffff047224 */ /* 0x001fc400078e000d */
[----:B------:R-:W-:Y:S02]  /*16d30*/  IMAD.MOV.U32 R5, RZ, RZ, R12 ;  /* 0x000000ffff057224 */ /* 0x000fe400078e000c */
[----:B-1----:R-:W-:-:S03]  /*16d40*/  IMAD.MOV.U32 R6, RZ, RZ, R27 ;  /* 0x000000ffff067224 */ /* 0x002fc600078e001b */
[----:B------:R0:W-:Y:S01]  /*16d50*/  STL.64 [R1], R4 ;  /* 0x0000000401007387 */ /* 0x0001e20000100a00 */
[----:B------:R-:W-:Y:S02]  /*16d60*/  IMAD.MOV.U32 R7, RZ, RZ, R26 ;  /* 0x000000ffff077224 */ /* 0x000fe400078e001a */
[----:B------:R-:W-:Y:S02]  /*16d70*/  IMAD.MOV.U32 R12, RZ, RZ, R17 ;  /* 0x000000ffff0c7224 */ /* 0x000fe400078e0011 */
[----:B------:R-:W-:Y:S02]  /*16d80*/  IMAD.MOV.U32 R13, RZ, RZ, R16 ;  /* 0x000000ffff0d7224 */ /* 0x000fe400078e0010 */
[----:B0-----:R-:W-:Y:S02]  /*16d90*/  IMAD.MOV.U32 R4, RZ, RZ, R15 ;  /* 0x000000ffff047224 */ /* 0x001fe400078e000f */
[----:B------:R-:W-:Y:S02]  /*16da0*/  IMAD.MOV.U32 R5, RZ, RZ, R14 ;  /* 0x000000ffff057224 */ /* 0x000fe400078e000e */
[----:B------:R-:W-:-:S02]  /*16db0*/  IMAD.MOV.U32 R14, RZ, RZ, R19 ;  /* 0x000000ffff0e7224 */ /* 0x000fc400078e0013 */
[----:B------:R-:W-:Y:S01]  /*16dc0*/  IMAD.MOV.U32 R15, RZ, RZ, R18 ;  /* 0x000000ffff0f7224 */ /* 0x000fe200078e0012 */
[----:B------:R-:W-:Y:S01]  /*16dd0*/  STL.64 [R1+0xaf8], R4 ;  /* 0x000af80401007387 */ /* 0x000fe20000100a00 */
[----:B------:R-:W-:Y:S02]  /*16de0*/  IMAD.MOV.U32 R16, RZ, RZ, R21 ;  /* 0x000000ffff107224 */ /* 0x000fe400078e0015 */
[----:B------:R-:W-:Y:S01]  /*16df0*/  IMAD.MOV.U32 R17, RZ, RZ, R20 ;  /* 0x000000ffff117224 */ /* 0x000fe200078e0014 */
[----:B------:R-:W-:Y:S01]  /*16e00*/  STL.64 [R1+0xb00], R6 ;  /* 0x000b000601007387 */ /* 0x000fe20000100a00 */
[----:B------:R-:W-:Y:S02]  /*16e10*/  IMAD.MOV.U32 R18, RZ, RZ, R25 ;  /* 0x000000ffff127224 */ /* 0x000fe400078e0019 */
[----:B------:R-:W-:Y:S01]  /*16e20*/  IMAD.MOV.U32 R19, RZ, RZ, R24 ;  /* 0x000000ffff137224 */ /* 0x000fe200078e0018 */
[----:B------:R-:W-:Y:S04]  /*16e30*/  STL.64 [R1+0xb08], R8 ;  /* 0x000b080801007387 */ /* 0x000fe80000100a00 */
[----:B------:R-:W-:Y:S04]  /*16e40*/  STL.64 [R1+0xb10], R10 ;  /* 0x000b100a01007387 */ /* 0x000fe80000100a00 */
[----:B------:R-:W-:Y:S04]  /*16e50*/  STL.64 [R1+0xb18], R12 ;  /* 0x000b180c01007387 */ /* 0x000fe80000100a00 */
[----:B------:R-:W-:Y:S04]  /*16e60*/  STL.64 [R1+0xb20], R14 ;  /* 0x000b200e01007387 */ /* 0x000fe80000100a00 */
[----:B------:R-:W-:Y:S04]  /*16e70*/  STL.64 [R1+0xb28], R16 ;  /* 0x000b281001007387 */ /* 0x000fe80000100a00 */
[----:B------:R0:W-:Y:S04]  /*16e80*/  STL.64 [R1+0xb30], R18 ;  /* 0x000b301201007387 */ /* 0x0001e80000100a00 */
[----:B------:R-:W2:Y:S04]  /*16e90*/  LDL.LU R22, [R1+0x210] ;  /* 0x0002100001167983 */ /* 0x000ea80000300800 */
[----:B------:R-:W2:Y:S04]  /*16ea0*/  LDL.LU R23, [R1+0x424] ;  /* 0x0004240001177983 */ /* 0x000ea80000300800 */
[----:B------:R-:W3:Y:S04]  /*16eb0*/  LDL.LU R24, [R1+0x208] ;  /* 0x0002080001187983 */ /* 0x000ee80000300800 */
[----:B------:R-:W3:Y:S04]  /*16ec0*/  LDL.LU R25, [R1+0x428] ;  /* 0x0004280001197983 */ /* 0x000ee80000300800 */
[----:B------:R-:W4:Y:S04]  /*16ed0*/  LDL.LU R26, [R1+0x200] ;  /* 0x00020000011a7983 */ /* 0x000f280000300800 */
[----:B------:R-:W4:Y:S04]  /*16ee0*/  LDL.LU R27, [R1+0x42c] ;  /* 0x00042c00011b7983 */ /* 0x000f280000300800 */
        /* <DEDUP_REMOVED lines=31> */
[----:B------:R-:W2:Y:S01]  /*170e0*/  LDL.LU R19, [R1+0x434] ;  /* 0x0004340001137983 */ /* 0x000ea20000300800 */
[----:B------:R-:W-:-:S02]  /*170f0*/  LOP3.LUT R23, R23, R22, RZ, 0x3c, !PT ;  /* 0x0000001617177212 */ /* 0x000fc400078e3cff */
[----:B---3--:R-:W-:Y:S01]  /*17100*/  LOP3.LUT R25, R25, R24, RZ, 0x3c, !PT ;  /* 0x0000001819197212 */ /* 0x008fe200078e3cff */
[----:B--2---:R0:W-:Y:S04]  /*17110*/  STL.64 [R1+0xd38], R18 ;  /* 0x000d381201007387 */ /* 0x0041e80000100a00 */
[----:B0-----:R-:W2:Y:S04]  /*17120*/  LDL.LU R18, [R1+0x1f8] ;  /* 0x0001f80001127983 */ /* 0x001ea80000300800 */
[----:B------:R-:W2:Y:S04]  /*17130*/  LDL.LU R19, [R1+0x430] ;  /* 0x0004300001137983 */ /* 0x000ea80000300800 */
        /* <DEDUP_REMOVED lines=9> */
[----:B------:R-:W-:-:S03]  /*171d0*/  LOP3.LUT R22, R23, R22, RZ, 0x3c, !PT ;  /* 0x0000001617167212 */ /* 0x000fc600078e3cff */
[----:B------:R-:W3:Y:S01]  /*171e0*/  LDL.LU R9, [R1+0x480] ;  /* 0x0004800001097983 */ /* 0x000ee20000300800 */
[----:B------:R-:W-:-:S03]  /*171f0*/  IMAD.MOV.U32 R20, RZ, RZ, R0 ;  /* 0x000000ffff147224 */ /* 0x000fc600078e0000 */
[----:B------:R-:W3:Y:S01]  /*17200*/  LDL.LU R6, [R1+0x1dc] ;  /* 0x0001dc0001067983 */ /* 0x000ee20000300800 */
[----:B------:R-:W-:-:S03]  /*17210*/  IMAD.MOV.U32 R21, RZ, RZ, R3 ;  /* 0x000000ffff157224 */ /* 0x000fc600078e0003 */
[----:B------:R-:W3:Y:S01]  /*17220*/  LDL.LU R7, [R1+0x484] ;  /* 0x0004840001077983 */ /* 0x000ee20000300800 */
[----:B----4-:R-:W-:-:S03]  /*17230*/  LOP3.LUT R27, R27, R26, RZ, 0x3c, !PT ;  /* 0x0000001a1b1b7212 */ /* 0x010fc600078e3cff */
[----:B------:R-:W4:Y:S01]  /*17240*/  LDL.LU R4, [R1+0x1e4] ;  /* 0x0001e40001047983 */ /* 0x000f220000300800 */
[----:B------:R-:W-:-:S03]  /*17250*/  LOP3.LUT R24, R25, R24, RZ, 0x3c, !PT ;  /* 0x0000001819187212 */ /* 0x000fc600078e3cff */
[----:B------:R-:W3:Y:S01]  /*17260*/  LDL.LU R5, [R1+0x488] ;  /* 0x0004880001057983 */ /* 0x000ee20000300800 */
[----:B------:R-:W-:-:S03]  /*17270*/  LOP3.LUT R23, R23, R22, RZ, 0x3c, !PT ;  /* 0x0000001617177212 */ /* 0x000fc600078e3cff */
[----:B------:R-:W3:Y:S01]  /*17280*/  LDL.LU R28, [R1+0x1ec] ;  /* 0x0001ec00011c7983 */ /* 0x000ee20000300800 */
[----:B------:R-:W-:-:S03]  /*17290*/  LOP3.LUT R26, R27, R26, RZ, 0x3c, !PT ;  /* 0x0000001a1b1a7212 */ /* 0x000fc600078e3cff */
[----:B------:R-:W3:Y:S01]  /*172a0*/  LDL.LU R29, [R1+0x48c] ;  /* 0x00048c00011d7983 */ /* 0x000ee20000300800 */
[----:B------:R-:W-:-:S03]  /*172b0*/  LOP3.LUT R25, R25, R24, RZ, 0x3c, !PT ;  /* 0x0000001819197212 */ /* 0x000fc600078e3cff */
[----:B------:R-:W3:Y:S04]  /*172c0*/  LDL.LU R3, [R1+0x1f4] ;  /* 0x0001f40001037983 */ /* 0x000ee80000300800 */
[----:B------:R-:W3:Y:S04]  /*172d0*/  LDL.LU R0, [R1+0x490] ;  /* 0x0004900001007983 */ /* 0x000ee80000300800 */
[----:B------:R0:W-:Y:S01]  /*172e0*/  STL.64 [R1+0xb38], R20 ;  /* 0x000b381401007387 */ /* 0x0001e20000100a00 */
[----:B------:R-:W-:-:S03]  /*172f0*/  LOP3.LUT R27, R27, R26, RZ, 0x3c, !PT ;  /* 0x0000001a1b1b7212 */ /* 0x000fc600078e3cff */
[----:B0-----:R-:W3:Y:S04]  /*17300*/  LDL.LU R20, [R1+0x1a4] ;  /* 0x0001a40001147983 */ /* 0x001ee80000300800 */
[----:B------:R-:W3:Y:S04]  /*17310*/  LDL.LU R21, [R1+0x468] ;  /* 0x0004680001157983 */ /* 0x000ee80000300800 */
[----:B------:R0:W-:Y:S04]  /*17320*/  STL.64 [R1+0xb40], R22 ;  /* 0x000b401601007387 */ /* 0x0001e80000100a00 */
[----:B0-----:R-:W3:Y:S04]  /*17330*/  LDL.LU R22, [R1+0x19c] ;  /* 0x00019c0001167983 */ /* 0x001ee80000300800 */
[----:B------:R-:W3:Y:S04]  /*17340*/  LDL.LU R23, [R1+0x464] ;  /* 0x0004640001177983 */ /* 0x000ee80000300800 */
[----:B------:R0:W-:Y:S04]  /*17350*/  STL.64 [R1+0xb48], R24 ;  /* 0x000b481801007387 */ /* 0x0001e80000100a00 */
[----:B0-----:R-:W3:Y:S04]  /*17360*/  LDL.LU R24, [R1+0x198] ;  /* 0x0001980001187983 */ /* 0x001ee80000300800 */
[----:B------:R-:W3:Y:S04]  /*17370*/  LDL.LU R25, [R1+0x460] ;  /* 0x0004600001197983 */ /* 0x000ee80000300800 */
[----:B------:R0:W-:Y:S04]  /*17380*/  STL.64 [R1+0xb50], R26 ;  /* 0x000b501a01007387 */ /* 0x0001e80000100a00 */
[----:B0-----:R-:W3:Y:S04]  /*17390*/  LDL.LU R26, [R1+0x1a0] ;  /* 0x0001a000011a7983 */ /* 0x001ee80000300800 */
        /* <DEDUP_REMOVED lines=51> */
[----:B---3--:R-:W-:Y:S02]  /*176d0*/  LOP3.LUT R27, R27, R26, RZ, 0x3c, !PT ;  /* 0x0000001a1b1b7212 */ /* 0x008fe400078e3cff */
[----:B--2---:R-:W-:-:S04]  /*176e0*/  LOP3.LUT R19, R19, R18, RZ, 0x3c, !PT ;  /* 0x0000001213137212 */ /* 0x004fc800078e3cff */
[----:B------:R-:W-:-:S04]  /*176f0*/  LOP3.LUT R18, R19, R18, RZ, 0x3c, !PT ;  /* 0x0000001213127212 */ /* 0x000fc800078e3cff */
[----:B------:R-:W-:-:S05]  /*17700*/  LOP3.LUT R19, R19, R18, RZ, 0x3c, !PT ;  /* 0x0000001213137212 */ /* 0x000fca00078e3cff */
[----:B------:R0:W-:Y:S04]  /*17710*/  STL.64 [R1+0x180], R18 ;  /* 0x0001801201007387 */ /* 0x0001e80000100a00 */
[----:B0-----:R-:W2:Y:S01]  /*17720*/  LDL.LU.64 R18, [R1+0xce8] ;  /* 0x000ce80001127983 */ /* 0x001ea20000300a00 */
[----:B------:R-:W-:Y:S02]  /*17730*/  LOP3.LUT R25, R25, R24, RZ, 0x3c, !PT ;  /* 0x0000001819197212 */ /* 0x000fe400078e3cff */
[----:B------:R-:W-:Y:S02]  /*17740*/  LOP3.LUT R26, R27, R26, RZ, 0x3c, !PT ;  /* 0x0000001a1b1a7212 */ /* 0x000fe400078e3cff */
[----:B------:R-:W-:Y:S02]  /*17750*/  LOP3.LUT R24, R25, R24, RZ, 0x3c, !PT ;  /* 0x0000001819187212 */ /* 0x000fe400078e3cff */
[----:B------:R-:W-:-:S02]  /*17760*/  LOP3.LUT R27, R27, R26, RZ, 0x3c, !PT ;  /* 0x0000001a1b1b7212 */ /* 0x000fc400078e3cff */
[----:B------:R-:W-:-:S03]  /*17770*/  LOP3.LUT R25, R25, R24, RZ, 0x3c, !PT ;  /* 0x0000001819197212 */ /* 0x000fc600078e3cff */
[----:B------:R0:W-:Y:S04]  /*17780*/  STL.64 [R1+0x188], R26 ;  /* 0x0001881a01007387 */ /* 0x0001e80000100a00 */
[----:B------:R1:W-:Y:S01]  /*17790*/  STL.64 [R1+0x190], R24 ;  /* 0x0001901801007387 */ /* 0x0003e20000100a00 */
[----:B0-----:R-:W-:Y:S02]  /*177a0*/  IMAD.MOV.U32 R26, RZ, RZ, R23 ;  /* 0x000000ffff1a7224 */ /* 0x001fe400078e0017 */
[----:B------:R-:W-:Y:S02]  /*177b0*/  IMAD.MOV.U32 R27, RZ, RZ, R22 ;  /* 0x000000ffff1b7224 */ /* 0x000fe400078e0016 */
[----:B-1----:R-:W-:Y:S02]  /*177c0*/  IMAD.MOV.U32 R24, RZ, RZ, R21 ;  /* 0x000000ffff187224 */ /* 0x002fe400078e0015 */
[----:B------:R-:W-:-:S02]  /*177d0*/  IMAD.MOV.U32 R25, RZ, RZ, R20 ;  /* 0x000000ffff197224 */ /* 0x000fc400078e0014 */
[----:B------:R-:W-:Y:S02]  /*177e0*/  IMAD.MOV.U32 R20, RZ, RZ, R17 ;  /* 0x000000ffff147224 */ /* 0x000fe400078e0011 */
[----:B------:R-:W-:Y:S01]  /*177f0*/  IMAD.MOV.U32 R21, RZ, RZ, R16 ;  /* 0x000000ffff157224 */ /* 0x000fe200078e0010 */
[----:B------:R0:W-:Y:S01]  /*17800*/  STL.64 [R1+0x3a0], R26 ;  /* 0x0003a01a01007387 */ /* 0x0001e20000100a00 */
[----:B------:R-:W-:Y:S02]  /*17810*/  IMAD.MOV.U32 R16, RZ, RZ, R13 ;  /* 0x000000ffff107224 */ /* 0x000fe400078e000d */
[----:B------:R-:W-:Y:S01]  /*17820*/  IMAD.MOV.U32 R17, RZ, RZ, R12 ;  /* 0x000000ffff117224 */ /* 0x000fe200078e000c */
[----:B------:R-:W-:Y:S01]  /*17830*/  STL.64 [R1+0x3a8], R24 ;  /* 0x0003a81801007387 */ /* 0x000fe20000100a00 */
[----:B------:R-:W-:Y:S02]  /*17840*/  IMAD.MOV.U32 R12, RZ, RZ, R9 ;  /* 0x000000ffff0c7224 */ /* 0x000fe400078e0009 */
[----:B------:R-:W-:-:S02]  /*17850*/  IMAD.MOV.U32 R13, RZ, RZ, R8 ;  /* 0x000000ffff0d7224 */ /* 0x000fc400078e0008 */
[----:B------:R-:W-:Y:S02]  /*17860*/  IMAD.MOV.U32 R8, RZ, RZ, R5 ;  /* 0x000000ffff087224 */ /* 0x000fe400078e0005 */
[----:B----4-:R-:W-:Y:S02]  /*17870*/  IMAD.MOV.U32 R9, RZ, RZ, R4 ;  /* 0x000000ffff097224 */ /* 0x010fe400078e0004 */
[----:B--2---:R-:W-:Y:S02]  /*17880*/  IMAD.MOV.U32 R22, RZ, RZ, R19 ;  /* 0x000000ffff167224 */ /* 0x004fe400078e0013 */
[----:B------:R-:W-:Y:S02]  /*17890*/  IMAD.MOV.U32 R23, RZ, RZ, R18 ;  /* 0x000000ffff177224 */ /* 0x000fe400078e0012 */
[----:B------:R-:W-:Y:S02]  /*178a0*/  IMAD.MOV.U32 R18, RZ, RZ, R15 ;  /* 0x000000ffff127224 */ /* 0x000fe400078e000f */
[----:B------:R-:W-:Y:S01]  /*178b0*/  IMAD.MOV.U32 R19, RZ, RZ, R14 ;  /* 0x000000ffff137224 */ /* 0x000fe200078e000e */
[----:B------:R-:W-:Y:S01]  /*178c0*/  STL.64 [R1+0x3b0], R22 ;  /* 0x0003b01601007387 */ /* 0x000fe20000100a00 */
        /* <DEDUP_REMOVED lines=13> */
[----:B0-----:R-:W2:Y:S04]  /*179a0*/  LDL.LU R26, [R1+0x274] ;  /* 0x00027400011a7983 */ /* 0x001ea80000300800 */
[----:B------:R-:W-:Y:S04]  /*179b0*/  STL.64 [R1+0x3f0], R6 ;  /* 0x0003f00601007387 */ /* 0x000fe80000100a00 */
[----:B------:R-:W2:Y:S01]  /*179c0*/  LDL.LU R27, [R1+0x4d0] ;  /* 0x0004d000011b7983 */ /* 0x000ea20000300800 */
[----:B------:R-:W-:-:S02]  /*179d0*/  IMAD.MOV.U32 R4, RZ, RZ, R0 ;  /* 0x000000ffff047224 */ /* 0x000fc400078e0000 */
[----:B------:R-:W-:-:S05]  /*179e0*/  IMAD.MOV.U32 R5, RZ, RZ, R3 ;  /* 0x000000ffff057224 */ /* 0x000fca00078e0003 */
        /* <DEDUP_REMOVED lines=150> */
[----:B------:R3:W-:Y:S02]  /*18350*/  STL.64 [R1+0x478], R26 ;  /* 0x0004781a01007387 */ /* 0x0007e40000100a00 */
[----:B---3--:R-:W-:Y:S02]  /*18360*/  IMAD.MOV.U32 R27, RZ, RZ, R24 ;  /* 0x000000ffff1b7224 */ /* 0x008fe400078e0018 */
[----:B------:R-:W-:Y:S02]  /*18370*/  IMAD.MOV.U32 R24, RZ, RZ, R23 ;  /* 0x000000ffff187224 */ /* 0x000fe400078e0017 */
[----:B------:R-:W-:Y:S02]  /*18380*/  IMAD.MOV.U32 R23, RZ, RZ, R20 ;  /* 0x000000ffff177224 */ /* 0x000fe400078e0014 */
[----:B------:R-:W-:Y:S02]  /*18390*/  IMAD.MOV.U32 R20, RZ, RZ, R19 ;  /* 0x000000ffff147224 */ /* 0x000fe400078e0013 */
[----:B------:R-:W-:-:S02]  /*183a0*/  IMAD.MOV.U32 R19, RZ, RZ, R16 ;  /* 0x000000ffff137224 */ /* 0x000fc400078e0010 */
[----:B------:R-:W-:Y:S02]  /*183b0*/  IMAD.MOV.U32 R16, RZ, RZ, R15 ;  /* 0x000000ffff107224 */ /* 0x000fe400078e000f */
[----:B------:R-:W-:Y:S02]  /*183c0*/  IMAD.MOV.U32 R15, RZ, RZ, R12 ;  /* 0x000000ffff0f7224 */ /* 0x000fe400078e000c */
[----:B------:R-:W-:Y:S02]  /*183d0*/  IMAD.MOV.U32 R12, RZ, RZ, R11 ;  /* 0x000000ffff0c7224 */ /* 0x000fe400078e000b */
[----:B------:R-:W-:Y:S02]  /*183e0*/  IMAD.MOV.U32 R11, RZ, RZ, R8 ;  /* 0x000000ffff0b7224 */ /* 0x000fe400078e0008 */
[----:B------:R-:W-:Y:S02]  /*183f0*/  IMAD.MOV.U32 R8, RZ, RZ, R3 ;  /* 0x000000ffff087224 */ /* 0x000fe400078e0003 */
[----:B------:R-:W0:Y:S01]  /*18400*/  LDC R3, c[0x0][0x3ac] ;  /* 0x0000eb00ff037b82 */ /* 0x000e220000000800 */
[----:B----4-:R-:W-:-:S02]  /*18410*/  IMAD.MOV.U32 R26, RZ, RZ, R25 ;  /* 0x000000ffff1a7224 */ /* 0x010fc400078e0019 */
[----:B------:R-:W-:Y:S02]  /*18420*/  IMAD.MOV.U32 R25, RZ, RZ, R22 ;  /* 0x000000ffff197224 */ /* 0x000fe400078e0016 */
[----:B------:R-:W-:Y:S02]  /*18430*/  IMAD.MOV.U32 R22, RZ, RZ, R21 ;  /* 0x000000ffff167224 */ /* 0x000fe400078e0015 */
[----:B------:R-:W-:Y:S01]  /*18440*/  IMAD.MOV.U32 R21, RZ, RZ, R18 ;  /* 0x000000ffff157224 */ /* 0x000fe200078e0012 */
[----:B------:R-:W-:Y:S01]  /*18450*/  STL.64 [R1+0x480], R26 ;  /* 0x0004801a01007387 */ /* 0x000fe20000100a00 */
[----:B------:R-:W-:Y:S02]  /*18460*/  IMAD.MOV.U32 R18, RZ, RZ, R17 ;  /* 0x000000ffff127224 */ /* 0x000fe400078e0011 */
[----:B------:R-:W-:Y:S01]  /*18470*/  IMAD.MOV.U32 R17, RZ, RZ, R14 ;  /* 0x000000ffff117224 */ /* 0x000fe200078e000e */
[----:B------:R-:W-:Y:S01]  /*18480*/  STL.64 [R1+0x488], R24 ;  /* 0x0004881801007387 */ /* 0x000fe20000100a00 */
[----:B------:R-:W-:-:S02]  /*18490*/  IMAD.MOV.U32 R14, RZ, RZ, R13 ;  /* 0x000000ffff0e7224 */ /* 0x000fc400078e000d */
[----:B------:R-:W-:Y:S01]  /*184a0*/  IMAD.MOV.U32 R13, RZ, RZ, R10 ;  /* 0x000000ffff0d7224 */ /* 0x000fe200078e000a */
[----:B------:R-:W-:Y:S01]  /*184b0*/  STL.64 [R1+0x490], R22 ;  /* 0x0004901601007387 */ /* 0x000fe20000100a00 */
[----:B------:R-:W-:-:S03]  /*184c0*/  IMAD.MOV.U32 R10, RZ, RZ, R9 ;  /* 0x000000ffff0a7224 */ /* 0x000fc600078e0009 */
[----:B------:R-:W-:Y:S04]  /*184d0*/  STL.64 [R1+0x498], R20 ;  /* 0x0004981401007387 */ /* 0x000fe80000100a00 */
[----:B------:R-:W-:Y:S04]  /*184e0*/  STL.64 [R1+0x4a0], R18 ;  /* 0x0004a01201007387 */ /* 0x000fe80000100a00 */
[----:B------:R-:W-:Y:S01]  /*184f0*/  STL.64 [R1+0x4a8], R16 ;  /* 0x0004a81001007387 */ /* 0x000fe20000100a00 */
[----:B------:R-:W-:-:S03]  /*18500*/  IMAD.MOV.U32 R9, RZ, RZ, R6 ;  /* 0x000000ffff097224 */ /* 0x000fc600078e0006 */
[----:B------:R-:W-:Y:S04]  /*18510*/  STL.64 [R1+0x4b0], R14 ;  /* 0x0004b00e01007387 */ /* 0x000fe80000100a00 */
[----:B------:R-:W-:Y:S04]  /*18520*/  STL.64 [R1+0x4b8], R12 ;  /* 0x0004b80c01007387 */ /* 0x000fe80000100a00 */
[----:B------:R-:W-:Y:S01]  /*18530*/  STL.64 [R1+0x4c0], R10 ;  /* 0x0004c00a01007387 */ /* 0x000fe20000100a00 */
[----:B------:R-:W-:-:S03]  /*18540*/  IMAD.MOV.U32 R6, RZ, RZ, R28 ;  /* 0x000000ffff067224 */ /* 0x000fc600078e001c */
[----:B0-----:R0:W-:Y:S04]  /*18550*/  STL.64 [R1+0xbe8], R2 ;  /* 0x000be80201007387 */ /* 0x0011e80000100a00 */
[----:B------:R-:W-:Y:S01]  /*18560*/  STL.64 [R1+0x4c8], R8 ;  /* 0x0004c80801007387 */ /* 0x000fe20000100a00 */
[----:B0-----:R-:W-:Y:S02]  /*18570*/  IMAD.MOV.U32 R2, RZ, RZ, R4 ;  /* 0x000000ffff027224 */ /* 0x001fe400078e0004 */
[----:B------:R-:W-:Y:S02]  /*18580*/  IMAD.MOV.U32 R3, RZ, RZ, R7 ;  /* 0x000000ffff037224 */ /* 0x000fe400078e0007 */
[----:B------:R-:W-:-:S03]  /*18590*/  IMAD.MOV.U32 R7, RZ, RZ, R5 ;  /* 0x000000ffff077224 */ /* 0x000fc600078e0005 */
[----:B------:R0:W-:Y:S04]  /*185a0*/  STL.64 [R1+0x4d0], R2 ;  /* 0x0004d00201007387 */ /* 0x0001e80000100a00 */
[----:B0-----:R-:W2:Y:S04]  /*185b0*/  LDL.LU R2, [R1+0x760] ;  /* 0x0007600001027983 */ /* 0x001ea80000300800 */
[----:B------:R-:W-:Y:S04]  /*185c0*/  STL.64 [R1+0x4d8], R6 ;  /* 0x0004d80601007387 */ /* 0x000fe80000100a00 */
[----:B------:R-:W3:Y:S01]  /*185d0*/  LDL.LU R3, [R1+0x36c] ;  /* 0x00036c0001037983 */ /* 0x000ee20000300800 */
[----:B------:R-:W-:-:S02]  /*185e0*/  IMAD.MOV.U32 R4, RZ, RZ, R0 ;  /* 0x000000ffff047224 */ /* 0x000fc400078e0000 */
[----:B------:R-:W-:-:S05]  /*185f0*/  IMAD.MOV.U32 R5, RZ, RZ, R29 ;  /* 0x000000ffff057224 */ /* 0x000fca00078e001d */
[----:B------:R-:W-:Y:S04]  /*18600*/  STL.64 [R1+0x4e0], R4 ;  /* 0x0004e00401007387 */ /* 0x000fe80000100a00 */
[----:B---3--:R0:W-:Y:S04]  /*18610*/  STL [R1+0xbf0], R3 ;  /* 0x000bf00301007387 */ /* 0x0081e80000100800 */
[----:B0-----:R-:W2:Y:S04]  /*18620*/  LDL.LU R3, [R1+0x364] ;  /* 0x0003640001037983 */ /* 0x001ea80000300800 */
        /* <DEDUP_REMOVED lines=58> */
[----:B------:R-:W3:Y:S04]  /*189d0*/  LDL.LU.64 R14, [R1+0x128] ;  /* 0x00012800010e7983 */ /* 0x000ee80000300a00 */
[----:B------:R-:W3:Y:S04]  /*189e0*/  LDL.LU.64 R12, [R1+0x120] ;  /* 0x00012000010c7983 */ /* 0x000ee80000300a00 */
[----:B------:R-:W3:Y:S04]  /*189f0*/  LDL.LU.64 R10, [R1+0x118] ;  /* 0x00011800010a7983 */ /* 0x000ee80000300a00 */
[----:B------:R-:W3:Y:S04]  /*18a00*/  LDL.LU.64 R8, [R1+0x110] ;  /* 0x0001100001087983 */ /* 0x000ee80000300a00 */
[----:B------:R-:W3:Y:S04]  /*18a10*/  LDL.LU.64 R6, [R1+0x108] ;  /* 0x0001080001067983 */ /* 0x000ee80000300a00 */
[----:B------:R-:W3:Y:S04]  /*18a20*/  LDL.LU.64 R4, [R1+0x100] ;  /* 0x0001000001047983 */ /* 0x000ee80000300a00 */
[----:B------:R-:W3:Y:S01]  /*18a30*/  LDL.LU.64 R28, [R1+0xf8] ;  /* 0x0000f800011c7983 */ /* 0x000ee20000300a00 */
        /* <DEDUP_REMOVED lines=74> */
[----:B0-----:R-:W2:Y:S04]  /*18ee0*/  LDL.LU.64 R2, [R1+0xbf8] ;  /* 0x000bf80001027983 */ /* 0x001ea80000300a00 */
[----:B--2---:R0:W-:Y:S04]  /*18ef0*/  STL.64 [R1+0x760], R2 ;  /* 0x0007600201007387 */ /* 0x0041e80000100a00 */
[----:B0-----:R-:W2:Y:S01]  /*18f00*/  LDL.LU R3, [R1+0xbf0] ;  /* 0x000bf00001037983 */ /* 0x001ea20000300800 */
[----:B---3--:R-:W-:-:S02]  /*18f10*/  IMAD.MOV.U32 R2, RZ, RZ, R26 ;  /* 0x000000ffff027224 */ /* 0x008fc400078e001a */
[----:B------:R-:W-:-:S03]  /*18f20*/  IMAD.MOV.U32 R26, RZ, RZ, R24 ;  /* 0x000000ffff1a7224 */ /* 0x000fc600078e0018 */
[----:B--2---:R0:W-:Y:S04]  /*18f30*/  STL.64 [R1+0x768], R2 ;  /* 0x0007680201007387 */ /* 0x0041e80000100a00 */
[----:B0-----:R-:W2:Y:S01]  /*18f40*/  LDL.LU.64 R2, [R1+0xbe8] ;  /* 0x000be80001027983 */ /* 0x001ea20000300a00 */
[----:B------:R-:W-:-:S03]  /*18f50*/  IMAD.MOV.U32 R24, RZ, RZ, R20 ;  /* 0x000000ffff187224 */ /* 0x000fc600078e0014 */
[----:B----4-:R0:W-:Y:S01]  /*18f60*/  STL.64 [R1+0x770], R26 ;  /* 0x0007701a01007387 */ /* 0x0101e20000100a00 */
[----:B------:R-:W-:Y:S02]  /*18f70*/  IMAD.MOV.U32 R20, RZ, RZ, R16 ;  /* 0x000000ffff147224 */ /* 0x000fe400078e0010 */
[----:B0-----:R-:W-:Y:S02]  /*18f80*/  IMAD.MOV.U32 R26, RZ, RZ, R22 ;  /* 0x000000ffff1a7224 */ /* 0x001fe400078e0016 */
[----:B------:R-:W-:Y:S02]  /*18f90*/  IMAD.MOV.U32 R27, RZ, RZ, R25 ;  /* 0x000000ffff1b7224 */ /* 0x000fe400078e0019 */
[----:B------:R-:W-:Y:S02]  /*18fa0*/  IMAD.MOV.U32 R25, RZ, RZ, R23 ;  /* 0x000000ffff197224 */ /* 0x000fe400078e0017 */
[----:B------:R-:W-:Y:S02]  /*18fb0*/  IMAD.MOV.U32 R22, RZ, RZ, R18 ;  /* 0x000000ffff167224 */ /* 0x000fe400078e0012 */
[----:B------:R-:W-:-:S02]  /*18fc0*/  IMAD.MOV.U32 R23, RZ, RZ, R21 ;  /* 0x000000ffff177224 */ /* 0x000fc400078e0015 */
[----:B------:R-:W-:Y:S01]  /*18fd0*/  IMAD.MOV.U32 R21, RZ, RZ, R19 ;  /* 0x000000ffff157224 */ /* 0x000fe200078e0013 */
[----:B------:R0:W-:Y:S01]  /*18fe0*/  STL.64 [R1+0x778], R26 ;  /* 0x0007781a01007387 */ /* 0x0001e20000100a00 */
[----:B------:R-:W-:Y:S02]  /*18ff0*/  IMAD.MOV.U32 R18, RZ, RZ, R0 ;  /* 0x000000ffff127224 */ /* 0x000fe400078e0000 */
[----:B------:R-:W-:Y:S01]  /*19000*/  IMAD.MOV.U32 R19, RZ, RZ, R17 ;  /* 0x000000ffff137224 */ /* 0x000fe200078e0011 */
[----:B------:R-:W-:Y:S04]  /*19010*/  STL.64 [R1+0x780], R24 ;  /* 0x0007801801007387 */ /* 0x000fe80000100a00 */
[----:B------:R-:W-:Y:S04]  /*19020*/  STL.64 [R1+0x788], R22 ;  /* 0x0007881601007387 */ /* 0x000fe80000100a00 */
[----:B------:R-:W-:Y:S04]  /*19030*/  STL.64 [R1+0x790], R20 ;  /* 0x0007901401007387 */ /* 0x000fe80000100a00 */
[----:B------:R-:W-:Y:S01]  /*19040*/  STL.64 [R1+0x798], R18 ;  /* 0x0007981201007387 */ /* 0x000fe20000100a00 */
[----:B--2---:R-:W-:-:S04]  /*19050*/  IMAD.SHL.U32 R3, R3, 0x20, RZ ;  /* 0x0000002003037824 */ /* 0x004fc800078e00ff */
[----:B------:R-:W-:-:S04]  /*19060*/  IMAD.WIDE R16, R3, 0x2, R14 ;  /* 0x0000000203107825 */ /* 0x000fc800078e020e */
[C---:B------:R-:W-:Y:S01]  /*19070*/  IMAD.WIDE R14, R3.reuse, 0x2, R12 ;  /* 0x00000002030e7825 */ /* 0x040fe200078e020c */
[----:B------:R-:W-:Y:S03]  /*19080*/  STL.64 [R1+0x398], R16 ;  /* 0x0003981001007387 */ /* 0x000fe60000100a00 */
[C---:B------:R-:W-:Y:S01]  /*19090*/  IMAD.WIDE R12, R3.reuse, 0x2, R10 ;  /* 0x00000002030c7825 */ /* 0x040fe200078e020a */
[----:B------:R-:W-:Y:S03]  /*190a0*/  STL.64 [R1+0x390], R14 ;  /* 0x0003900e01007387 */ /* 0x000fe60000100a00 */
[C---:B------:R-:W-:Y:S01]  /*190b0*/  IMAD.WIDE R10, R3.reuse, 0x2, R8 ;  /* 0x00000002030a7825 */ /* 0x040fe200078e0208 */
[----:B------:R-:W-:Y:S03]  /*190c0*/  STL.64 [R1+0x388], R12 ;  /* 0x0003880c01007387 */ /* 0x000fe60000100a00 */
[C---:B------:R-:W-:Y:S01]  /*190d0*/  IMAD.WIDE R8, R3.reuse, 0x2, R6 ;  /* 0x0000000203087825 */ /* 0x040fe200078e0206 */
[----:B------:R-:W-:Y:S04]  /*190e0*/  STL.64 [R1+0x380], R10 ;  /* 0x0003800a01007387 */ /* 0x000fe80000100a00 */
[----:B------:R-:W-:Y:S04]  /*190f0*/  STL.64 [R1+0x378], R8 ;  /* 0x0003780801007387 */ /* 0x000fe80000100a00 */
[----:B0-----:R-:W2:Y:S01]  /*19100*/  LDL.LU.64 R26, [R1+0x60] ;  /* 0x00006000011a7983 */ /* 0x001ea20000300a00 */
[----:B------:R-:W-:-:S04]  /*19110*/  IMAD.WIDE R6, R3, 0x2, R4 ;  /* 0x0000000203067825 */ /* 0x000fc800078e0204 */
[C---:B------:R-:W-:Y:S01]  /*19120*/  IMAD.WIDE R4, R3.reuse, 0x2, R28 ;  /* 0x0000000203047825 */ /* 0x040fe200078e021c */
[----:B------:R-:W-:Y:S04]  /*19130*/  STL.64 [R1+0x370], R6 ;  /* 0x0003700601007387 */ /* 0x000fe80000100a00 */
[----:B--2---:R0:W-:Y:S04]  /*19140*/  STL.64 [R1+0xb58], R26 ;  /* 0x000b581a01007387 */ /* 0x0041e80000100a00 */
[----:B------:R-:W-:Y:S04]  /*19150*/  STL.64 [R1+0x368], R4 ;  /* 0x0003680401007387 */ /* 0x000fe80000100a00 */
[----:B0-----:R-:W2:Y:S04]  /*19160*/  LDL.LU.64 R26, [R1+0x68] ;  /* 0x00006800011a7983 */ /* 0x001ea80000300a00 */
[----:B--2---:R0:W-:Y:S04]  /*19170*/  STL.64 [R1+0xb60], R26 ;  /* 0x000b601a01007387 */ /* 0x0041e80000100a00 */
        /* <DEDUP_REMOVED lines=33> */
[----:B------:R-:W3:Y:S04]  /*19390*/  LDL.LU.64 R24, [R1+0x58] ;  /* 0x0000580001187983 */ /* 0x000ee80000300a00 */
[----:B------:R-:W4:Y:S04]  /*193a0*/  LDL.LU.64 R22, [R1+0x50] ;  /* 0x0000500001167983 */ /* 0x000f280000300a00 */
[----:B------:R-:W3:Y:S04]  /*193b0*/  LDL.LU.64 R20, [R1+0x48] ;  /* 0x0000480001147983 */ /* 0x000ee80000300a00 */
        /* <DEDUP_REMOVED lines=8> */
[----:B------:R-:W3:Y:S01]  /*19440*/  LDL.LU.64 R28, [R1] ;  /* 0x00000000011c7983 */ /* 0x000ee20000300a00 */
[----:B--2---:R-:W-:-:S05]  /*19450*/  IMAD.WIDE R26, R3, 0x2, R26 ;  /* 0x00000002031a7825 */ /* 0x004fca00078e021a */
[----:B------:R0:W-:Y:S04]  /*19460*/  STL.64 [R1+0x360], R26 ;  /* 0x0003601a01007387 */ /* 0x0001e80000100a00 */
[----:B0-----:R-:W2:Y:S02]  /*19470*/  LDL.LU.64 R26, [R1+0xbe0] ;  /* 0x000be000011a7983 */ /* 0x001ea40000300a00 */
        /* <DEDUP_REMOVED lines=50> */
[----:B0-----:R-:W2:Y:S01]  /*197a0*/  LDL.LU.64 R26, [R1+0xb58] ;  /* 0x000b5800011a7983 */ /* 0x001ea20000300a00 */
[----:B---3--:R-:W-:-:S04]  /*197b0*/  IMAD.WIDE R24, R3, 0x2, R24 ;  /* 0x0000000203187825 */ /* 0x008fc800078e0218 */
[----:B----4-:R-:W-:-:S04]  /*197c0*/  IMAD.WIDE R22, R3, 0x2, R22 ;  /* 0x0000000203167825 */ /* 0x010fc800078e0216 */
[----:B------:R-:W-:-:S04]  /*197d0*/  IMAD.WIDE R20, R3, 0x2, R20 ;  /* 0x0000000203147825 */ /* 0x000fc800078e0214 */
        /* <DEDUP_REMOVED lines=9> */
[----:B--2---:R-:W-:-:S05]  /*19870*/  IMAD.WIDE R26, R3, 0x2, R26 ;  /* 0x00000002031a7825 */ /* 0x004fca00078e021a */
[----:B------:R0:W-:Y:S04]  /*19880*/  STL.64 [R1+0x2c8], R26 ;  /* 0x0002c81a01007387 */ /* 0x0001e80000100a00 */
[----:B0-----:R-:W2:Y:S04]  /*19890*/  LDL.LU.64 R26, [R1+0xb50] ;  /* 0x000b5000011a7983 */ /* 0x001ea80000300a00 */
[----:B------:R0:W-:Y:S04]  /*198a0*/  STL.64 [R1+0x2c0], R24 ;  /* 0x0002c01801007387 */ /* 0x0001e80000100a00 */
[----:B0-----:R-:W3:Y:S04]  /*198b0*/  LDL.LU.64 R24, [R1+0xb48] ;  /* 0x000b480001187983 */ /* 0x001ee80000300a00 */
[----:B------:R0:W-:Y:S04]  /*198c0*/  STL.64 [R1+0x2b8], R22 ;  /* 0x0002b81601007387 */ /* 0x0001e80000100a00 */
[----:B0-----:R-:W4:Y:S04]  /*198d0*/  LDL.LU.64 R22, [R1+0xb40] ;  /* 0x000b400001167983 */ /* 0x001f280000300a00 */
[----:B------:R0:W-:Y:S04]  /*198e0*/  STL.64 [R1+0x2b0], R20 ;  /* 0x0002b01401007387 */ /* 0x0001e80000100a00 */
[----:B0-----:R-:W2:Y:S04]  /*198f0*/  LDL.LU.64 R20, [R1+0xb38] ;  /* 0x000b380001147983 */ /* 0x001ea80000300a00 */
        /* <DEDUP_REMOVED lines=17> */
[----:B0-----:R-:W2:Y:S01]  /*19a10*/  LDL.LU.64 R28, [R1+0xaf0] ;  /* 0x000af000011c7983 */ /* 0x001ea20000300a00 */
[----:B---3--:R-:W-:-:S04]  /*19a20*/  IMAD.WIDE R24, R3, 0x2, R24 ;  /* 0x0000000203187825 */ /* 0x008fc800078e0218 */
[----:B----4-:R-:W-:-:S04]  /*19a30*/  IMAD.WIDE R22, R3, 0x2, R22 ;  /* 0x0000000203167825 */ /* 0x010fc800078e0216 */
[----:B--2---:R-:W-:-:S04]  /*19a40*/  IMAD.WIDE R20, R3, 0x2, R20 ;  /* 0x0000000203147825 */ /* 0x004fc800078e0214 */
        /* <DEDUP_REMOVED lines=8> */
[----:B------:R-:W-:-:S05]  /*19ad0*/  IMAD.WIDE R28, R3, 0x2, R28 ;  /* 0x00000002031c7825 */ /* 0x000fca00078e021c */
        /* <DEDUP_REMOVED lines=23> */
[----:B0-----:R-:W3:Y:S01]  /*19c50*/  LDL.LU.64 R24, [R1+0x130] ;  /* 0x0001300001187983 */ /* 0x001ee20000300a00 */
[----:B------:R-:W-:-:S05]  /*19c60*/  IMAD.WIDE R26, R3, 0x2, R26 ;  /* 0x00000002031a7825 */ /* 0x000fca00078e021a */
[----:B------:R2:W-:Y:S02]  /*19c70*/  STL.64 [R1+0x200], R26 ;  /* 0x0002001a01007387 */ /* 0x0005e40000100a00 */
[----:B--2---:R-:W-:-:S04]  /*19c80*/  IMAD.WIDE R26, R3, 0x2, R22 ;  /* 0x00000002031a7825 */ /* 0x004fc800078e0216 */
[----:B------:R-:W-:-:S04]  /*19c90*/  IMAD.WIDE R22, R3, 0x2, R18 ;  /* 0x0000000203167825 */ /* 0x000fc800078e0212 */
[----:B------:R-:W-:-:S04]  /*19ca0*/  IMAD.WIDE R18, R3, 0x2, R14 ;  /* 0x0000000203127825 */ /* 0x000fc800078e020e */
[----:B---3--:R-:W-:-:S05]  /*19cb0*/  IMAD.WIDE R24, R3, 0x2, R24 ;  /* 0x0000000203187825 */ /* 0x008fca00078e0218 */
[----:B------:R0:W-:Y:S04]  /*19cc0*/  STL.64 [R1+0x1f8], R24 ;  /* 0x0001f81801007387 */ /* 0x0001e80000100a00 */
[----:B------:R-:W-:Y:S01]  /*19cd0*/  STL.64 [R1+0x1f0], R26 ;  /* 0x0001f01a01007387 */ /* 0x000fe20000100a00 */
[----:B------:R-:W-:-:S04]  /*19ce0*/  IMAD.WIDE R14, R3, 0x2, R10 ;  /* 0x00000002030e7825 */ /* 0x000fc800078e020a */
[----:B----4-:R-:W-:-:S04]  /*19cf0*/  IMAD.WIDE R10, R3, 0x2, R6 ;  /* 0x00000002030a7825 */ /* 0x010fc800078e0206 */
[----:B0-----:R-:W-:-:S04]  /*19d00*/  IMAD.WIDE R24, R3, 0x2, R20 ;  /* 0x0000000203187825 */ /* 0x001fc800078e0214 */
[----:B------:R-:W-:-:S04]  /*19d10*/  IMAD.WIDE R20, R3, 0x2, R16 ;  /* 0x0000000203147825 */ /* 0x000fc800078e0210 */
[----:B------:R-:W-:-:S04]  /*19d20*/  IMAD.WIDE R16, R3, 0x2, R12 ;  /* 0x0000000203107825 */ /* 0x000fc800078e020c */
[C---:B------:R-:W-:Y:S01]  /*19d30*/  IMAD.WIDE R12, R3.reuse, 0x2, R8 ;  /* 0x00000002030c7825 */ /* 0x040fe200078e0208 */
[----:B------:R-:W-:Y:S04]  /*19d40*/  STL.64 [R1+0x1e8], R24 ;  /* 0x0001e81801007387 */ /* 0x000fe80000100a00 */
[----:B------:R-:W-:Y:S04]  /*19d50*/  STL.64 [R1+0x1e0], R22 ;  /* 0x0001e01601007387 */ /* 0x000fe80000100a00 */
[----:B------:R-:W-:Y:S04]  /*19d60*/  STL.64 [R1+0x1d8], R20 ;  /* 0x0001d81401007387 */ /* 0x000fe80000100a00 */
[----:B------:R-:W-:Y:S04]  /*19d70*/  STL.64 [R1+0x1d0], R18 ;  /* 0x0001d01201007387 */ /* 0x000fe80000100a00 */
[----:B------:R-:W-:Y:S01]  /*19d80*/  STL.64 [R1+0x1c8], R16 ;  /* 0x0001c81001007387 */ /* 0x000fe20000100a00 */
[----:B------:R-:W-:-:S03]  /*19d90*/  IMAD.WIDE R8, R3, 0x2, R4 ;  /* 0x0000000203087825 */ /* 0x000fc600078e0204 */
[----:B------:R-:W-:Y:S04]  /*19da0*/  STL.64 [R1+0x1c0], R14 ;  /* 0x0001c00e01007387 */ /* 0x000fe80000100a00 */
[----:B------:R-:W-:Y:S04]  /*19db0*/  STL.64 [R1+0x1b8], R12 ;  /* 0x0001b80c01007387 */ /* 0x000fe80000100a00 */
[----:B------:R-:W-:Y:S04]  /*19dc0*/  STL.64 [R1+0x1b0], R10 ;  /* 0x0001b00a01007387 */ /* 0x000fe80000100a00 */
[----:B------:R-:W2:Y:S04]  /*19dd0*/  LDL.LU.64 R4, [R1+0x190] ;  /* 0x0001900001047983 */ /* 0x000ea80000300a00 */
[----:B------:R0:W-:Y:S04]  /*19de0*/  STL.64 [R1+0x1a8], R8 ;  /* 0x0001a80801007387 */ /* 0x0001e80000100a00 */
[----:B0-----:R-:W3:Y:S01]  /*19df0*/  LDL.LU.64 R8, [R1+0x3c8] ;  /* 0x0003c80001087983 */ /* 0x001ee20000300a00 */
[----:B------:R-:W-:-:S05]  /*19e00*/  IMAD.WIDE R6, R3, 0x2, R28 ;  /* 0x0000000203067825 */ /* 0x000fca00078e021c */
[----:B------:R-:W-:Y:S04]  /*19e10*/  STL.64 [R1+0x1a0], R6 ;  /* 0x0001a00601007387 */ /* 0x000fe80000100a00 */
[----:B---3--:R0:W-:Y:S04]  /*19e20*/  STL.64 [R1+0xac8], R8 ;  /* 0x000ac80801007387 */ /* 0x0081e80000100a00 */
[----:B0-----:R-:W3:Y:S04]  /*19e30*/  LDL.LU.64 R8, [R1+0x3c0] ;  /* 0x0003c00001087983 */ /* 0x001ee80000300a00 */
        /* <DEDUP_REMOVED lines=8> */
[----:B------:R-:W4:Y:S04]  /*19ec0*/  LDL.LU.64 R10, [R1+0x3d0] ;  /* 0x0003d000010a7983 */ /* 0x000f280000300a00 */
[----:B------:R-:W2:Y:S04]  /*19ed0*/  LDL.LU.64 R26, [R1+0x428] ;  /* 0x00042800011a7983 */ /* 0x000ea80000300a00 */
        /* <DEDUP_REMOVED lines=17> */
[----:B0-----:R-:W2:Y:S01]  /*19ff0*/  LDL.LU.64 R26, [R1+0x3e0] ;  /* 0x0003e000011a7983 */ /* 0x001ea20000300a00 */
[----:B------:R-:W-:-:S04]  /*1a000*/  IMAD.WIDE R4, R3, 0x2, R4 ;  /* 0x0000000203047825 */ /* 0x000fc800078e0204 */
[C---:B---3--:R-:W-:Y:S01]  /*1a010*/  IMAD.WIDE R8, R3.reuse, 0x2, R8 ;  /* 0x0000000203087825 */ /* 0x048fe200078e0208 */
[----:B--2---:R0:W-:Y:S04]  /*1a020*/  STL.64 [R1+0xac0], R26 ;  /* 0x000ac01a01007387 */ /* 0x0041e80000100a00 */
[----:B0-----:R-:W2:Y:S04]  /*1a030*/  LDL.LU.64 R26, [R1+0x3d8] ;  /* 0x0003d800011a7983 */ /* 0x001ea80000300a00 */
[----:B------:R-:W3:Y:S04]  /*1a040*/  LDL.LU.64 R24, [R1+0x430] ;  /* 0x0004300001187983 */ /* 0x000ee80000300a00 */
[----:B------:R-:W2:Y:S04]  /*1a050*/  LDL.LU.64 R22, [R1+0x438] ;  /* 0x0004380001167983 */ /* 0x000ea80000300a00 */
[----:B------:R-:W2:Y:S04]  /*1a060*/  LDL.LU.64 R20, [R1+0x440] ;  /* 0x0004400001147983 */ /* 0x000ea80000300a00 */
[----:B------:R-:W2:Y:S04]  /*1a070*/  LDL.LU.64 R18, [R1+0x448] ;  /* 0x0004480001127983 */ /* 0x000ea80000300a00 */
[----:B------:R-:W2:Y:S04]  /*1a080*/  LDL.LU.64 R16, [R1+0x450] ;  /* 0x0004500001107983 */ /* 0x000ea80000300a00 */
[----:B------:R-:W2:Y:S04]  /*1a090*/  LDL.LU.64 R14, [R1+0x458] ;  /* 0x00045800010e7983 */ /* 0x000ea80000300a00 */
[----:B------:R-:W2:Y:S04]  /*1a0a0*/  LDL.LU.64 R12, [R1+0x460] ;  /* 0x00046000010c7983 */ /* 0x000ea80000300a00 */
[----:B------:R-:W2:Y:S04]  /*1a0b0*/  LDL.LU.64 R28, [R1+0x468] ;  /* 0x00046800011c7983 */ /* 0x000ea80000300a00 */
[----:B------:R-:W2:Y:S04]  /*1a0c0*/  LDL.LU.64 R6, [R1+0x470] ;  /* 0x0004700001067983 */ /* 0x000ea80000300a00 */
[----:B------:R0:W-:Y:S04]  /*1a0d0*/  STL.64 [R1+0x198], R4 ;  /* 0x0001980401007387 */ /* 0x0001e80000100a00 */
[----:B0-----:R-:W2:Y:S04]  /*1a0e0*/  LDL.LU.64 R4, [R1+0x478] ;  /* 0x0004780001047983 */ /* 0x001ea80000300a00 */
        /* <DEDUP_REMOVED lines=14> */
[----:B----4-:R-:W-:-:S04]  /*1a1d0*/  IMAD.WIDE R10, R3, 0x2, R10 ;  /* 0x00000002030a7825 */ /* 0x010fc800078e020a */
[----:B------:R-:W-:-:S04]  /*1a1e0*/  IMAD.WIDE R26, R3, 0x2, R26 ;  /* 0x00000002031a7825 */ /* 0x000fc800078e021a */
[----:B--2---:R-:W-:-:S05]  /*1a1f0*/  IMAD.WIDE R8, R3, 0x2, R8 ;  /* 0x0000000203087825 */ /* 0x004fca00078e0208 */
[----:B------:R0:W-:Y:S04]  /*1a200*/  STL.64 [R1+0x168], R8 ;  /* 0x0001680801007387 */ /* 0x0001e80000100a00 */
[----:B0-----:R-:W2:Y:S04]  /*1a210*/  LDL.LU.64 R8, [R1+0x480] ;  /* 0x0004800001087983 */ /* 0x001ea80000300a00 */
[----:B------:R0:W-:Y:S04]  /*1a220*/  STL.64 [R1+0x160], R10 ;  /* 0x0001600a01007387 */ /* 0x0001e80000100a00 */
[----:B0-----:R-:W4:Y:S04]  /*1a230*/  LDL.LU.64 R10, [R1+0x488] ;  /* 0x00048800010a7983 */ /* 0x001f280000300a00 */
        /* <DEDUP_REMOVED lines=29> */
[----:B------:R-:W-:-:S04]  /*1a410*/  IMAD.WIDE R12, R3, 0x2, R12 ;  /* 0x00000002030c7825 */ /* 0x000fc800078e020c */
[----:B--2---:R-:W-:-:S05]  /*1a420*/  IMAD.WIDE R26, R3, 0x2, R26 ;  /* 0x00000002031a7825 */ /* 0x004fca00078e021a */
[----:B------:R3:W-:Y:S02]  /*1a430*/  STL.64 [R1+0x108], R26 ;  /* 0x0001081a01007387 */ /* 0x0007e40000100a00 */
[----:B---3--:R-:W-:-:S04]  /*1a440*/  IMAD.WIDE R26, R3, 0x2, R24 ;  /* 0x00000002031a7825 */ /* 0x008fc800078e0218 */
[----:B------:R-:W-:-:S04]  /*1a450*/  IMAD.WIDE R24, R3, 0x2, R22 ;  /* 0x0000000203187825 */ /* 0x000fc800078e0216 */
[----:B------:R-:W-:-:S04]  /*1a460*/  IMAD.WIDE R22, R3, 0x2, R20 ;  /* 0x0000000203167825 */ /* 0x000fc800078e0214 */
[----:B------:R-:W-:-:S04]  /*1a470*/  IMAD.WIDE R20, R3, 0x2, R18 ;  /* 0x0000000203147825 */ /* 0x000fc800078e0212 */
[C---:B------:R-:W-:Y:S01]  /*1a480*/  IMAD.WIDE R18, R3.reuse, 0x2, R16 ;  /* 0x0000000203127825 */ /* 0x040fe200078e0210 */
[----:B------:R-:W-:Y:S03]  /*1a490*/  STL.64 [R1+0x100], R26 ;  /* 0x0001001a01007387 */ /* 0x000fe60000100a00 */
[C---:B------:R-:W-:Y:S01]  /*1a4a0*/  IMAD.WIDE R16, R3.reuse, 0x2, R14 ;  /* 0x0000000203107825 */ /* 0x040fe200078e020e */
[----:B------:R-:W-:Y:S04]  /*1a4b0*/  STL.64 [R1+0xf8], R24 ;  /* 0x0000f81801007387 */ /* 0x000fe80000100a00 */
[----:B------:R-:W-:Y:S04]  /*1a4c0*/  STL.64 [R1+0xf0], R22 ;  /* 0x0000f01601007387 */ /* 0x000fe80000100a00 */
[----:B------:R-:W-:Y:S04]  /*1a4d0*/  STL.64 [R1+0xe8], R20 ;  /* 0x0000e81401007387 */ /* 0x000fe80000100a00 */
[----:B------:R-:W-:Y:S01]  /*1a4e0*/  STL.64 [R1+0xe0], R18 ;  /* 0x0000e01201007387 */ /* 0x000fe20000100a00 */
[----:B------:R-:W-:-:S03]  /*1a4f0*/  IMAD.WIDE R14, R3, 0x2, R28 ;  /* 0x00000002030e7825 */ /* 0x000fc600078e021c */
[----:B------:R-:W-:Y:S04]  /*1a500*/  STL.64 [R1+0xd8], R16 ;  /* 0x0000d81001007387 */ /* 0x000fe80000100a00 */
[----:B------:R-:W2:Y:S04]  /*1a510*/  LDL.LU.64 R28, [R1+0x490] ;  /* 0x00049000011c7983 */ /* 0x000ea80000300a00 */
[----:B------:R0:W-:Y:S04]  /*1a520*/  STL.64 [R1+0xd0], R12 ;  /* 0x0000d00c01007387 */ /* 0x0001e80000100a00 */
[----:B------:R-:W-:Y:S01]  /*1a530*/  STL.64 [R1+0xc8], R14 ;  /* 0x0000c80e01007387 */ /* 0x000fe20000100a00 */
[----:B0-----:R-:W-:-:S04]  /*1a540*/  IMAD.WIDE R12, R3, 0x2, R6 ;  /* 0x00000002030c7825 */ /* 0x001fc800078e0206 */
[C---:B------:R-:W-:Y:S02]  /*1a550*/  IMAD.WIDE R6, R3.reuse, 0x2, R4 ;  /* 0x0000000203067825 */ /* 0x040fe400078e0204 */
[----:B------:R-:W3:Y:S04]  /*1a560*/  LDL.LU.64 R4, [R1+0x4a0] ;  /* 0x0004a00001047983 */ /* 0x000ee80000300a00 */
[----:B------:R-:W-:Y:S04]  /*1a570*/  STL.64 [R1+0xc0], R12 ;  /* 0x0000c00c01007387 */ /* 0x000fe80000100a00 */
[----:B---3--:R0:W-:Y:S04]  /*1a580*/  STL.64 [R1+0xa70], R4 ;  /* 0x000a700401007387 */ /* 0x0081e80000100a00 */
[----:B------:R1:W-:Y:S04]  /*1a590*/  STL.64 [R1+0xb8], R6 ;  /* 0x0000b80601007387 */ /* 0x0003e80000100a00 */
[----:B0-----:R-:W3:Y:S04]  /*1a5a0*/  LDL.LU.64 R4, [R1+0x498] ;  /* 0x0004980001047983 */ /* 0x001ee80000300a00 */
[----:B-1----:R-:W2:Y:S01]  /*1a5b0*/  LDL.LU.64 R6, [R1+0x4b0] ;  /* 0x0004b00001067983 */ /* 0x002ea20000300a00 */
[----:B------:R-:W-:-:S04]  /*1a5c0*/  IMAD.WIDE R12, R3, 0x2, R8 ;  /* 0x00000002030c7825 */ /* 0x000fc800078e0208 */
[C---:B----4-:R-:W-:Y:S01]  /*1a5d0*/  IMAD.WIDE R14, R3.reuse, 0x2, R10 ;  /* 0x00000002030e7825 */ /* 0x050fe200078e020a */
[----:B--2---:R0:W-:Y:S04]  /*1a5e0*/  STL.64 [R1+0xa68], R6 ;  /* 0x000a680601007387 */ /* 0x0041e80000100a00 */
[----:B0-----:R-:W2:Y:S04]  /*1a5f0*/  LDL.LU.64 R6, [R1+0x4a8] ;  /* 0x0004a80001067983 */ /* 0x001ea80000300a00 */
[----:B------:R-:W4:Y:S04]  /*1a600*/  LDL.LU.64 R8, [R1+0x4b8] ;  /* 0x0004b80001087983 */ /* 0x000f280000300a00 */
[----:B------:R0:W-:Y:S04]  /*1a610*/  STL.64 [R1+0xb0], R12 ;  /* 0x0000b00c01007387 */ /* 0x0001e80000100a00 */
[----:B------:R-:W2:Y:S04]  /*1a620*/  LDL.LU.64 R10, [R1+0x4c0] ;  /* 0x0004c000010a7983 */ /* 0x000ea80000300a00 */
[----:B0-----:R-:W2:Y:S04]  /*1a630*/  LDL.LU.64 R12, [R1+0x4c8] ;  /* 0x0004c800010c7983 */ /* 0x001ea80000300a00 */
[----:B------:R0:W-:Y:S04]  /*1a640*/  STL.64 [R1+0xa8], R14 ;  /* 0x0000a80e01007387 */ /* 0x0001e80000100a00 */
[----:B0-----:R-:W2:Y:S04]  /*1a650*/  LDL.LU.64 R14, [R1+0x4d0] ;  /* 0x0004d000010e7983 */ /* 0x001ea80000300a00 */
[----:B------:R-:W2:Y:S04]  /*1a660*/  LDL.LU.64 R16, [R1+0x4e0] ;  /* 0x0004e00001107983 */ /* 0x000ea80000300a00 */
[----:B--2---:R0:W-:Y:S04]  /*1a670*/  STL.64 [R1+0xa60], R16 ;  /* 0x000a601001007387 */ /* 0x0041e80000100a00 */
[----:B0-----:R-:W2:Y:S04]  /*1a680*/  LDL.LU.64 R16, [R1+0x4d8] ;  /* 0x0004d80001107983 */ /* 0x001ea80000300a00 */
[----:B------:R-:W2:Y:S04]  /*1a690*/  LDL.LU.64 R18, [R1+0x4f8] ;  /* 0x0004f80001127983 */ /* 0x000ea80000300a00 */
[----:B--2---:R0:W-:Y:S04]  /*1a6a0*/  STL.64 [R1+0xa50], R18 ;  /* 0x000a501201007387 */ /* 0x0041e80000100a00 */
[----:B0-----:R-:W2:Y:S04]  /*1a6b0*/  LDL.LU.64 R18, [R1+0x4f0] ;  /* 0x0004f00001127983 */ /* 0x001ea80000300a00 */
[----:B--2---:R0:W-:Y:S04]  /*1a6c0*/  STL.64 [R1+0xa58], R18 ;  /* 0x000a581201007387 */ /* 0x0041e80000100a00 */
[----:B0-----:R-:W2:Y:S04]  /*1a6d0*/  LDL.LU.64 R18, [R1+0x4e8] ;  /* 0x0004e80001127983 */ /* 0x001ea80000300a00 */
[----:B------:R-:W2:Y:S04]  /*1a6e0*/  LDL.LU.64 R20, [R1+0x508] ;  /* 0x0005080001147983 */ /* 0x000ea80000300a00 */
[----:B--2---:R0:W-:Y:S04]  /*1a6f0*/  STL.64 [R1+0xa48], R20 ;  /* 0x000a481401007387 */ /* 0x0041e80000100a00 */
[----:B0-----:R-:W2:Y:S04]  /*1a700*/  LDL.LU.64 R20, [R1+0x500] ;  /* 0x0005000001147983 */ /* 0x001ea80000300a00 */
[----:B------:R-:W2:Y:S04]  /*1a710*/  LDL.LU.64 R22, [R1+0x520] ;  /* 0x0005200001167983 */ /* 0x000ea80000300a00 */
        /* <DEDUP_REMOVED lines=8> */
[----:B------:R0:W-:Y:S04]  /*1a7a0*/  STL.64 [R1+0xa0], R28 ;  /* 0x0000a01c01007387 */ /* 0x0001e80000100a00 */
[----:B0-----:R-:W2:Y:S04]  /*1a7b0*/  LDL.LU.64 R28, [R1+0x538] ;  /* 0x00053800011c7983 */ /* 0x001ea80000300a00 */
[----:B------:R0:W-:Y:S04]  /*1a7c0*/  STL.64 [R1+0x98], R4 ;  /* 0x0000980401007387 */ /* 0x0001e80000100a00 */
[----:B0-----:R-:W2:Y:S01]  /*1a7d0*/  LDL.LU.64 R4, [R1+0xa70] ;  /* 0x000a700001047983 */ /* 0x001ea20000300a00 */
[----:B------:R-:W-:-:S04]  /*1a7e0*/  IMAD.WIDE R6, R3, 0x2, R6 ;  /* 0x0000000203067825 */ /* 0x000fc800078e0206 */
[----:B--2---:R-:W-:-:S05]  /*1a7f0*/  IMAD.WIDE R4, R3, 0x2, R4 ;  /* 0x0000000203047825 */ /* 0x004fca00078e0204 */
[----:B------:R0:W-:Y:S04]  /*1a800*/  STL.64 [R1+0x90], R4 ;  /* 0x0000900401007387 */ /* 0x0001e80000100a00 */
[----:B0-----:R-:W2:Y:S04]  /*1a810*/  LDL.LU.64 R4, [R1+0x540] ;  /* 0x0005400001047983 */ /* 0x001ea80000300a00 */
[----:B------:R0:W-:Y:S04]  /*1a820*/  STL.64 [R1+0x88], R6 ;  /* 0x0000880601007387 */ /* 0x0001e80000100a00 */
[----:B0-----:R-:W2:Y:S01]  /*1a830*/  LDL.LU.64 R6, [R1+0xa68] ;  /* 0x000a680001067983 */ /* 0x001ea20000300a00 */
[----:B----4-:R-:W-:-:S04]  /*1a840*/  IMAD.WIDE R8, R3, 0x2, R8 ;  /* 0x0000000203087825 */ /* 0x010fc800078e0208 */
        /* <DEDUP_REMOVED lines=22> */
[----:B0-----:R-:W2:Y:S02]  /*1a9b0*/  LDL.LU.64 R18, [R1+0xa58] ;  /* 0x000a580001127983 */ /* 0x001ea40000300a00 */
[----:B--2---:R-:W-:-:S05]  /*1a9c0*/  IMAD.WIDE R18, R3, 0x2, R18 ;  /* 0x0000000203127825 */ /* 0x004fca00078e0212 */
        /* <DEDUP_REMOVED lines=17> */
[----:B---3--:R-:W-:-:S04]  /*1aae0*/  IMAD.WIDE R26, R3, 0x2, R26 ;  /* 0x00000002031a7825 */ /* 0x008fc800078e021a */
[----:B------:R-:W-:-:S04]  /*1aaf0*/  IMAD.WIDE R28, R3, 0x2, R28 ;  /* 0x00000002031c7825 */ /* 0x000fc800078e021c */
[----:B------:R-:W-:-:S04]  /*1ab00*/  IMAD.WIDE R4, R3, 0x2, R4 ;  /* 0x0000000203047825 */ /* 0x000fc800078e0204 */
[----:B------:R-:W-:-:S04]  /*1ab10*/  IMAD.WIDE R6, R3, 0x2, R6 ;  /* 0x0000000203067825 */ /* 0x000fc800078e0206 */
[----:B----4-:R-:W-:-:S04]  /*1ab20*/  IMAD.WIDE R8, R3, 0x2, R8 ;  /* 0x0000000203087825 */ /* 0x010fc800078e0208 */
[----:B------:R-:W-:-:S04]  /*1ab30*/  IMAD.WIDE R10, R3, 0x2, R10 ;  /* 0x00000002030a7825 */ /* 0x000fc800078e020a */
[----:B------:R-:W-:-:S04]  /*1ab40*/  IMAD.WIDE R12, R3, 0x2, R12 ;  /* 0x00000002030c7825 */ /* 0x000fc800078e020c */
[----:B------:R-:W-:-:S04]  /*1ab50*/  IMAD.WIDE R14, R3, 0x2, R14 ;  /* 0x00000002030e7825 */ /* 0x000fc800078e020e */
[----:B--2---:R-:W-:-:S05]  /*1ab60*/  IMAD.WIDE R22, R3, 0x2, R22 ;  /* 0x0000000203167825 */ /* 0x004fca00078e0216 */
[----:B------:R0:W-:Y:S04]  /*1ab70*/  STL.64 [R1+0x10], R22 ;  /* 0x0000101601007387 */ /* 0x0001e80000100a00 */
[----:B0-----:R-:W2:Y:S04]  /*1ab80*/  LDL.LU.64 R22, [R1+0x788] ;  /* 0x0007880001167983 */ /* 0x001ea80000300a00 */
[----:B------:R0:W-:Y:S02]  /*1ab90*/  STL.64 [R1+0x8], R26 ;  /* 0x0000081a01007387 */ /* 0x0001e40000100a00 */
[----:B0-----:R-:W-:-:S02]  /*1aba0*/  IMAD.WIDE R26, R3, 0x2, R24 ;  /* 0x00000002031a7825 */ /* 0x001fc400078e0218 */
[----:B------:R-:W3:Y:S04]  /*1abb0*/  LDL.LU.64 R24, [R1+0x790] ;  /* 0x0007900001187983 */ /* 0x000ee80000300a00 */
[----:B------:R0:W-:Y:S04]  /*1abc0*/  STL.64 [R1], R26 ;  /* 0x0000001a01007387 */ /* 0x0001e80000100a00 */
[----:B------:R-:W-:Y:S01]  /*1abd0*/  STL.64 [R1+0x9b8], R28 ;  /* 0x0009b81c01007387 */ /* 0x000fe20000100a00 */
[----:B------:R-:W-:-:S03]  /*1abe0*/  IMAD.WIDE R16, R3, 0x2, R16 ;  /* 0x0000000203107825 */ /* 0x000fc600078e0210 */
[----:B0-----:R-:W4:Y:S04]  /*1abf0*/  LDL.LU.64 R26, [R1+0x798] ;  /* 0x00079800011a7983 */ /* 0x001f280000300a00 */
[----:B------:R-:W-:Y:S04]  /*1ac00*/  STL.64 [R1+0x9c0], R4 ;  /* 0x0009c00401007387 */ /* 0x000fe80000100a00 */
[----:B------:R-:W-:Y:S04]  /*1ac10*/  STL.64 [R1+0x9c8], R6 ;  /* 0x0009c80601007387 */ /* 0x000fe80000100a00 */
[----:B------:R-:W-:Y:S04]  /*1ac20*/  STL.64 [R1+0x9d0], R8 ;  /* 0x0009d00801007387 */ /* 0x000fe80000100a00 */
[----:B------:R-:W-:Y:S04]  /*1ac30*/  STL.64 [R1+0x9d8], R10 ;  /* 0x0009d80a01007387 */ /* 0x000fe80000100a00 */
[----:B------:R-:W-:Y:S04]  /*1ac40*/  STL.64 [R1+0x9e0], R12 ;  /* 0x0009e00c01007387 */ /* 0x000fe80000100a00 */
[----:B------:R0:W-:Y:S01]  /*1ac50*/  STL.64 [R1+0x9e8], R14 ;  /* 0x0009e80e01007387 */ /* 0x0001e20000100a00 */
[----:B------:R-:W-:-:S04]  /*1ac60*/  IMAD.WIDE R18, R3, 0x2, R18 ;  /* 0x0000000203127825 */ /* 0x000fc800078e0212 */
[C---:B------:R-:W-:Y:S01]  /*1ac70*/  IMAD.WIDE R20, R3.reuse, 0x2, R20 ;  /* 0x0000000203147825 */ /* 0x040fe200078e0214 */
[----:B0-----:R-:W4:Y:S04]  /*1ac80*/  LDL.LU.64 R14, [R1+0x390] ;  /* 0x00039000010e7983 */ /* 0x001f280000300a00 */
[----:B------:R-:W4:Y:S04]  /*1ac90*/  LDL.LU.64 R12, [R1+0x378] ;  /* 0x00037800010c7983 */ /* 0x000f280000300a00 */
[----:B------:R0:W-:Y:S04]  /*1aca0*/  STL.64 [R1+0x9f0], R16 ;  /* 0x0009f01001007387 */ /* 0x0001e80000100a00 */
[----:B0-----:R-:W4:Y:S04]  /*1acb0*/  LDL.LU.64 R16, [R1+0x398] ;  /* 0x0003980001107983 */ /* 0x001f280000300a00 */
[----:B------:R0:W-:Y:S04]  /*1acc0*/  STL.64 [R1+0x9f8], R18 ;  /* 0x0009f81201007387 */ /* 0x0001e80000100a00 */
[----:B0-----:R-:W4:Y:S04]  /*1acd0*/  LDL.LU.64 R18, [R1+0x370] ;  /* 0x0003700001127983 */ /* 0x001f280000300a00 */
[----:B------:R-:W4:Y:S04]  /*1ace0*/  LDL.LU.64 R10, [R1+0x368] ;  /* 0x00036800010a7983 */ /* 0x000f280000300a00 */
[----:B------:R0:W-:Y:S04]  /*1acf0*/  STL.64 [R1+0xa00], R20 ;  /* 0x000a001401007387 */ /* 0x0001e80000100a00 */
[----:B0-----:R-:W4:Y:S04]  /*1ad00*/  LDL.LU.64 R20, [R1+0x380] ;  /* 0x0003800001147983 */ /* 0x001f280000300a00 */
[----:B------:R-:W4:Y:S01]  /*1ad10*/  LDL.LU.64 R8, [R1+0x360] ;  /* 0x0003600001087983 */ /* 0x000f220000300a00 */
[----:B--2---:R-:W-:-:S05]  /*1ad20*/  IMAD.WIDE R22, R3, 0x2, R22 ;  /* 0x0000000203167825 */ /* 0x004fca00078e0216 */
[----:B------:R0:W-:Y:S04]  /*1ad30*/  STL.64 [R1+0xa08], R22 ;  /* 0x000a081601007387 */ /* 0x0001e80000100a00 */
[----:B0-----:R-:W2:Y:S01]  /*1ad40*/  LDL.LU.64 R22, [R1+0x388] ;  /* 0x0003880001167983 */ /* 0x001ea20000300a00 */
[----:B---3--:R-:W-:-:S03]  /*1ad50*/  IMAD.WIDE R24, R3, 0x2, R24 ;  /* 0x0000000203187825 */ /* 0x008fc600078e0218 */
[----:B------:R-:W3:Y:S04]  /*1ad60*/  LDL.LU.64 R6, [R1+0x358] ;  /* 0x0003580001067983 */ /* 0x000ee80000300a00 */
[----:B------:R-:W-:Y:S04]  /*1ad70*/  STL.64 [R1+0xa10], R24 ;  /* 0x000a101801007387 */ /* 0x000fe80000100a00 */
[----:B------:R-:W3:Y:S04]  /*1ad80*/  LDL.LU.64 R4, [R1+0x350] ;  /* 0x0003500001047983 */ /* 0x000ee80000300a00 */
[----:B------:R-:W3:Y:S01]  /*1ad90*/  LDL.LU.64 R28, [R1+0x348] ;  /* 0x00034800011c7983 */ /* 0x000ee20000300a00 */
[----:B----4-:R-:W-:-:S05]  /*1ada0*/  IMAD.WIDE R26, R3, 0x2, R26 ;  /* 0x00000002031a7825 */ /* 0x010fca00078e021a */
[----:B------:R-:W-:Y:S04]  /*1adb0*/  STL.64 [R1+0xa20], R26 ;  /* 0x000a201a01007387 */ /* 0x000fe80000100a00 */
[----:B------:R-:W-:Y:S04]  /*1adc0*/  STL [R1+0xa18], R2 ;  /* 0x000a180201007387 */ /* 0x000fe80000100800 */
[----:B------:R0:W-:Y:S01]  /*1add0*/  STL [R1+0x774], R16 ;  /* 0x0007741001007387 */ /* 0x0001e20000100800 */
[----:B------:R-:W-:-:S03]  /*1ade0*/  IMAD.MOV.U32 R0, RZ, RZ, R17 ;  /* 0x000000ffff007224 */ /* 0x000fc600078e0011 */
[----:B0-----:R-:W4:Y:S04]  /*1adf0*/  LDL.LU.64 R16, [R1+0x340] ;  /* 0x0003400001107983 */ /* 0x001f280000300a00 */
[----:B------:R0:W-:Y:S04]  /*1ae00*/  STL [R1+0x54c], R0 ;  /* 0x00054c0001007387 */ /* 0x0001e80000100800 */
[----:B------:R1:W-:Y:S01]  /*1ae10*/  STL [R1+0x77c], R14 ;  /* 0x00077c0e01007387 */ /* 0x0003e20000100800 */
[----:B0-----:R-:W-:-:S03]  /*1ae20*/  IMAD.MOV.U32 R0, RZ, RZ, R15 ;  /* 0x000000ffff007224 */ /* 0x001fc600078e000f */
[----:B-1----:R-:W3:Y:S04]  /*1ae30*/  LDL.LU.64 R14, [R1+0x338] ;  /* 0x00033800010e7983 */ /* 0x002ee80000300a00 */
[----:B------:R0:W-:Y:S04]  /*1ae40*/  STL [R1+0x53c], R0 ;  /* 0x00053c0001007387 */ /* 0x0001e80000100800 */
[----:B--2---:R1:W-:Y:S01]  /*1ae50*/  STL [R1+0x784], R22 ;  /* 0x0007841601007387 */ /* 0x0043e20000100800 */
[----:B0-----:R-:W-:-:S03]  /*1ae60*/  IMAD.MOV.U32 R0, RZ, RZ, R23 ;  /* 0x000000ffff007224 */ /* 0x001fc600078e0017 */
[----:B-1----:R-:W2:Y:S04]  /*1ae70*/  LDL.LU.64 R22, [R1+0x330] ;  /* 0x0003300001167983 */ /* 0x002ea80000300a00 */
[----:B------:R0:W-:Y:S04]  /*1ae80*/  STL [R1+0x52c], R0 ;  /* 0x00052c0001007387 */ /* 0x0001e80000100800 */
[----:B------:R1:W-:Y:S01]  /*1ae90*/  STL [R1+0x78c], R20 ;  /* 0x00078c1401007387 */ /* 0x0003e20000100800 */
        /* <DEDUP_REMOVED lines=19> */
[----:B---3--:R1:W-:Y:S01]  /*1afd0*/  STL [R1+0x75c], R6 ;  /* 0x00075c0601007387 */ /* 0x0083e20000100800 */
[----:B0-----:R-:W-:-:S03]  /*1afe0*/  IMAD.MOV.U32 R0, RZ, RZ, R7 ;  /* 0x000000ffff007224 */ /* 0x001fc600078e0007 */
[----:B-1----:R-:W3:Y:S04]  /*1aff0*/  LDL.LU.64 R6, [R1+0x2f8] ;  /* 0x0002f80001067983 */ /* 0x002ee80000300a00 */
[----:B------:R0:W-:Y:S04]  /*1b000*/  STL [R1+0x358], R0 ;  /* 0x0003580001007387 */ /* 0x0001e80000100800 */
[----:B------:R1:W-:Y:S01]  /*1b010*/  STL [R1+0x754], R4 ;  /* 0x0007540401007387 */ /* 0x0003e20000100800 */
[----:B0-----:R-:W-:-:S03]  /*1b020*/  IMAD.MOV.U32 R0, RZ, RZ, R5 ;  /* 0x000000ffff007224 */ /* 0x001fc600078e0005 */
[----:B-1----:R-:W3:Y:S04]  /*1b030*/  LDL.LU.64 R4, [R1+0x2f0] ;  /* 0x0002f00001047983 */ /* 0x002ee80000300a00 */
[----:B------:R0:W-:Y:S04]  /*1b040*/  STL [R1+0x350], R0 ;  /* 0x0003500001007387 */ /* 0x0001e80000100800 */
[----:B------:R1:W-:Y:S01]  /*1b050*/  STL [R1+0x544], R28 ;  /* 0x0005441c01007387 */ /* 0x0003e20000100800 */
[----:B0-----:R-:W-:-:S03]  /*1b060*/  IMAD.MOV.U32 R0, RZ, RZ, R29 ;  /* 0x000000ffff007224 */ /* 0x001fc600078e001d */
[----:B-1----:R-:W3:Y:S04]  /*1b070*/  LDL.LU.64 R28, [R1+0x2e8] ;  /* 0x0002e800011c7983 */ /* 0x002ee80000300a00 */
[----:B------:R0:W-:Y:S04]  /*1b080*/  STL [R1+0x348], R0 ;  /* 0x0003480001007387 */ /* 0x0001e80000100800 */
[----:B----4-:R1:W-:Y:S01]  /*1b090*/  STL [R1+0x534], R16 ;  /* 0x0005341001007387 */ /* 0x0103e20000100800 */
[----:B0-----:R-:W-:-:S03]  /*1b0a0*/  IMAD.MOV.U32 R0, RZ, RZ, R17 ;  /* 0x000000ffff007224 */ /* 0x001fc600078e0011 */
[----:B-1----:R-:W4:Y:S04]  /*1b0b0*/  LDL.LU.64 R16, [R1+0x2e0] ;  /* 0x0002e00001107983 */ /* 0x002f280000300a00 */
[----:B------:R0:W-:Y:S04]  /*1b0c0*/  STL [R1+0x340], R0 ;  /* 0x0003400001007387 */ /* 0x0001e80000100800 */
[----:B------:R1:W-:Y:S01]  /*1b0d0*/  STL [R1+0x394], R14 ;  /* 0x0003940e01007387 */ /* 0x0003e20000100800 */
[----:B0-----:R-:W-:-:S03]  /*1b0e0*/  IMAD.MOV.U32 R0, RZ, RZ, R15 ;  /* 0x000000ffff007224 */ /* 0x001fc600078e000f */
[----:B-1----:R-:W4:Y:S04]  /*1b0f0*/  LDL.LU.64 R14, [R1+0x2d8] ;  /* 0x0002d800010e7983 */ /* 0x002f280000300a00 */
        /* <DEDUP_REMOVED lines=145> */
[----:B------:R-:W-:Y:S04]  /*1ba10*/  STL [R1+0x428], R18 ;  /* 0x0004281201007387 */ /* 0x000fe80000100800 */
[----:B------:R-:W2:Y:S01]  /*1ba20*/  LDL.LU.64 R24, [R1+0x1b0] ;  /* 0x0001b00001187983 */ /* 0x000ea20000300a00 */
[----:B0-----:R-:W-:-:S05]  /*1ba30*/  IMAD.MOV.U32 R0, RZ, RZ, R19 ;  /* 0x000000ffff007224 */ /* 0x001fca00078e0013 */
        /* <DEDUP_REMOVED lines=9> */
[----:B---3--:R1:W-:Y:S04]  /*1bad0*/  STL [R1+0x434], R6 ;  /* 0x0004340601007387 */ /* 0x0083e80000100800 */
[----:B------:R-:W3:Y:S01]  /*1bae0*/  LDL.LU.64 R18, [R1+0x198] ;  /* 0x0001980001127983 */ /* 0x000ee20000300a00 */
[----:B0-----:R-:W-:-:S05]  /*1baf0*/  IMAD.MOV.U32 R0, RZ, RZ, R7 ;  /* 0x000000ffff007224 */ /* 0x001fca00078e0007 */
[----:B------:R0:W-:Y:S04]  /*1bb00*/  STL [R1+0x1f0], R0 ;  /* 0x0001f00001007387 */ /* 0x0001e80000100800 */
[----:B------:R0:W-:Y:S04]  /*1bb10*/  STL [R1+0x438], R4 ;  /* 0x0004380401007387 */ /* 0x0001e80000100800 */
[----:B-1----:R-:W3:Y:S01]  /*1bb20*/  LDL.LU.64 R6, [R1+0x190] ;  /* 0x0001900001067983 */ /* 0x002ee20000300a00 */
[----:B0-----:R-:W-:-:S05]  /*1bb30*/  IMAD.MOV.U32 R0, RZ, RZ, R5 ;  /* 0x000000ffff007224 */ /* 0x001fca00078e0005 */
[----:B------:R0:W-:Y:S04]  /*1bb40*/  STL [R1+0x1e8], R0 ;  /* 0x0001e80001007387 */ /* 0x0001e80000100800 */
[----:B------:R1:W-:Y:S04]  /*1bb50*/  STL [R1+0x43c], R28 ;  /* 0x00043c1c01007387 */ /* 0x0003e80000100800 */
[----:B------:R-:W3:Y:S01]  /*1bb60*/  LDL.LU.64 R4, [R1+0x188] ;  /* 0x0001880001047983 */ /* 0x000ee20000300a00 */
[----:B0-----:R-:W-:-:S03]  /*1bb70*/  IMAD.MOV.U32 R0, RZ, RZ, R29 ;  /* 0x000000ffff007224 */ /* 0x001fc600078e001d */
[----:B----4-:R-:W-:Y:S04]  /*1bb80*/  STL [R1+0x440], R16 ;  /* 0x0004401001007387 */ /* 0x010fe80000100800 */
[----:B------:R0:W-:Y:S04]  /*1bb90*/  STL [R1+0x1e0], R0 ;  /* 0x0001e00001007387 */ /* 0x0001e80000100800 */
[----:B-1----:R-:W4:Y:S01]  /*1bba0*/  LDL.LU.64 R28, [R1+0x180] ;  /* 0x00018000011c7983 */ /* 0x002f220000300a00 */
[----:B0-----:R-:W-:-:S03]  /*1bbb0*/  IMAD.MOV.U32 R0, RZ, RZ, R17 ;  /* 0x000000ffff007224 */ /* 0x001fc600078e0011 */
[----:B------:R-:W-:Y:S04]  /*1bbc0*/  STL [R1+0x444], R14 ;  /* 0x0004440e01007387 */ /* 0x000fe80000100800 */
[----:B------:R0:W-:Y:S04]  /*1bbd0*/  STL [R1+0x1d8], R0 ;  /* 0x0001d80001007387 */ /* 0x0001e80000100800 */
[----:B------:R-:W4:Y:S01]  /*1bbe0*/  LDL.LU.64 R16, [R1+0x178] ;  /* 0x0001780001107983 */ /* 0x000f220000300a00 */
[----:B0-----:R-:W-:-:S03]  /*1bbf0*/  IMAD.MOV.U32 R0, RZ, RZ, R15 ;  /* 0x000000ffff007224 */ /* 0x001fc600078e000f */
[----:B--2---:R-:W-:Y:S04]  /*1bc00*/  STL [R1+0x448], R22 ;  /* 0x0004481601007387 */ /* 0x004fe80000100800 */
[----:B------:R0:W-:Y:S04]  /*1bc10*/  STL [R1+0x1d0], R0 ;  /* 0x0001d00001007387 */ /* 0x0001e80000100800 */
[----:B------:R-:W2:Y:S01]  /*1bc20*/  LDL.LU.64 R14, [R1+0x170] ;  /* 0x00017000010e7983 */ /* 0x000ea20000300a00 */
[----:B0-----:R-:W-:-:S03]  /*1bc30*/  IMAD.MOV.U32 R0, RZ, RZ, R23 ;  /* 0x000000ffff007224 */ /* 0x001fc600078e0017 */
[----:B------:R-:W-:Y:S04]  /*1bc40*/  STL [R1+0x44c], R20 ;  /* 0x00044c1401007387 */ /* 0x000fe80000100800 */
[----:B------:R0:W-:Y:S04]  /*1bc50*/  STL [R1+0x1c8], R0 ;  /* 0x0001c80001007387 */ /* 0x0001e80000100800 */
[----:B------:R-:W2:Y:S01]  /*1bc60*/  LDL.LU.64 R22, [R1+0x168] ;  /* 0x0001680001167983 */ /* 0x000ea20000300a00 */
[----:B0-----:R-:W-:-:S03]  /*1bc70*/  IMAD.MOV.U32 R0, RZ, RZ, R21 ;  /* 0x000000ffff007224 */ /* 0x001fc600078e0015 */
[----:B------:R-:W-:Y:S04]  /*1bc80*/  STL [R1+0x450], R12 ;  /* 0x0004500c01007387 */ /* 0x000fe80000100800 */
[----:B------:R0:W-:Y:S04]  /*1bc90*/  STL [R1+0x1c0], R0 ;  /* 0x0001c00001007387 */ /* 0x0001e80000100800 */
[----:B------:R-:W2:Y:S04]  /*1bca0*/  LDL.LU.64 R20, [R1+0x160] ;  /* 0x0001600001147983 */ /* 0x000ea80000300a00 */
[----:B------:R-:W-:Y:S01]  /*1bcb0*/  STL [R1+0x454], R24 ;  /* 0x0004541801007387 */ /* 0x000fe20000100800 */
[----:B0-----:R-:W-:-:S05]  /*1bcc0*/  IMAD.MOV.U32 R0, RZ, RZ, R13 ;  /* 0x000000ffff007224 */ /* 0x001fca00078e000d */
[----:B------:R0:W-:Y:S04]  /*1bcd0*/  STL [R1+0x1b8], R0 ;  /* 0x0001b80001007387 */ /* 0x0001e80000100800 */
[----:B------:R-:W2:Y:S01]  /*1bce0*/  LDL.LU.64 R12, [R1+0x158] ;  /* 0x00015800010c7983 */ /* 0x000ea20000300a00 */
[----:B0-----:R-:W-:-:S03]  /*1bcf0*/  IMAD.MOV.U32 R0, RZ, RZ, R25 ;  /* 0x000000ffff007224 */ /* 0x001fc600078e0019 */
[----:B------:R-:W-:Y:S04]  /*1bd00*/  STL [R1+0x458], R10 ;  /* 0x0004580a01007387 */ /* 0x000fe80000100800 */
[----:B------:R0:W-:Y:S02]  /*1bd10*/  STL [R1+0x1b0], R0 ;  /* 0x0001b00001007387 */ /* 0x0001e40000100800 */
[----:B0-----:R-:W-:Y:S02]  /*1bd20*/  IMAD.MOV.U32 R0, RZ, RZ, R11 ;  /* 0x000000ffff007224 */ /* 0x001fe400078e000b */
[----:B------:R-:W2:Y:S04]  /*1bd30*/  LDL.LU.64 R10, [R1+0x150] ;  /* 0x00015000010a7983 */ /* 0x000ea80000300a00 */
        /* <DEDUP_REMOVED lines=9> */
[----:B------:R1:W-:Y:S04]  /*1bdd0*/  STL [R1+0x464], R6 ;  /* 0x0004640601007387 */ /* 0x0003e80000100800 */
[----:B------:R-:W-:Y:S01]  /*1bde0*/  STL [R1+0x468], R4 ;  /* 0x0004680401007387 */ /* 0x000fe20000100800 */
[----:B0-----:R-:W-:-:S05]  /*1bdf0*/  IMAD.MOV.U32 R0, RZ, RZ, R7 ;  /* 0x000000ffff007224 */ /* 0x001fca00078e0007 */
[----:B------:R0:W-:Y:S04]  /*1be00*/  STL [R1+0x19c], R0 ;  /* 0x00019c0001007387 */ /* 0x0001e80000100800 */
[----:B-1----:R-:W3:Y:S04]  /*1be10*/  LDL.LU.64 R6, [R1+0x138] ;  /* 0x0001380001067983 */ /* 0x002ee80000300a00 */
[----:B----4-:R-:W-:Y:S01]  /*1be20*/  STL [R1+0x46c], R28 ;  /* 0x00046c1c01007387 */ /* 0x010fe20000100800 */
[----:B0-----:R-:W-:-:S05]  /*1be30*/  IMAD.MOV.U32 R0, RZ, RZ, R5 ;  /* 0x000000ffff007224 */ /* 0x001fca00078e0005 */
[----:B------:R0:W-:Y:S04]  /*1be40*/  STL [R1+0x1a4], R0 ;  /* 0x0001a40001007387 */ /* 0x0001e80000100800 */
[----:B------:R-:W4:Y:S04]  /*1be50*/  LDL.LU.64 R4, [R1+0x130] ;  /* 0x0001300001047983 */ /* 0x000f280000300a00 */
[----:B------:R-:W-:Y:S01]  /*1be60*/  STL [R1+0x470], R16 ;  /* 0x0004701001007387 */ /* 0x000fe20000100800 */
[----:B0-----:R-:W-:-:S05]  /*1be70*/  IMAD.MOV.U32 R0, RZ, RZ, R29 ;  /* 0x000000ffff007224 */ /* 0x001fca00078e001d */
        /* <DEDUP_REMOVED lines=13> */
[----:B------:R-:W2:Y:S01]  /*1bf50*/  LDL.LU.64 R26, [R1+0x110] ;  /* 0x00011000011a7983 */ /* 0x000ea20000300a00 */
[----:B0-----:R-:W-:-:S05]  /*1bf60*/  IMAD.MOV.U32 R0, RZ, RZ, R21 ;  /* 0x000000ffff007224 */ /* 0x001fca00078e0015 */
[----:B------:R0:W-:Y:S04]  /*1bf70*/  STL [R1+0x1cc], R0 ;  /* 0x0001cc0001007387 */ /* 0x0001e80000100800 */
[----:B------:R1:W-:Y:S04]  /*1bf80*/  STL [R1+0x480], R12 ;  /* 0x0004800c01007387 */ /* 0x0003e80000100800 */
[----:B------:R-:W2:Y:S01]  /*1bf90*/  LDL.LU.64 R24, [R1+0x108] ;  /* 0x0001080001187983 */ /* 0x000ea20000300a00 */
[----:B0-----:R-:W-:-:S03]  /*1bfa0*/  IMAD.MOV.U32 R0, RZ, RZ, R13 ;  /* 0x000000ffff007224 */ /* 0x001fc600078e000d */
[----:B-1----:R-:W2:Y:S04]  /*1bfb0*/  LDL.LU.64 R12, [R1+0x100] ;  /* 0x00010000010c7983 */ /* 0x002ea80000300a00 */
[----:B------:R0:W-:Y:S04]  /*1bfc0*/  STL [R1+0x1d4], R0 ;  /* 0x0001d40001007387 */ /* 0x0001e80000100800 */
[----:B------:R1:W-:Y:S04]  /*1bfd0*/  STL [R1+0x484], R10 ;  /* 0x0004840a01007387 */ /* 0x0003e80000100800 */
[----:B------:R-:W2:Y:S01]  /*1bfe0*/  LDL.LU.64 R22, [R1+0xf8] ;  /* 0x0000f80001167983 */ /* 0x000ea20000300a00 */
[----:B0-----:R-:W-:-:S03]  /*1bff0*/  IMAD.MOV.U32 R0, RZ, RZ, R11 ;  /* 0x000000ffff007224 */ /* 0x001fc600078e000b */
[----:B------:R-:W-:Y:S04]  /*1c000*/  STL [R1+0x488], R8 ;  /* 0x0004880801007387 */ /* 0x000fe80000100800 */
[----:B------:R0:W-:Y:S04]  /*1c010*/  STL [R1+0x1dc], R0 ;  /* 0x0001dc0001007387 */ /* 0x0001e80000100800 */
[----:B-1----:R-:W2:Y:S01]  /*1c020*/  LDL.LU.64 R10, [R1+0xf0] ;  /* 0x0000f000010a7983 */ /* 0x002ea20000300a00 */
[----:B0-----:R-:W-:-:S03]  /*1c030*/  IMAD.MOV.U32 R0, RZ, RZ, R9 ;  /* 0x000000ffff007224 */ /* 0x001fc600078e0009 */
[----:B---3--:R-:W-:Y:S04]  /*1c040*/  STL [R1+0x48c], R18 ;  /* 0x00048c1201007387 */ /* 0x008fe80000100800 */
[----:B------:R0:W-:Y:S04]  /*1c050*/  STL [R1+0x1e4], R0 ;  /* 0x0001e40001007387 */ /* 0x0001e80000100800 */
[----:B------:R-:W3:Y:S04]  /*1c060*/  LDL.LU.64 R8, [R1+0xe8] ;  /* 0x0000e80001087983 */ /* 0x000ee80000300a00 */
[----:B------:R-:W3:Y:S01]  /*1c070*/  LDL.LU.64 R20, [R1+0xe0] ;  /* 0x0000e00001147983 */ /* 0x000ee20000300a00 */
[----:B0-----:R-:W-:-:S05]  /*1c080*/  IMAD.MOV.U32 R0, RZ, RZ, R19 ;  /* 0x000000ffff007224 */ /* 0x001fca00078e0013 */
        /* <DEDUP_REMOVED lines=9> */
[----:B------:R1:W-:Y:S04]  /*1c120*/  STL [R1+0x498], R28 ;  /* 0x0004981c01007387 */ /* 0x0003e80000100800 */
[----:B------:R-:W4:Y:S01]  /*1c130*/  LDL.LU.64 R18, [R1+0xc8] ;  /* 0x0000c80001127983 */ /* 0x000f220000300a00 */
[----:B0-----:R-:W-:-:S03]  /*1c140*/  IMAD.MOV.U32 R0, RZ, RZ, R29 ;  /* 0x000000ffff007224 */ /* 0x001fc600078e001d */
[----:B--2---:R-:W-:Y:S04]  /*1c150*/  STL [R1+0x49c], R16 ;  /* 0x00049c1001007387 */ /* 0x004fe80000100800 */
[----:B------:R0:W-:Y:S04]  /*1c160*/  STL [R1+0x204], R0 ;  /* 0x0002040001007387 */ /* 0x0001e80000100800 */
[----:B-1----:R-:W2:Y:S01]  /*1c170*/  LDL.LU.64 R28, [R1+0xc0] ;  /* 0x0000c000011c7983 */ /* 0x002ea20000300a00 */
[----:B0-----:R-:W-:-:S03]  /*1c180*/  IMAD.MOV.U32 R0, RZ, RZ, R17 ;  /* 0x000000ffff007224 */ /* 0x001fc600078e0011 */
[----:B------:R-:W-:Y:S04]  /*1c190*/  STL [R1+0x4a0], R14 ;  /* 0x0004a00e01007387 */ /* 0x000fe80000100800 */
[----:B------:R0:W-:Y:S04]  /*1c1a0*/  STL [R1+0x20c], R0 ;  /* 0x00020c0001007387 */ /* 0x0001e80000100800 */
[----:B------:R-:W2:Y:S01]  /*1c1b0*/  LDL.LU.64 R16, [R1+0xb8] ;  /* 0x0000b80001107983 */ /* 0x000ea20000300a00 */
[----:B0-----:R-:W-:-:S03]  /*1c1c0*/  IMAD.MOV.U32 R0, RZ, RZ, R15 ;  /* 0x000000ffff007224 */ /* 0x001fc600078e000f */
[----:B------:R-:W2:Y:S04]  /*1c1d0*/  LDL.LU.64 R14, [R1+0xb0] ;  /* 0x0000b000010e7983 */ /* 0x000ea80000300a00 */
[----:B------:R0:W-:Y:S04]  /*1c1e0*/  STL [R1+0x214], R0 ;  /* 0x0002140001007387 */ /* 0x0001e80000100800 */
[----:B------:R-:W-:Y:S01]  /*1c1f0*/  STL [R1+0x4a4], R26 ;  /* 0x0004a41a01007387 */ /* 0x000fe20000100800 */
[----:B0-----:R-:W-:-:S03]  /*1c200*/  IMAD.MOV.U32 R0, RZ, RZ, R27 ;  /* 0x000000ffff007224 */ /* 0x001fc600078e001b */
[----:B------:R-:W-:Y:S04]  /*1c210*/  STL [R1+0x4a8], R24 ;  /* 0x0004a81801007387 */ /* 0x000fe80000100800 */
[----:B------:R0:W-:Y:S02]  /*1c220*/  STL [R1+0x21c], R0 ;  /* 0x00021c0001007387 */ /* 0x0001e40000100800 */
[----:B0-----:R-:W-:Y:S02]  /*1c230*/  IMAD.MOV.U32 R0, RZ, RZ, R25 ;  /* 0x000000ffff007224 */ /* 0x001fe400078e0019 */
[----:B------:R-:W-:Y:S04]  /*1c240*/  STL [R1+0x4ac], R12 ;  /* 0x0004ac0c01007387 */ /* 0x000fe80000100800 */
[----:B------:R0:W-:Y:S02]  /*1c250*/  STL [R1+0x224], R0 ;  /* 0x0002240001007387 */ /* 0x0001e40000100800 */
[----:B0-----:R-:W-:-:S02]  /*1c260*/  IMAD.MOV.U32 R0, RZ, RZ, R13 ;  /* 0x000000ffff007224 */ /* 0x001fc400078e000d */
[----:B------:R-:W-:Y:S04]  /*1c270*/  STL [R1+0x4b0], R22 ;  /* 0x0004b01601007387 */ /* 0x000fe80000100800 */
        /* <DEDUP_REMOVED lines=8> */
[----:B---3--:R1:W-:Y:S04]  /*1c300*/  STL [R1+0x4b8], R8 ;  /* 0x0004b80801007387 */ /* 0x0083e80000100800 */
[----:B------:R-:W-:Y:S01]  /*1c310*/  STL [R1+0x4bc], R20 ;  /* 0x0004bc1401007387 */ /* 0x000fe20000100800 */
[----:B0-----:R-:W-:-:S05]  /*1c320*/  IMAD.MOV.U32 R0, RZ, RZ, R9 ;  /* 0x000000ffff007224 */ /* 0x001fca00078e0009 */
[----:B------:R0:W-:Y:S04]  /*1c330*/  STL [R1+0x244], R0 ;  /* 0x0002440001007387 */ /* 0x0001e80000100800 */
[----:B-1----:R-:W3:Y:S04]  /*1c340*/  LDL.LU.64 R8, [R1+0x98] ;  /* 0x0000980001087983 */ /* 0x002ee80000300a00 */
[----:B------:R-:W-:Y:S01]  /*1c350*/  STL [R1+0x4c0], R6 ;  /* 0x0004c00601007387 */ /* 0x000fe20000100800 */
[----:B0-----:R-:W-:-:S05]  /*1c360*/  IMAD.MOV.U32 R0, RZ, RZ, R21 ;  /* 0x000000ffff007224 */ /* 0x001fca00078e0015 */
[----:B------:R0:W-:Y:S02]  /*1c370*/  STL [R1+0x24c], R0 ;  /* 0x00024c0001007387 */ /* 0x0001e40000100800 */
[----:B0-----:R-:W-:Y:S02]  /*1c380*/  IMAD.MOV.U32 R0, RZ, RZ, R7 ;  /* 0x000000ffff007224 */ /* 0x001fe400078e0007 */
[----:B------:R-:W3:Y:S04]  /*1c390*/  LDL.LU.64 R6, [R1+0x90] ;  /* 0x0000900001067983 */ /* 0x000ee80000300a00 */
[----:B------:R0:W-:Y:S04]  /*1c3a0*/  STL [R1+0x254], R0 ;  /* 0x0002540001007387 */ /* 0x0001e80000100800 */
[----:B----4-:R1:W-:Y:S04]  /*1c3b0*/  STL [R1+0x4c4], R4 ;  /* 0x0004c40401007387 */ /* 0x0103e80000100800 */
[----:B------:R-:W-:Y:S01]  /*1c3c0*/  STL [R1+0x4c8], R18 ;  /* 0x0004c81201007387 */ /* 0x000fe20000100800 */
[----:B0-----:R-:W-:-:S05]  /*1c3d0*/  IMAD.MOV.U32 R0, RZ, RZ, R5 ;  /* 0x000000ffff007224 */ /* 0x001fca00078e0005 */
[----:B------:R0:W-:Y:S04]  /*1c3e0*/  STL [R1+0x25c], R0 ;  /* 0x00025c0001007387 */ /* 0x0001e80000100800 */
[----:B-1----:R-:W4:Y:S01]  /*1c3f0*/  LDL.LU.64 R4, [R1+0x88] ;  /* 0x0000880001047983 */ /* 0x002f220000300a00 */
[----:B0-----:R-:W-:-:S03]  /*1c400*/  IMAD.MOV.U32 R0, RZ, RZ, R19 ;  /* 0x000000ffff007224 */ /* 0x001fc600078e0013 */
[----:B--2---:R-:W-:Y:S04]  /*1c410*/  STL [R1+0x4cc], R28 ;  /* 0x0004cc1c01007387 */ /* 0x004fe80000100800 */
[----:B------:R0:W-:Y:S02]  /*1c420*/  STL [R1+0x264], R0 ;  /* 0x0002640001007387 */ /* 0x0001e40000100800 */
[----:B0-----:R-:W-:Y:S02]  /*1c430*/  IMAD.MOV.U32 R0, RZ, RZ, R29 ;  /* 0x000000ffff007224 */ /* 0x001fe400078e001d */
[----:B------:R-:W2:Y:S04]  /*1c440*/  LDL.LU.64 R28, [R1+0x80] ;  /* 0x00008000011c7983 */ /* 0x000ea80000300a00 */
[----:B------:R0:W-:Y:S04]  /*1c450*/  STL [R1+0x26c], R0 ;  /* 0x00026c0001007387 */ /* 0x0001e80000100800 */
[----:B------:R-:W-:Y:S01]  /*1c460*/  STL [R1+0x4d0], R16 ;  /* 0x0004d01001007387 */ /* 0x000fe20000100800 */
[----:B0-----:R-:W-:-:S03]  /*1c470*/  IMAD.MOV.U32 R0, RZ, RZ, R17 ;  /* 0x000000ffff007224 */ /* 0x001fc600078e0011 */
[----:B------:R-:W-:Y:S04]  /*1c480*/  STL [R1+0x4d4], R14 ;  /* 0x0004d40e01007387 */ /* 0x000fe80000100800 */
[----:B------:R-:W-:Y:S04]  /*1c490*/  STL [R1+0x274], R0 ;  /* 0x0002740001007387 */ /* 0x000fe80000100800 */
[----:B------:R-:W2:Y:S04]  /*1c4a0*/  LDL.LU.64 R26, [R1+0x68] ;  /* 0x00006800011a7983 */ /* 0x000ea80000300a00 */
[----:B--2---:R0:W-:Y:S04]  /*1c4b0*/  STL.64 [R1+0xa28], R26 ;  /* 0x000a281a01007387 */ /* 0x0041e80000100a00 */
[----:B0-----:R-:W2:Y:S01]  /*1c4c0*/  LDL.LU.64 R26, [R1+0x70] ;  /* 0x00007000011a7983 */ /* 0x001ea20000300a00 */
[----:B------:R-:W-:-:S03]  /*1c4d0*/  IMAD.MOV.U32 R0, RZ, RZ, R15 ;  /* 0x000000ffff007224 */ /* 0x000fc600078e000f */
[----:B--2---:R0:W-:Y:S04]  /*1c4e0*/  STL.64 [R1+0xa30], R26 ;  /* 0x000a301a01007387 */ /* 0x0041e80000100a00 */
[----:B0-----:R-:W2:Y:S04]  /*1c4f0*/  LDL.LU.64 R26, [R1+0x78] ;  /* 0x00007800011a7983 */ /* 0x001ea80000300a00 */
[----:B------:R-:W2:Y:S04]  /*1c500*/  LDL.LU.64 R2, [R1+0x60] ;  /* 0x0000600001027983 */ /* 0x000ea80000300a00 */
[----:B------:R0:W-:Y:S04]  /*1c510*/  STL [R1+0x27c], R0 ;  /* 0x00027c0001007387 */ /* 0x0001e80000100800 */
[----:B------:R-:W-:Y:S04]  /*1c520*/  STL [R1+0x4d8], R12 ;  /* 0x0004d80c01007387 */ /* 0x000fe80000100800 */
[----:B------:R-:W2:Y:S04]  /*1c530*/  LDL.LU.64 R24, [R1+0x58] ;  /* 0x0000580001187983 */ /* 0x000ea80000300a00 */
[----:B------:R-:W2:Y:S01]  /*1c540*/  LDL.LU.64 R22, [R1+0x50] ;  /* 0x0000500001167983 */ /* 0x000ea20000300a00 */
[----:B0-----:R-:W-:-:S05]  /*1c550*/  IMAD.MOV.U32 R0, RZ, RZ, R13 ;  /* 0x000000ffff007224 */ /* 0x001fca00078e000d */
[----:B------:R0:W-:Y:S04]  /*1c560*/  STL [R1+0x284], R0 ;  /* 0x0002840001007387 */ /* 0x0001e80000100800 */
[----:B------:R-:W-:Y:S04]  /*1c570*/  STL [R1+0x4dc], R10 ;  /* 0x0004dc0a01007387 */ /* 0x000fe80000100800 */
[----:B------:R-:W2:Y:S04]  /*1c580*/  LDL.LU.64 R20, [R1+0x48] ;  /* 0x0000480001147983 */ /* 0x000ea80000300a00 */
[----:B------:R-:W2:Y:S01]  /*1c590*/  LDL.LU.64 R18, [R1+0x40] ;  /* 0x0000400001127983 */ /* 0x000ea20000300a00 */
[----:B0-----:R-:W-:-:S05]  /*1c5a0*/  IMAD.MOV.U32 R0, RZ, RZ, R11 ;  /* 0x000000ffff007224 */ /* 0x001fca00078e000b */
[----:B------:R0:W-:Y:S04]  /*1c5b0*/  STL [R1+0x28c], R0 ;  /* 0x00028c0001007387 */ /* 0x0001e80000100800 */
[----:B---3--:R-:W-:Y:S04]  /*1c5c0*/  STL [R1+0x4e0], R8 ;  /* 0x0004e00801007387 */ /* 0x008fe80000100800 */
[----:B------:R-:W3:Y:S04]  /*1c5d0*/  LDL.LU.64 R16, [R1+0x38] ;  /* 0x0000380001107983 */ /* 0x000ee80000300a00 */
[----:B------:R-:W3:Y:S01]  /*1c5e0*/  LDL.LU.64 R14, [R1+0x30] ;  /* 0x00003000010e7983 */ /* 0x000ee20000300a00 */
[----:B0-----:R-:W-:-:S05]  /*1c5f0*/  IMAD.MOV.U32 R0, RZ, RZ, R9 ;  /* 0x000000ffff007224 */ /* 0x001fca00078e0009 */
[----:B------:R0:W-:Y:S04]  /*1c600*/  STL [R1+0x294], R0 ;  /* 0x0002940001007387 */ /* 0x0001e80000100800 */
[----:B------:R1:W-:Y:S04]  /*1c610*/  STL [R1+0x4e4], R6 ;  /* 0x0004e40601007387 */ /* 0x0003e80000100800 */
[----:B------:R-:W3:Y:S04]  /*1c620*/  LDL.LU.64 R12, [R1+0x28] ;  /* 0x00002800010c7983 */ /* 0x000ee80000300a00 */
[----:B------:R-:W3:Y:S01]  /*1c630*/  LDL.LU.64 R10, [R1+0x20] ;  /* 0x00002000010a7983 */ /* 0x000ee20000300a00 */
[----:B0-----:R-:W-:-:S05]  /*1c640*/  IMAD.MOV.U32 R0, RZ, RZ, R7 ;  /* 0x000000ffff007224 */ /* 0x001fca00078e0007 */
[----:B------:R0:W-:Y:S04]  /*1c650*/  STL [R1+0x29c], R0 ;  /* 0x00029c0001007387 */ /* 0x0001e80000100800 */
[----:B----4-:R4:W-:Y:S04]  /*1c660*/  STL [R1+0x4e8], R4 ;  /* 0x0004e80401007387 */ /* 0x0109e80000100800 */
[----:B------:R-:W3:Y:S04]  /*1c670*/  LDL.LU.64 R8, [R1+0x18] ;  /* 0x0000180001087983 */ /* 0x000ee80000300a00 */
[----:B-1----:R-:W3:Y:S01]  /*1c680*/  LDL.LU.64 R6, [R1+0x10] ;  /* 0x0000100001067983 */ /* 0x002ee20000300a00 */
[----:B0-----:R-:W-:-:S05]  /*1c690*/  IMAD.MOV.U32 R0, RZ, RZ, R5 ;  /* 0x000000ffff007224 */ /* 0x001fca00078e0005 */
[----:B------:R0:W-:Y:S04]  /*1c6a0*/  STL [R1+0x2a4], R0 ;  /* 0x0002a40001007387 */ /* 0x0001e80000100800 */
[----:B------:R1:W-:Y:S04]  /*1c6b0*/  STL [R1+0x4ec], R28 ;  /* 0x0004ec1c01007387 */ /* 0x0003e80000100800 */
[----:B----4-:R-:W4:Y:S01]  /*1c6c0*/  LDL.LU.64 R4, [R1+0x8] ;  /* 0x0000080001047983 */ /* 0x010f220000300a00 */
[----:B0-----:R-:W-:-:S03]  /*1c6d0*/  IMAD.MOV.U32 R0, RZ, RZ, R29 ;  /* 0x000000ffff007224 */ /* 0x001fc600078e001d */
[----:B-1----:R-:W3:Y:S04]  /*1c6e0*/  LDL.LU.64 R28, [R1] ;  /* 0x00000000011c7983 */ /* 0x002ee80000300a00 */
[----:B------:R0:W-:Y:S04]  /*1c6f0*/  STL [R1+0x2ac], R0 ;  /* 0x0002ac0001007387 */ /* 0x0001e80000100800 */
[----:B--2---:R1:W-:Y:S01]  /*1c700*/  STL [R1+0x4f0], R26 ;  /* 0x0004f01a01007387 */ /* 0x0043e20000100800 */
[----:B0-----:R-:W-:-:S03]  /*1c710*/  IMAD.MOV.U32 R0, RZ, RZ, R27 ;  /* 0x000000ffff007224 */ /* 0x001fc600078e001b */
[----:B-1----:R-:W2:Y:S04]  /*1c720*/  LDL.LU.64 R26, [R1+0xa30] ;  /* 0x000a3000011a7983 */ /* 0x002ea80000300a00 */
[----:B--2---:R-:W-:Y:S04]  /*1c730*/  STL [R1+0x4f4], R26 ;  /* 0x0004f41a01007387 */ /* 0x004fe80000100800 */
[----:B------:R0:W-:Y:S02]  /*1c740*/  STL [R1+0x2b4], R0 ;  /* 0x0002b40001007387 */ /* 0x0001e40000100800 */
[----:B0-----:R-:W-:-:S02]  /*1c750*/  IMAD.MOV.U32 R0, RZ, RZ, R27 ;  /* 0x000000ffff007224 */ /* 0x001fc400078e001b */
[----:B------:R-:W2:Y:S04]  /*1c760*/  LDL.LU.64 R26, [R1+0xa28] ;  /* 0x000a2800011a7983 */ /* 0x000ea80000300a00 */
[----:B--2---:R-:W-:Y:S04]  /*1c770*/  STL [R1+0x4f8], R26 ;  /* 0x0004f81a01007387 */ /* 0x004fe80000100800 */
[----:B------:R0:W-:Y:S02]  /*1c780*/  STL [R1+0x2bc], R0 ;  /* 0x0002bc0001007387 */ /* 0x0001e40000100800 */
[----:B0-----:R-:W-:-:S02]  /*1c790*/  IMAD.MOV.U32 R0, RZ, RZ, R27 ;  /* 0x000000ffff007224 */ /* 0x001fc400078e001b */
[----:B------:R-:W2:Y:S04]  /*1c7a0*/  LDL.LU.64 R26, [R1+0xa20] ;  /* 0x000a2000011a7983 */ /* 0x000ea80000300a00 */
[----:B------:R0:W-:Y:S04]  /*1c7b0*/  STL [R1+0x2c4], R0 ;  /* 0x0002c40001007387 */ /* 0x0001e80000100800 */
[----:B0-----:R0:W5:Y:S04]  /*1c7c0*/  LDL.LU R0, [R1+0xa1c] ;  /* 0x000a1c0001007983 */ /* 0x0011680000300800 */
[----:B------:R1:W-:Y:S04]  /*1c7d0*/  STL [R1+0x4fc], R2 ;  /* 0x0004fc0201007387 */ /* 0x0003e80000100800 */
[----:B-1----:R0:W5:Y:S04]  /*1c7e0*/  LDL.LU R2, [R1+0xa18] ;  /* 0x000a180001027983 */ /* 0x0021680000300800 */
[----:B------:R-:W-:Y:S04]  /*1c7f0*/  STL [R1+0x500], R24 ;  /* 0x0005001801007387 */ /* 0x000fe80000100800 */
[----:B------:R1:W-:Y:S02]  /*1c800*/  STL [R1+0x2cc], R3 ;  /* 0x0002cc0301007387 */ /* 0x0003e40000100800 */
[----:B-1----:R-:W-:-:S02]  /*1c810*/  IMAD.MOV.U32 R3, RZ, RZ, R25 ;  /* 0x000000ffff037224 */ /* 0x002fc400078e0019 */
[----:B------:R-:W2:Y:S04]  /*1c820*/  LDL.LU.64 R24, [R1+0xa10] ;  /* 0x000a100001187983 */ /* 0x000ea80000300a00 */
        /* <DEDUP_REMOVED lines=12> */
[----:B---3--:R-:W-:Y:S04]  /*1c8f0*/  STL [R1+0x510], R16 ;  /* 0x0005101001007387 */ /* 0x008fe80000100800 */
[----:B------:R1:W-:Y:S02]  /*1c900*/  STL [R1+0x2ec], R3 ;  /* 0x0002ec0301007387 */ /* 0x0003e40000100800 */
[----:B-1----:R-:W-:-:S02]  /*1c910*/  IMAD.MOV.U32 R3, RZ, RZ, R17 ;  /* 0x000000ffff037224 */ /* 0x002fc400078e0011 */
[----:B------:R-:W3:Y:S04]  /*1c920*/  LDL.LU.64 R16, [R1+0x9f0] ;  /* 0x0009f00001107983 */ /* 0x000ee80000300a00 */
        /* <DEDUP_REMOVED lines=20> */
[----:B----4-:R-:W-:Y:S04]  /*1ca70*/  STL [R1+0x528], R4 ;  /* 0x0005280401007387 */ /* 0x010fe80000100800 */
[----:B------:R1:W-:Y:S02]  /*1ca80*/  STL [R1+0x31c], R3 ;  /* 0x00031c0301007387 */ /* 0x0003e40000100800 */
[----:B-1----:R-:W-:-:S02]  /*1ca90*/  IMAD.MOV.U32 R3, RZ, RZ, R5 ;  /* 0x000000ffff037224 */ /* 0x002fc400078e0005 */
[----:B------:R-:W4:Y:S04]  /*1caa0*/  LDL.LU.64 R4, [R1+0x9c0] ;  /* 0x0009c00001047983 */ /* 0x000f280000300a00 */
[----:B------:R-:W-:Y:S04]  /*1cab0*/  STL [R1+0x530], R28 ;  /* 0x0005301c01007387 */ /* 0x000fe80000100800 */
[----:B------:R1:W-:Y:S02]  /*1cac0*/  STL [R1+0x324], R3 ;  /* 0x0003240301007387 */ /* 0x0003e40000100800 */
[----:B-1----:R-:W-:-:S02]  /*1cad0*/  IMAD.MOV.U32 R3, RZ, RZ, R29 ;  /* 0x000000ffff037224 */ /* 0x002fc400078e001d */
[----:B------:R-:W2:Y:S01]  /*1cae0*/  LDL.LU.64 R28, [R1+0x9b8] ;  /* 0x0009b800011c7983 */ /* 0x000ea20000300a00 */
[----:B------:R-:W-:-:S03]  /*1caf0*/  UIADD3 UR5, UPT, UPT, UR5, -0x1, URZ ;  /* 0xffffffff05057890 */ /* 0x000fc6000fffe0ff */
[----:B--2---:R-:W-:Y:S04]  /*1cb00*/  STL [R1+0x538], R28 ;  /* 0x0005381c01007387 */ /* 0x004fe80000100800 */
[----:B------:R1:W-:Y:S04]  /*1cb10*/  STL [R1+0x334], R3 ;  /* 0x0003340301007387 */ /* 0x0003e80000100800 */
[----:B------:R2:W-:Y:S01]  /*1cb20*/  STL [R1+0x33c], R29 ;  /* 0x00033c1d01007387 */ /* 0x0005e20000100800 */
[----:B-1----:R-:W1:Y:S03]  /*1cb30*/  LDC R3, c[0x0][0x3a8] ;  /* 0x0000ea00ff037b82 */ /* 0x002e660000000800 */
[----:B--2---:R-:W2:Y:S04]  /*1cb40*/  LDL.LU.64 R28, [R1+0x328] ;  /* 0x00032800011c7983 */ /* 0x004ea80000300a00 */
[----:B----4-:R-:W-:Y:S04]  /*1cb50*/  STL [R1+0x540], R4 ;  /* 0x0005400401007387 */ /* 0x010fe80000100800 */
[----:B------:R-:W-:Y:S04]  /*1cb60*/  STL [R1+0x344], R5 ;  /* 0x0003440501007387 */ /* 0x000fe80000100800 */
[----:B------:R1:W-:Y:S04]  /*1cb70*/  STL [R1+0x548], R6 ;  /* 0x0005480601007387 */ /* 0x0003e80000100800 */
        /* <DEDUP_REMOVED lines=9> */
[----:B---3--:R0:W-:Y:S04]  /*1cc10*/  STL [R1+0x770], R16 ;  /* 0x0007701001007387 */ /* 0x0081e80000100800 */
        /* <DEDUP_REMOVED lines=10> */
[----:B------:R0:W-:Y:S01]  /*1ccc0*/  STL [R1+0x390], R27 ;  /* 0x0003901b01007387 */ /* 0x0001e20000100800 */
[----:B------:R-:W-:Y:S01]  /*1ccd0*/  UISETP.NE.U32.AND UP0, UPT, UR5, URZ, UPT ;  /* 0x000000ff0500728c */ /* 0x000fe2000bf05070 */
[----:B-1----:R-:W-:Y:S01]  /*1cce0*/  IMAD.SHL.U32 R6, R3, 0x20, RZ ;  /* 0x0000002003067824 */ /* 0x002fe200078e00ff */
[----:B------:R-:W-:-:S03]  /*1ccf0*/  UIADD3 UR10, UPT, UPT, UR10, -0x20, URZ ;  /* 0xffffffe00a0a7890 */ /* 0x000fc6000fffe0ff */
[----:B--2---:R-:W-:-:S04]  /*1cd00*/  IMAD.WIDE R6, R6, 0x2, R28 ;  /* 0x0000000206067825 */ /* 0x004fc800078e021c */
[----:B------:R-:W-:Y:S02]  /*1cd10*/  IMAD.MOV.U32 R5, RZ, RZ, R6 ;  /* 0x000000ffff057224 */ /* 0x000fe400078e0006 */
[----:B------:R-:W-:Y:S01]  /*1cd20*/  IMAD.MOV.U32 R6, RZ, RZ, R7 ;  /* 0x000000ffff067224 */ /* 0x000fe200078e0007 */
[----:B0-----:R-:W-:Y:S06]  /*1cd30*/  BRA.U UP0, `(.L_x_2) ;  /* 0xffffff3500e07547 */ /* 0x001fec000b83ffff */
[----:B------:R-:W2:Y:S04]  /*1cd40*/  LDL.LU R5, [R1+0x60c] ;  /* 0x00060c0001057983 */ /* 0x000ea80000300800 */
[----:B--2---:R0:W-:Y:S04]  /*1cd50*/  STL [R1+0xa44], R5 ;  /* 0x000a440501007387 */ /* 0x0041e80000100800 */
[----:B0-----:R-:W2:Y:S04]  /*1cd60*/  LDL.LU R5, [R1+0x5ec] ;  /* 0x0005ec0001057983 */ /* 0x001ea80000300800 */
        /* <DEDUP_REMOVED lines=32> */
[----:B------:R-:W3:Y:S04]  /*1cf70*/  LDL.LU R6, [R1+0x61c] ;  /* 0x00061c0001067983 */ /* 0x000ee80000300800 */
[----:B---3--:R0:W-:Y:S04]  /*1cf80*/  STL [R1+0xa40], R6 ;  /* 0x000a400601007387 */ /* 0x0081e80000100800 */
[----:B0-----:R-:W3:Y:S04]  /*1cf90*/  LDL.LU R6, [R1+0x5fc] ;  /* 0x0005fc0001067983 */ /* 0x001ee80000300800 */
        /* <DEDUP_REMOVED lines=33> */
[----:B0-----:R-:W2:Y:S04]  /*1d1b0*/  LDL.LU R6, [R1+0x56c] ;  /* 0x00056c0001067983 */ /* 0x001ea80000300800 */
[----:B-----5:R-:W3:Y:S04]  /*1d1c0*/  LDL.LU R0, [R1+0x62c] ;  /* 0x00062c0001007983 */ /* 0x020ee80000300800 */
[----:B------:R-:W4:Y:S04]  /*1d1d0*/  LDL.LU R2, [R1+0x63c] ;  /* 0x00063c0001027983 */ /* 0x000f280000300800 */
        /* <DEDUP_REMOVED lines=25> */
[----:B--2---:R-:W-:-:S03]  /*1d370*/  F2FP.F16.F32.PACK_AB R5, R6, R5 ;  /* 0x000000050605723e */ /* 0x004fc600000000ff */
[----:B------:R-:W2:Y:S04]  /*1d380*/  LDL.LU R6, [R1+0xac8] ;  /* 0x000ac80001067983 */ /* 0x000ea80000300800 */
[----:B------:R0:W-:Y:S04]  /*1d390*/  STL [R1+0x9c], R5 ;  /* 0x00009c0501007387 */ /* 0x0001e80000100800 */
[----:B0-----:R-:W2:Y:S02]  /*1d3a0*/  LDL.LU R5, [R1+0xac4] ;  /* 0x000ac40001057983 */ /* 0x001ea40000300800 */
[----:B--2---:R-:W-:-:S02]  /*1d3b0*/  F2FP.F16.F32.PACK_AB R5, R6, R5 ;  /* 0x000000050605723e */ /* 0x004fc400000000ff */
        /* <DEDUP_REMOVED lines=65> */
[----:B------:R3:W-:Y:S02]  /*1d7d0*/  STL [R1+0x58], R5 ;  /* 0x0000580501007387 */ /* 0x0007e40000100800 */
[----:B---3--:R-:W-:Y:S02]  /*1d7e0*/  F2FP.F16.F32.PACK_AB R5, R26, R27 ;  /* 0x0000001b1a05723e */ /* 0x008fe400000000ff */
[----:B--2---:R-:W-:Y:S02]  /*1d7f0*/  F2FP.F16.F32.PACK_AB R6, R6, R0 ;  /* 0x000000000606723e */ /* 0x004fe400000000ff */
[----:B----4-:R-:W-:-:S02]  /*1d800*/  F2FP.F16.F32.PACK_AB R0, R2, R7 ;  /* 0x000000070200723e */ /* 0x010fc400000000ff */
[----:B------:R-:W-:Y:S01]  /*1d810*/  F2FP.F16.F32.PACK_AB R2, R3, R24 ;  /* 0x000000180302723e */ /* 0x000fe200000000ff */
[----:B------:R-:W-:Y:S01]  /*1d820*/  STL [R1+0x54], R6 ;  /* 0x0000540601007387 */ /* 0x000fe20000100800 */
[----:B------:R-:W-:-:S03]  /*1d830*/  F2FP.F16.F32.PACK_AB R3, R23, R20 ;  /* 0x000000141703723e */ /* 0x000fc600000000ff */
[----:B------:R0:W-:Y:S04]  /*1d840*/  STL [R1+0x50], R0 ;  /* 0x0000500001007387 */ /* 0x0001e80000100800 */
[----:B------:R-:W-:Y:S04]  /*1d850*/  STL [R1+0x4c], R5 ;  /* 0x00004c0501007387 */ /* 0x000fe80000100800 */
[----:B------:R1:W-:Y:S01]  /*1d860*/  STL [R1+0x48], R2 ;  /* 0x0000480201007387 */ /* 0x0003e20000100800 */
[----:B0-----:R-:W-:-:S05]  /*1d870*/  F2FP.F16.F32.PACK_AB R0, R25, R22 ;  /* 0x000000161900723e */ /* 0x001fca00000000ff */
[----:B------:R0:W-:Y:S01]  /*1d880*/  STL [R1+0x44], R0 ;  /* 0x0000440001007387 */ /* 0x0001e20000100800 */
[----:B-1----:R-:W-:-:S03]  /*1d890*/  F2FP.F16.F32.PACK_AB R2, R21, R18 ;  /* 0x000000121502723e */ /* 0x002fc600000000ff */
[----:B------:R1:W-:Y:S04]  /*1d8a0*/  STL [R1+0x40], R3 ;  /* 0x0000400301007387 */ /* 0x0003e80000100800 */
[----:B------:R2:W-:Y:S01]  /*1d8b0*/  STL [R1+0x3c], R2 ;  /* 0x00003c0201007387 */ /* 0x0005e20000100800 */
[----:B0-----:R-:W-:Y:S02]  /*1d8c0*/  F2FP.F16.F32.PACK_AB R0, R19, R16 ;  /* 0x000000101300723e */ /* 0x001fe400000000ff */
[----:B-1----:R-:W-:-:S03]  /*1d8d0*/  F2FP.F16.F32.PACK_AB R3, R17, R14 ;  /* 0x0000000e1103723e */ /* 0x002fc600000000ff */
[----:B------:R0:W-:Y:S01]  /*1d8e0*/  STL [R1+0x38], R0 ;  /* 0x0000380001007387 */ /* 0x0001e20000100800 */
[----:B--2---:R-:W-:-:S03]  /*1d8f0*/  F2FP.F16.F32.PACK_AB R2, R15, R12 ;  /* 0x0000000c0f02723e */ /* 0x004fc600000000ff */
[----:B------:R1:W-:Y:S04]  /*1d900*/  STL [R1+0x34], R3 ;  /* 0x0000340301007387 */ /* 0x0003e80000100800 */
[----:B------:R2:W-:Y:S01]  /*1d910*/  STL [R1+0x30], R2 ;  /* 0x0000300201007387 */ /* 0x0005e20000100800 */
[----:B0-----:R-:W-:Y:S02]  /*1d920*/  F2FP.F16.F32.PACK_AB R0, R13, R10 ;  /* 0x0000000a0d00723e */ /* 0x001fe400000000ff */
[----:B-1----:R-:W-:-:S03]  /*1d930*/  F2FP.F16.F32.PACK_AB R3, R11, R8 ;  /* 0x000000080b03723e */ /* 0x002fc600000000ff */
[----:B------:R0:W-:Y:S01]  /*1d940*/  STL [R1+0x2c], R0 ;  /* 0x00002c0001007387 */ /* 0x0001e20000100800 */
[----:B--2---:R-:W-:-:S03]  /*1d950*/  F2FP.F16.F32.PACK_AB R2, R9, R4 ;  /* 0x000000040902723e */ /* 0x004fc600000000ff */
[----:B------:R-:W-:Y:S04]  /*1d960*/  STL [R1+0x28], R3 ;  /* 0x0000280301007387 */ /* 0x000fe80000100800 */
[----:B------:R-:W2:Y:S01]  /*1d970*/  LDL.LU R7, [R1+0x664] ;  /* 0x0006640001077983 */ /* 0x000ea20000300800 */
[----:B0-----:R-:W-:-:S03]  /*1d980*/  F2FP.F16.F32.PACK_AB R0, R28, R29 ;  /* 0x0000001d1c00723e */ /* 0x001fc600000000ff */
        /* <DEDUP_REMOVED lines=37> */
[----:B------:R-:W3:Y:S04]  /*1dbe0*/  LDL.LU R5, [R1+0x6a4] ;  /* 0x0006a40001057983 */ /* 0x000ee80000300800 */
[----:B---3--:R0:W-:Y:S04]  /*1dbf0*/  STL [R1+0x9f8], R5 ;  /* 0x0009f80501007387 */ /* 0x0081e80000100800 */
[----:B0-----:R-:W3:Y:S04]  /*1dc00*/  LDL.LU R5, [R1+0x674] ;  /* 0x0006740001057983 */ /* 0x001ee80000300800 */
[----:B------:R-:W4:Y:S04]  /*1dc10*/  LDL.LU R4, [R1+0x6c4] ;  /* 0x0006c40001047983 */ /* 0x000f280000300800 */
[----:B----4-:R0:W-:Y:S04]  /*1dc20*/  STL [R1+0x9f4], R4 ;  /* 0x0009f40401007387 */ /* 0x0101e80000100800 */
[----:B0-----:R-:W4:Y:S04]  /*1dc30*/  LDL.LU R4, [R1+0x694] ;  /* 0x0006940001047983 */ /* 0x001f280000300800 */
[----:B------:R-:W2:Y:S04]  /*1dc40*/  LDL.LU R11, [R1+0x660] ;  /* 0x00066000010b7983 */ /* 0x000ea80000300800 */
[----:B--2---:R0:W-:Y:S04]  /*1dc50*/  STL [R1+0x9f0], R11 ;  /* 0x0009f00b01007387 */ /* 0x0041e80000100800 */
[----:B0-----:R-:W2:Y:S04]  /*1dc60*/  LDL.LU R11, [R1+0x6b4] ;  /* 0x0006b400010b7983 */ /* 0x001ea80000300800 */
        /* <DEDUP_REMOVED lines=42> */
[----:B------:R-:W2:Y:S01]  /*1df10*/  LDL.LU R0, [R1+0x734] ;  /* 0x0007340001007983 */ /* 0x000ea20000300800 */
[----:B------:R-:W-:-:S03]  /*1df20*/  F2FP.F16.F32.PACK_AB R7, R6, R7 ;  /* 0x000000070607723e */ /* 0x000fc600000000ff */
[----:B--2---:R0:W-:Y:S04]  /*1df30*/  STL [R1+0x9b4], R0 ;  /* 0x0009b40001007387 */ /* 0x0041e80000100800 */
[----:B0-----:R-:W2:Y:S04]  /*1df40*/  LDL.LU R0, [R1+0x714] ;  /* 0x0007140001007983 */ /* 0x001ea80000300800 */
        /* <DEDUP_REMOVED lines=38> */
[----:B------:R0:W-:Y:S04]  /*1e1b0*/  STL [R1], R7 ;  /* 0x0000000701007387 */ /* 0x0001e80000100800 */
[----:B0-----:R-:W2:Y:S02]  /*1e1c0*/  LDL.LU R7, [R1+0xa00] ;  /* 0x000a000001077983 */ /* 0x001ea40000300800 */
[----:B--2---:R-:W-:-:S02]  /*1e1d0*/  F2FP.F16.F32.PACK_AB R7, R6, R7 ;  /* 0x000000070607723e */ /* 0x004fc400000000ff */
[----:B------:R-:W3:Y:S02]  /*1e1e0*/  LDL.LU R6, [R1+0x9fc] ;  /* 0x0009fc0001067983 */ /* 0x000ee40000300800 */
[----:B---3--:R-:W-:Y:S02]  /*1e1f0*/  F2FP.F16.F32.PACK_AB R6, R5, R6 ;  /* 0x000000060506723e */ /* 0x008fe400000000ff */
[----:B------:R-:W4:Y:S02]  /*1e200*/  LDL.LU R5, [R1+0x9f8] ;  /* 0x0009f80001057983 */ /* 0x000f240000300800 */
[----:B----4-:R-:W-:Y:S02]  /*1e210*/  F2FP.F16.F32.PACK_AB R5, R4, R5 ;  /* 0x000000050405723e */ /* 0x010fe400000000ff */
[----:B------:R-:W2:Y:S02]  /*1e220*/  LDL.LU R4, [R1+0x9f4] ;  /* 0x0009f40001047983 */ /* 0x000ea40000300800 */
[----:B--2---:R-:W-:-:S02]  /*1e230*/  F2FP.F16.F32.PACK_AB R4, R11, R4 ;  /* 0x000000040b04723e */ /* 0x004fc400000000ff */
[----:B------:R-:W2:Y:S02]  /*1e240*/  LDL.LU R11, [R1+0x9f0] ;  /* 0x0009f000010b7983 */ /* 0x000ea40000300800 */
[----:B--2---:R-:W-:Y:S02]  /*1e250*/  F2FP.F16.F32.PACK_AB R11, R10, R11 ;  /* 0x0000000b0a0b723e */ /* 0x004fe400000000ff */
[----:B------:R-:W2:Y:S02]  /*1e260*/  LDL.LU R10, [R1+0x9ec] ;  /* 0x0009ec00010a7983 */ /* 0x000ea40000300800 */
[----:B--2---:R-:W-:Y:S02]  /*1e270*/  F2FP.F16.F32.PACK_AB R10, R9, R10 ;  /* 0x0000000a090a723e */ /* 0x004fe400000000ff */
        /* <DEDUP_REMOVED lines=26> */
[----:B------:R-:W2:Y:S01]  /*1e420*/  LDL.LU R0, [R1+0x9b4] ;  /* 0x0009b40001007983 */ /* 0x000ea20000300800 */
[----:B------:R-:W-:Y:S02]  /*1e430*/  F2FP.F16.F32.PACK_AB R25, R24, R25 ;  /* 0x000000191819723e */ /* 0x000fe400000000ff */
[----:B------:R-:W-:Y:S02]  /*1e440*/  F2FP.F16.F32.PACK_AB R27, R2, R27 ;  /* 0x0000001b021b723e */ /* 0x000fe400000000ff */
[----:B------:R-:W-:Y:S02]  /*1e450*/  F2FP.F16.F32.PACK_AB R26, R26, R3 ;  /* 0x000000031a1a723e */ /* 0x000fe400000000ff */
[----:B------:R-:W-:Y:S02]  /*1e460*/  F2FP.F16.F32.PACK_AB R24, R28, R29 ;  /* 0x0000001d1c18723e */ /* 0x000fe400000000ff */
[----:B--2---:R-:W-:-:S07]  /*1e470*/  F2FP.F16.F32.PACK_AB R20, R0, R20 ;  /* 0x000000140014723e */ /* 0x004fce00000000ff */
.L_x_1:
[----:B0-----:R-:W2:Y:S01]  /*1e480*/  LDL.LU R0, [R1+0x7d0] ;  /* 0x0007d00001007983 */ /* 0x001ea20000300800 */
[----:B------:R-:W0:Y:S01]  /*1e490*/  S2UR UR5, SR_CgaCtaId ;  /* 0x00000000000579c3 */ /* 0x000e220000008800 */
[----:B------:R-:W-:Y:S01]  /*1e4a0*/  UMOV UR4, 0x400 ;  /* 0x0000040000047882 */ /* 0x000fe20000000000 */
[----:B------:R-:W1:Y:S01]  /*1e4b0*/  LDCU.128 UR12, c[0x0][0x390] ;  /* 0x00007200ff0c77ac */ /* 0x000e620008000c00 */
[----:B------:R-:W3:Y:S01]  /*1e4c0*/  S2R R3, SR_TID.X ;  /* 0x0000000000037919 */ /* 0x000ee20000002100 */
[----:B------:R-:W4:Y:S01]  /*1e4d0*/  LDCU UR6, c[0x0][0x39c] ;  /* 0x00007380ff0677ac */ /* 0x000f220008000800 */
[----:B------:R-:W1:Y:S01]  /*1e4e0*/  LDL.LU R28, [R1+0x7b0] ;  /* 0x0007b000011c7983 */ /* 0x000e620000300800 */
[----:B------:R-:W5:Y:S01]  /*1e4f0*/  LDCU UR7, c[0x0][0x39c] ;  /* 0x00007380ff0777ac */ /* 0x000f620008000800 */
[----:B------:R-:W0:Y:S01]  /*1e500*/  LDCU UR10, c[0x0][0x39c] ;  /* 0x00007380ff0a77ac */ /* 0x000e220008000800 */
[----:B------:R-:W0:Y:S01]  /*1e510*/  LDCU UR11, c[0x0][0x39c] ;  /* 0x00007380ff0b77ac */ /* 0x000e220008000800 */
[----:B---3--:R-:W-:-:S02]  /*1e520*/  IMAD.SHL.U32 R2, R3, 0x200, RZ ;  /* 0x0000020003027824 */ /* 0x008fc400078e00ff */
[----:B------:R-:W-:-:S03]  /*1e530*/  IMAD.SHL.U32 R29, R3, 0x800, RZ ;  /* 0x00000800031d7824 */ /* 0x000fc600078e00ff */
[----:B------:R-:W-:Y:S02]  /*1e540*/  LOP3.LUT R2, R2, 0x3000, RZ, 0xc0, !PT ;  /* 0x0000300002027812 */ /* 0x000fe400078ec0ff */
[----:B------:R-:W-:Y:S01]  /*1e550*/  LOP3.LUT R29, R29, 0x3000, RZ, 0xc0, !PT ;  /* 0x000030001d1d7812 */ /* 0x000fe200078ec0ff */
[----:B0-----:R-:W-:Y:S01]  /*1e560*/  ULEA UR4, UR5, UR4, 0x18 ;  /* 0x0000000405047291 */ /* 0x001fe2000f8ec0ff */
[----:B------:R-:W0:Y:S01]  /*1e570*/  LDCU UR5, c[0x0][0x3b4] ;  /* 0x00007680ff0577ac */ /* 0x000e220008000800 */
[----:B------:R-:W-:Y:S01]  /*1e580*/  BAR.SYNC.DEFER_BLOCKING 0x0 ;  /* 0x0000000000007b1d */ /* 0x000fe20000010000 */
[----:B--2---:R-:W-:Y:S01]  /*1e590*/  LOP3.LUT R2, R2, 0xc60, R0, 0xf8, !PT ;  /* 0x00000c6002027812 */ /* 0x004fe200078ef800 */
[----:B------:R-:W-:-:S05]  /*1e5a0*/  IMAD.SHL.U32 R0, R3, 0x10, RZ ;  /* 0x0000001003007824 */ /* 0x000fca00078e00ff */
[----:B------:R-:W-:Y:S02]  /*1e5b0*/  LOP3.LUT R29, R29, 0x3f0, R0, 0xf8, !PT ;  /* 0x000003f01d1d7812 */ /* 0x000fe400078ef800 */
[----:B------:R-:W2:Y:S01]  /*1e5c0*/  S2R R0, SR_TID.X ;  /* 0x0000000000007919 */ /* 0x000ea20000002100 */
[----:B------:R-:W-:-:S05]  /*1e5d0*/  IMAD.SHL.U32 R3, R3, 0x4, RZ ;  /* 0x0000000403037824 */ /* 0x000fca00078e00ff */
[----:B------:R-:W-:-:S05]  /*1e5e0*/  LOP3.LUT R2, R2, 0x70, R3, 0x78, !PT ;  /* 0x0000007002027812 */ /* 0x000fca00078e7803 */
[----:B------:R3:W-:Y:S04]  /*1e5f0*/  STS.128 [R2+UR4], R24 ;  /* 0x0000001802007988 */ /* 0x0007e80008000c04 */
[----:B------:R0:W-:Y:S01]  /*1e600*/  STS.128 [R2+UR4+0x200], R20 ;  /* 0x0002001402007988 */ /* 0x0001e20008000c04 */
[----:B--2---:R-:W-:-:S04]  /*1e610*/  SHF.R.U32.HI R0, RZ, 0x1, R0 ;  /* 0x00000001ff007819 */ /* 0x004fc80000011600 */
[----:B------:R-:W-:Y:S02]  /*1e620*/  LOP3.LUT R29, R29, 0x20, R0, 0x78, !PT ;  /* 0x000000201d1d7812 */ /* 0x000fe400078e7800 */
[----:B------:R-:W4:Y:S04]  /*1e630*/  LDL.LU R0, [R1+0x7d4] ;  /* 0x0007d40001007983 */ /* 0x000f280000300800 */
[----:B---3--:R-:W2:Y:S04]  /*1e640*/  LDL.LU R24, [R1+0x10] ;  /* 0x0000100001187983 */ /* 0x008ea80000300800 */
[----:B------:R-:W2:Y:S04]  /*1e650*/  LDL.LU R25, [R1+0x14] ;  /* 0x0000140001197983 */ /* 0x000ea80000300800 */
[----:B------:R-:W2:Y:S04]  /*1e660*/  LDL.LU R26, [R1+0x18] ;  /* 0x00001800011a7983 */ /* 0x000ea80000300800 */
[----:B------:R-:W2:Y:S04]  /*1e670*/  LDL.LU R27, [R1+0x1c] ;  /* 0x00001c00011b7983 */ /* 0x000ea80000300800 */
[----:B0-----:R-:W3:Y:S04]  /*1e680*/  LDL.LU R20, [R1] ;  /* 0x0000000001147983 */ /* 0x001ee80000300800 */
[----:B------:R-:W3:Y:S04]  /*1e690*/  LDL.LU R21, [R1+0x4] ;  /* 0x0000040001157983 */ /* 0x000ee80000300800 */
[----:B------:R-:W3:Y:S04]  /*1e6a0*/  LDL.LU R22, [R1+0x8] ;  /* 0x0000080001167983 */ /* 0x000ee80000300800 */
[----:B------:R-:W3:Y:S04]  /*1e6b0*/  LDL.LU R23, [R1+0xc] ;  /* 0x00000c0001177983 */ /* 0x000ee80000300800 */
[----:B------:R-:W-:Y:S04]  /*1e6c0*/  STS.128 [R2+UR4+0x80], R16 ;  /* 0x0000801002007988 */ /* 0x000fe80008000c04 */
[----:B------:R-:W-:Y:S04]  /*1e6d0*/  STS.128 [R2+UR4+0x280], R12 ;  /* 0x0002800c02007988 */ /* 0x000fe80008000c04 */
[----:B------:R-:W-:Y:S04]  /*1e6e0*/  STS.128 [R2+UR4+0x100], R8 ;  /* 0x0001000802007988 */ /* 0x000fe80008000c04 */
[----:B------:R-:W-:Y:S04]  /*1e6f0*/  STS.128 [R2+UR4+0x300], R4 ;  /* 0x0003000402007988 */ /* 0x000fe80008000c04 */
[----:B--2---:R-:W-:Y:S04]  /*1e700*/  STS.128 [R2+UR4+0x380], R24 ;  /* 0x0003801802007988 */ /* 0x004fe80008000c04 */
[----:B---3--:R-:W-:Y:S01]  /*1e710*/  STS.128 [R2+UR4+0x180], R20 ;  /* 0x0001801402007988 */ /* 0x008fe20008000c04 */
[----:B------:R-:W-:Y:S06]  /*1e720*/  BAR.SYNC.DEFER_BLOCKING 0x0 ;  /* 0x0000000000007b1d */ /* 0x000fec0000010000 */
[----:B------:R-:W0:Y:S01]  /*1e730*/  LDS.128 R4, [R29+UR4] ;  /* 0x000000041d047984 */ /* 0x000e220008000c00 */
[----:B------:R-:W-:-:S03]  /*1e740*/  LOP3.LUT R3, R29, 0x40, RZ, 0x3c, !PT ;  /* 0x000000401d037812 */ /* 0x000fc600078e3cff */
[----:B------:R-:W-:Y:S04]  /*1e750*/  LDS.128 R20, [R29+UR4+0x800] ;  /* 0x000800041d147984 */ /* 0x000fe80008000c00 */
[----:B------:R-:W-:Y:S01]  /*1e760*/  LDS.128 R8, [R29+UR4+0xc00] ;  /* 0x000c00041d087984 */ /* 0x000fe20008000c00 */
[----:B-1----:R-:W-:-:S03]  /*1e770*/  ISETP.GE.AND P0, PT, R28, UR14, PT ;  /* 0x0000000e1c007c0c */ /* 0x002fc6000bf06270 */
[----:B------:R-:W-:Y:S04]  /*1e780*/  LDS.128 R12, [R3+UR4+0x400] ;  /* 0x00040004030c7984 */ /* 0x000fe80008000c00 */
[----:B0-----:R-:W-:Y:S04]  /*1e790*/  STL.64 [R1+0x10], R4 ;  /* 0x0000100401007387 */ /* 0x001fe80000100a00 */
[----:B------:R-:W-:Y:S04]  /*1e7a0*/  STL.64 [R1+0x18], R6 ;  /* 0x0000180601007387 */ /* 0x000fe80000100a00 */
[----:B------:R-:W0:Y:S04]  /*1e7b0*/  LDS.128 R4, [R29+UR4+0x400] ;  /* 0x000400041d047984 */ /* 0x000e280008000c00 */
[----:B------:R-:W2:Y:S04]  /*1e7c0*/  LDL.LU R24, [R1+0x50] ;  /* 0x0000500001187983 */ /* 0x000ea80000300800 */
[----:B------:R-:W-:Y:S04]  /*1e7d0*/  LDS.128 R16, [R3+UR4+0x800] ;  /* 0x0008000403107984 */ /* 0x000fe80008000c00 */
[----:B0-----:R-:W-:Y:S04]  /*1e7e0*/  STL.64 [R1], R4 ;  /* 0x0000000401007387 */ /* 0x001fe80000100a00 */
[----:B------:R-:W-:Y:S04]  /*1e7f0*/  STL.64 [R1+0x8], R6 ;  /* 0x0000080601007387 */ /* 0x000fe80000100a00 */
[----:B------:R-:W2:Y:S04]  /*1e800*/  LDL.LU R25, [R1+0x54] ;  /* 0x0000540001197983 */ /* 0x000ea80000300800 */
[----:B------:R-:W3:Y:S04]  /*1e810*/  LDL.LU R26, [R1+0x58] ;  /* 0x00005800011a7983 */ /* 0x000ee80000300800 */
[----:B------:R-:W3:Y:S04]  /*1e820*/  LDL.LU R27, [R1+0x5c] ;  /* 0x00005c00011b7983 */ /* 0x000ee80000300800 */
[----:B------:R-:W0:Y:S04]  /*1e830*/  LDS.128 R4, [R3+UR4] ;  /* 0x0000000403047984 */ /* 0x000e280008000c00 */
[----:B---3--:R-:W-:Y:S04]  /*1e840*/  STL.64 [R1+0xa68], R26 ;  /* 0x000a681a01007387 */ /* 0x008fe80000100a00 */
[----:B--2---:R1:W-:Y:S04]  /*1e850*/  STL.64 [R1+0xa60], R24 ;  /* 0x000a601801007387 */ /* 0x0043e80000100a00 */
[----:B-1----:R-:W2:Y:S04]  /*1e860*/  LDL.LU R24, [R1+0x40] ;  /* 0x0000400001187983 */ /* 0x002ea80000300800 */
[----:B------:R-:W2:Y:S04]  /*1e870*/  LDL.LU R25, [R1+0x44] ;  /* 0x0000440001197983 */ /* 0x000ea80000300800 */
[----:B------:R-:W3:Y:S04]  /*1e880*/  LDL.LU R26, [R1+0x48] ;  /* 0x00004800011a7983 */ /* 0x000ee80000300800 */
[----:B------:R-:W3:Y:S04]  /*1e890*/  LDL.LU R27, [R1+0x4c] ;  /* 0x00004c00011b7983 */ /* 0x000ee80000300800 */
        /* <DEDUP_REMOVED lines=13> */
[----:B--2---:R-:W-:Y:S04]  /*1e970*/  STL.64 [R1+0xa90], R24 ;  /* 0x000a901801007387 */ /* 0x004fe80000100a00 */
[----:B------:R-:W-:Y:S04]  /*1e980*/  STL [R1+0xa14], R21 ;  /* 0x000a141501007387 */ /* 0x000fe80000100800 */
[----:B------:R1:W-:Y:S04]  /*1e990*/  STL [R1+0xa10], R22 ;  /* 0x000a101601007387 */ /* 0x0003e80000100800 */
[----:B------:R2:W3:Y:S04]  /*1e9a0*/  LDS.128 R24, [R3+UR4+0xc00] ;  /* 0x000c000403187984 */ /* 0x0004e80008000c00 */
[----:B-1----:R-:W3:Y:S04]  /*1e9b0*/  LDL.LU R22, [R1+0x10] ;  /* 0x0000100001167983 */ /* 0x002ee80000300800 */
[----:B------:R1:W-:Y:S04]  /*1e9c0*/  STL [R1+0xa0c], R23 ;  /* 0x000a0c1701007387 */ /* 0x0003e80000100800 */
[----:B0-----:R-:W-:Y:S04]  /*1e9d0*/  STL [R1+0xa1c], R6 ;  /* 0x000a1c0601007387 */ /* 0x001fe80000100800 */
[----:B------:R-:W-:Y:S01]  /*1e9e0*/  STL [R1+0xa18], R7 ;  /* 0x000a180701007387 */ /* 0x000fe20000100800 */
[----:B------:R-:W-:Y:S01]  /*1e9f0*/  BAR.SYNC.DEFER_BLOCKING 0x0 ;  /* 0x0000000000007b1d */ /* 0x000fe20000010000 */
[----:B----4-:R-:W-:Y:S01]  /*1ea00*/  ISETP.LT.AND P1, PT, R0, UR6, !P0 ;  /* 0x0000000600007c0c */ /* 0x010fe2000c721270 */
[----:B--2---:R-:W-:-:S06]  /*1ea10*/  IMAD R3, R28, UR5, RZ ;  /* 0x000000051c037c24 */ /* 0x004fcc000f8e02ff */
[----:B-1----:R-:W0:Y:S01]  /*1ea20*/  LDC R23, c[0x0][0x3b8] ;  /* 0x0000ee00ff177b82 */ /* 0x002e220000000800 */
[----:B------:R-:W1:Y:S01]  /*1ea30*/  LDCU UR6, c[0x0][0x39c] ;  /* 0x00007380ff0677ac */ /* 0x000e620008000800 */
[----:B------:R-:W-:Y:S01]  /*1ea40*/  STL.64 [R1+0xa28], R10 ;  /* 0x000a280a01007387 */ /* 0x000fe20000100a00 */
[----:B------:R-:W2:Y:S03]  /*1ea50*/  LDCU UR5, c[0x0][0x39c] ;  /* 0x00007380ff0577ac */ /* 0x000ea60008000800 */
[----:B------:R4:W-:Y:S04]  /*1ea60*/  STL.64 [R1+0xa20], R8 ;  /* 0x000a200801007387 */ /* 0x0009e80000100a00 */
[----:B----4-:R-:W4:Y:S04]  /*1ea70*/  LDL.LU R8, [R1+0x90] ;  /* 0x0000900001087983 */ /* 0x010f280000300800 */
[----:B------:R-:W4:Y:S04]  /*1ea80*/  LDL.LU R9, [R1+0x94] ;  /* 0x0000940001097983 */ /* 0x000f280000300800 */
[----:B------:R-:W2:Y:S04]  /*1ea90*/  LDL.LU R10, [R1+0x98] ;  /* 0x00009800010a7983 */ /* 0x000ea80000300800 */
[----:B------:R-:W2:Y:S04]  /*1eaa0*/  LDL.LU R11, [R1+0x9c] ;  /* 0x00009c00010b7983 */ /* 0x000ea80000300800 */
[----:B--2---:R-:W-:Y:S04]  /*1eab0*/  STL.64 [R1+0xa38], R10 ;  /* 0x000a380a01007387 */ /* 0x004fe80000100a00 */
[----:B----4-:R2:W-:Y:S04]  /*1eac0*/  STL.64 [R1+0xa30], R8 ;  /* 0x000a300801007387 */ /* 0x0105e80000100a00 */
[----:B--2---:R-:W2:Y:S04]  /*1ead0*/  LDL.LU R8, [R1+0x80] ;  /* 0x0000800001087983 */ /* 0x004ea80000300800 */
[----:B------:R-:W2:Y:S04]  /*1eae0*/  LDL.LU R9, [R1+0x84] ;  /* 0x0000840001097983 */ /* 0x000ea80000300800 */
[----:B------:R-:W4:Y:S04]  /*1eaf0*/  LDL.LU R10, [R1+0x88] ;  /* 0x00008800010a7983 */ /* 0x000f280000300800 */
[----:B------:R-:W4:Y:S04]  /*1eb00*/  LDL.LU R11, [R1+0x8c] ;  /* 0x00008c00010b7983 */ /* 0x000f280000300800 */
[----:B----4-:R-:W-:Y:S04]  /*1eb10*/  STL.64 [R1+0xa48], R10 ;  /* 0x000a480a01007387 */ /* 0x010fe80000100a00 */
[----:B--2---:R2:W-:Y:S04]  /*1eb20*/  STL.64 [R1+0xa40], R8 ;  /* 0x000a400801007387 */ /* 0x0045e80000100a00 */
[----:B--2---:R-:W2:Y:S04]  /*1eb30*/  LDL.LU R8, [R1+0x70] ;  /* 0x0000700001087983 */ /* 0x004ea80000300800 */
[----:B------:R-:W2:Y:S04]  /*1eb40*/  LDL.LU R9, [R1+0x74] ;  /* 0x0000740001097983 */ /* 0x000ea80000300800 */
[----:B------:R-:W4:Y:S04]  /*1eb50*/  LDL.LU R10, [R1+0x78] ;  /* 0x00007800010a7983 */ /* 0x000f280000300800 */
[----:B------:R-:W4:Y:S01]  /*1eb60*/  LDL.LU R11, [R1+0x7c] ;  /* 0x00007c00010b7983 */ /* 0x000f220000300800 */
[----:B---3--:R-:W-:-:S03]  /*1eb70*/  IMAD.MOV.U32 R21, RZ, RZ, R24 ;  /* 0x000000ffff157224 */ /* 0x008fc600078e0018 */
[----:B----4-:R-:W-:Y:S04]  /*1eb80*/  STL.64 [R1+0xa58], R10 ;  /* 0x000a580a01007387 */ /* 0x010fe80000100a00 */
[----:B--2---:R2:W-:Y:S04]  /*1eb90*/  STL.64 [R1+0xa50], R8 ;  /* 0x000a500801007387 */ /* 0x0045e80000100a00 */
[----:B--2---:R-:W2:Y:S04]  /*1eba0*/  LDL.LU R8, [R1+0x60] ;  /* 0x0000600001087983 */ /* 0x004ea80000300800 */
[----:B------:R-:W2:Y:S04]  /*1ebb0*/  LDL.LU R9, [R1+0x64] ;  /* 0x0000640001097983 */ /* 0x000ea80000300800 */
[----:B------:R-:W2:Y:S04]  /*1ebc0*/  LDL.LU R10, [R1+0x68] ;  /* 0x00006800010a7983 */ /* 0x000ea80000300800 */
[----:B------:R-:W2:Y:S04]  /*1ebd0*/  LDL.LU R11, [R1+0x6c] ;  /* 0x00006c00010b7983 */ /* 0x000ea80000300800 */
[----:B------:R-:W3:Y:S04]  /*1ebe0*/  LDL.LU R0, [R1+0x7a0] ;  /* 0x0007a00001007983 */ /* 0x000ee80000300800 */
[----:B------:R-:W-:Y:S04]  /*1ebf0*/  STL [R1+0xa4], R25 ;  /* 0x0000a41901007387 */ /* 0x000fe80000100800 */
[----:B------:R4:W-:Y:S04]  /*1ec00*/  STL.64 [R1+0xa8], R26 ;  /* 0x0000a81a01007387 */ /* 0x0009e80000100a00 */
[----:B----4-:R-:W4:Y:S04]  /*1ec10*/  LDL.LU.64 R26, [R1+0xa98] ;  /* 0x000a9800011a7983 */ /* 0x010f280000300a00 */
[----:B------:R-:W4:Y:S04]  /*1ec20*/  LDL.LU.64 R24, [R1+0xa90] ;  /* 0x000a900001187983 */ /* 0x000f280000300a00 */
[----:B----4-:R4:W-:Y:S04]  /*1ec30*/  STS.128 [R2+UR4], R24 ;  /* 0x0000001802007988 */ /* 0x0109e80008000c04 */
[----:B----4-:R-:W4:Y:S04]  /*1ec40*/  LDL.LU.64 R26, [R1+0xa88] ;  /* 0x000a8800011a7983 */ /* 0x010f280000300a00 */
[----:B------:R-:W4:Y:S04]  /*1ec50*/  LDL.LU.64 R24, [R1+0xa80] ;  /* 0x000a800001187983 */ /* 0x000f280000300a00 */
[----:B----4-:R4:W-:Y:S04]  /*1ec60*/  STS.128 [R2+UR4+0x200], R24 ;  /* 0x0002001802007988 */ /* 0x0109e80008000c04 */
[----:B----4-:R-:W4:Y:S04]  /*1ec70*/  LDL.LU.64 R26, [R1+0xa78] ;  /* 0x000a7800011a7983 */ /* 0x010f280000300a00 */
[----:B------:R-:W4:Y:S04]  /*1ec80*/  LDL.LU.64 R24, [R1+0xa70] ;  /* 0x000a700001187983 */ /* 0x000f280000300a00 */
[----:B----4-:R4:W-:Y:S04]  /*1ec90*/  STS.128 [R2+UR4+0x80], R24 ;  /* 0x0000801802007988 */ /* 0x0109e80008000c04 */
[----:B----4-:R-:W4:Y:S04]  /*1eca0*/  LDL.LU.64 R26, [R1+0xa68] ;  /* 0x000a6800011a7983 */ /* 0x010f280000300a00 */
[----:B------:R-:W4:Y:S04]  /*1ecb0*/  LDL.LU.64 R24, [R1+0xa60] ;  /* 0x000a600001187983 */ /* 0x000f280000300a00 */
[----:B--2---:R-:W-:Y:S04]  /*1ecc0*/  STS.128 [R2+UR4+0x100], R8 ;  /* 0x0001000802007988 */ /* 0x004fe80008000c04 */
[----:B----4-:R2:W-:Y:S04]  /*1ecd0*/  STS.128 [R2+UR4+0x280], R24 ;  /* 0x0002801802007988 */ /* 0x0105e80008000c04 */
[----:B--2---:R-:W1:Y:S04]  /*1ece0*/  LDL.LU R25, [R1+0x7b4] ;  /* 0x0007b40001197983 */ /* 0x004e680000300800 */
[----:B------:R-:W2:Y:S04]  /*1ecf0*/  LDL.LU R7, [R1] ;  /* 0x0000000001077983 */ /* 0x000ea80000300800 */
[----:B------:R-:W4:Y:S04]  /*1ed00*/  LDL.LU.64 R10, [R1+0xa58] ;  /* 0x000a5800010a7983 */ /* 0x000f280000300a00 */
[----:B------:R-:W4:Y:S04]  /*1ed10*/  LDL.LU.64 R8, [R1+0xa50] ;  /* 0x000a500001087983 */ /* 0x000f280000300a00 */
[----:B------:R-:W2:Y:S04]  /*1ed20*/  LDL.LU R24, [R1+0x7b8] ;  /* 0x0007b80001187983 */ /* 0x000ea80000300800 */
[----:B----4-:R4:W-:Y:S04]  /*1ed30*/  STS.128 [R2+UR4+0x300], R8 ;  /* 0x0003000802007988 */ /* 0x0109e80008000c04 */
[----:B----4-:R-:W4:Y:S04]  /*1ed40*/  LDL.LU.64 R10, [R1+0xa48] ;  /* 0x000a4800010a7983 */ /* 0x010f280000300a00 */
[----:B------:R-:W4:Y:S04]  /*1ed50*/  LDL.LU.64 R8, [R1+0xa40] ;  /* 0x000a400001087983 */ /* 0x000f280000300a00 */
[----:B----4-:R4:W-:Y:S04]  /*1ed60*/  STS.128 [R2+UR4+0x180], R8 ;  /* 0x0001800802007988 */ /* 0x0109e80008000c04 */
[----:B----4-:R-:W4:Y:S04]  /*1ed70*/  LDL.LU.64 R10, [R1+0xa38] ;  /* 0x000a3800010a7983 */ /* 0x010f280000300a00 */
[----:B------:R-:W4:Y:S01]  /*1ed80*/  LDL.LU.64 R8, [R1+0xa30] ;  /* 0x000a300001087983 */ /* 0x000f220000300a00 */
[C---:B---3--:R-:W-:Y:S01]  /*1ed90*/  ISETP.LT.AND P2, PT, R0.reuse, UR15, !P0 ;  /* 0x0000000f00007c0c */ /* 0x048fe2000c741270 */
[----:B0-----:R-:W-:Y:S01]  /*1eda0*/  IMAD R6, R0, R23, RZ ;  /* 0x0000001700067224 */ /* 0x001fe200078e02ff */
[----:B------:R-:W-:-:S04]  /*1edb0*/  LEA R0, P3, R3, UR12, 0x1 ;  /* 0x0000000c03007c11 */ /* 0x000fc8000f8608ff */
[C---:B------:R-:W-:Y:S01]  /*1edc0*/  LEA R26, P4, R6.reuse, R0, 0x1 ;  /* 0x00000000061a7211 */ /* 0x040fe200078808ff */
[----:B----4-:R0:W-:Y:S04]  /*1edd0*/  STS.128 [R2+UR4+0x380], R8 ;  /* 0x0003800802007988 */ /* 0x0101e80008000c04 */
[----:B0-----:R-:W3:Y:S04]  /*1ede0*/  LDL.LU.64 R10, [R1+0xa28] ;  /* 0x000a2800010a7983 */ /* 0x001ee80000300a00 */
[----:B------:R-:W4:Y:S04]  /*1edf0*/  LDL.LU.64 R8, [R1+0xa20] ;  /* 0x000a200001087983 */ /* 0x000f280000300a00 */
[----:B------:R-:W3:Y:S01]  /*1ee00*/  LDL.LU R28, [R1+0x7bc] ;  /* 0x0007bc00011c7983 */ /* 0x000ee20000300800 */
[----:B------:R-:W-:Y:S01]  /*1ee10*/  LEA.HI.X.SX32 R2, R3, UR13, 0x1, P3 ;  /* 0x0000000d03027c11 */ /* 0x000fe200098f0eff */
[----:B------:R-:W-:Y:S01]  /*1ee20*/  BAR.SYNC.DEFER_BLOCKING 0x0 ;  /* 0x0000000000007b1d */ /* 0x000fe20000010000 */
[C---:B-1----:R-:W-:Y:S01]  /*1ee30*/  ISETP.LT.AND P3, PT, R25.reuse, UR6, !P0 ;  /* 0x0000000619007c0c */ /* 0x042fe2000c761270 */
[-C--:B------:R-:W-:Y:S01]  /*1ee40*/  IMAD R25, R25, R23.reuse, RZ ;  /* 0x0000001719197224 */ /* 0x080fe200078e02ff */
[----:B------:R-:W-:Y:S01]  /*1ee50*/  LEA.HI.X.SX32 R27, R6, R2, 0x1, P4 ;  /* 0x00000002061b7211 */ /* 0x000fe200020f0eff */
[C---:B--2---:R-:W-:Y:S01]  /*1ee60*/  IMAD R3, R24.reuse, R23, RZ ;  /* 0x0000001718037224 */ /* 0x044fe200078e02ff */
[----:B-----5:R-:W-:Y:S01]  /*1ee70*/  ISETP.LT.AND P4, PT, R24, UR7, !P0 ;  /* 0x0000000718007c0c */ /* 0x020fe2000c781270 */
[----:B------:R-:W0:Y:S01]  /*1ee80*/  LDCU UR6, c[0x0][0x39c] ;  /* 0x00007380ff0677ac */ /* 0x000e220008000800 */
[C---:B------:R-:W-:Y:S01]  /*1ee90*/  LEA R24, P5, R25.reuse, R0, 0x1 ;  /* 0x0000000019187211 */ /* 0x040fe200078a08ff */
[----:B------:R-:W1:Y:S03]  /*1eea0*/  LDCU UR7, c[0x0][0x39c] ;  /* 0x00007380ff0777ac */ /* 0x000e660008000800 */
[----:B------:R-:W-:Y:S01]  /*1eeb0*/  LEA.HI.X.SX32 R25, R25, R2, 0x1, P5 ;  /* 0x0000000219197211 */ /* 0x000fe200028f0eff */
[----:B------:R2:W-:Y:S04]  /*1eec0*/  @P2 STG.E.U16 desc[UR8][R26.64], R22 ;  /* 0x000000161a002986 */ /* 0x0005e8000c101508 */
[----:B------:R5:W-:Y:S01]  /*1eed0*/  @P3 STG.E.U16 desc[UR8][R24.64], R4 ;  /* 0x0000000418003986 */ /* 0x000be2000c101508 */
[----:B--2---:R-:W-:-:S04]  /*1eee0*/  LEA R26, P6, R3, R0, 0x1 ;  /* 0x00000000031a7211 */ /* 0x004fc800078c08ff */
[----:B------:R-:W-:-:S05]  /*1eef0*/  LEA.HI.X.SX32 R27, R3, R2, 0x1, P6 ;  /* 0x00000002031b7211 */ /* 0x000fca00030f0eff */
[----:B------:R2:W-:Y:S01]  /*1ef00*/  @P4 STG.E.U16 desc[UR8][R26.64], R7 ;  /* 0x000000071a004986 */ /* 0x0005e2000c101508 */
[C---:B---3--:R-:W-:Y:S01]  /*1ef10*/  ISETP.LT.AND P2, PT, R28.reuse, UR5, !P0 ;  /* 0x000000051c007c0c */ /* 0x048fe2000c741270 */
[----:B------:R-:W-:Y:S01]  /*1ef20*/  IMAD R3, R28, R23, RZ ;  /* 0x000000171c037224 */ /* 0x000fe200078e02ff */
[----:B------:R-:W3:Y:S01]  /*1ef30*/  LDCU UR5, c[0x0][0x39c] ;  /* 0x00007380ff0577ac */ /* 0x000ee20008000800 */
[----:B------:R-:W3:Y:S04]  /*1ef40*/  LDL.LU R28, [R1+0x7c8] ;  /* 0x0007c800011c7983 */ /* 0x000ee80000300800 */
[----:B-----5:R-:W5:Y:S01]  /*1ef50*/  LDL.LU R25, [R1+0x7c0] ;  /* 0x0007c00001197983 */ /* 0x020f620000300800 */
[----:B--2---:R-:W-:-:S03]  /*1ef60*/  LEA R26, P4, R3, R0, 0x1 ;  /* 0x00000000031a7211 */ /* 0x004fc600078808ff */
[----:B------:R-:W0:Y:S01]  /*1ef70*/  LDL.LU R24, [R1+0x7c4] ;  /* 0x0007c40001187983 */ /* 0x000e220000300800 */
[----:B------:R-:W-:-:S05]  /*1ef80*/  LEA.HI.X.SX32 R27, R3, R2, 0x1, P4 ;  /* 0x00000002031b7211 */ /* 0x000fca00020f0eff */
[----:B------:R2:W-:Y:S04]  /*1ef90*/  @P2 STG.E.U16 desc[UR8][R26.64], R12 ;  /* 0x0000000c1a002986 */ /* 0x0005e8000c101508 */
[----:B--2---:R-:W2:Y:S01]  /*1efa0*/  LDL.LU R27, [R1+0x7d8] ;  /* 0x0007d800011b7983 */ /* 0x004ea20000300800 */
[C---:B-----5:R-:W-:Y:S01]  /*1efb0*/  ISETP.LT.AND P3, PT, R25.reuse, UR10, !P0 ;  /* 0x0000000a19007c0c */ /* 0x060fe2000c761270 */
[-C--:B------:R-:W-:Y:S01]  /*1efc0*/  IMAD R25, R25, R23.reuse, RZ ;  /* 0x0000001719197224 */ /* 0x080fe200078e02ff */
[----:B------:R-:W5:Y:S01]  /*1efd0*/  LDCU UR10, c[0x0][0x39c] ;  /* 0x00007380ff0a77ac */ /* 0x000f620008000800 */
[C---:B0-----:R-:W-:Y:S01]  /*1efe0*/  ISETP.LT.AND P5, PT, R24.reuse, UR6, !P0 ;  /* 0x0000000618007c0c */ /* 0x041fe2000c7a1270 */
[----:B------:R-:W-:Y:S02]  /*1eff0*/  IMAD R3, R24, R23, RZ ;  /* 0x0000001718037224 */ /* 0x000fe400078e02ff */
[-C--:B------:R-:W-:Y:S01]  /*1f000*/  LEA R24, P6, R25, R0.reuse, 0x1 ;  /* 0x0000000019187211 */ /* 0x080fe200078c08ff */
[----:B------:R-:W0:Y:S02]  /*1f010*/  LDCU UR6, c[0x0][0x39c] ;  /* 0x00007380ff0677ac */ /* 0x000e240008000800 */
[----:B------:R-:W-:-:S02]  /*1f020*/  LEA R26, P2, R3, R0, 0x1 ;  /* 0x00000000031a7211 */ /* 0x000fc400078408ff */
[----:B------:R-:W-:-:S05]  /*1f030*/  LEA.HI.X.SX32 R25, R25, R2, 0x1, P6 ;  /* 0x0000000219197211 */ /* 0x000fca00030f0eff */
[----:B------:R0:W-:Y:S01]  /*1f040*/  @P3 STG.E.U16 desc[UR8][R24.64], R20 ;  /* 0x0000001418003986 */ /* 0x0001e2000c101508 */
[----:B--2---:R-:W-:Y:S01]  /*1f050*/  ISETP.LT.AND P4, PT, R27, UR11, !P0 ;  /* 0x0000000b1b007c0c */ /* 0x004fe2000c781270 */
[----:B------:R-:W2:Y:S01]  /*1f060*/  LDCU UR11, c[0x0][0x39c] ;  /* 0x00007380ff0b77ac */ /* 0x000ea20008000800 */
[----:B------:R-:W-:Y:S02]  /*1f070*/  LEA.HI.X.SX32 R27, R3, R2, 0x1, P2 ;  /* 0x00000002031b7211 */ /* 0x000fe400010f0eff */
[----:B------:R-:W1:Y:S04]  /*1f080*/  LDL.LU R3, [R1+0x7cc] ;  /* 0x0007cc0001037983 */ /* 0x000e680000300800 */
[----:B0-----:R-:W2:Y:S01]  /*1f090*/  LDL.LU R25, [R1+0x7dc] ;  /* 0x0007dc0001197983 */ /* 0x001ea20000300800 */
[C---:B---3--:R-:W-:Y:S01]  /*1f0a0*/  ISETP.LT.AND P2, PT, R28.reuse, UR5, !P0 ;  /* 0x000000051c007c0c */ /* 0x048fe2000c741270 */
[----:B------:R-:W-:Y:S01]  /*1f0b0*/  IMAD R28, R28, R23, RZ ;  /* 0x000000171c1c7224 */ /* 0x000fe200078e02ff */
[----:B------:R-:W-:Y:S01]  /*1f0c0*/  PRMT R4, R22, 0x7632, R4 ;  /* 0x0000763216047816 */ /* 0x000fe20000000004 */
[----:B------:R0:W-:Y:S01]  /*1f0d0*/  @P5 STG.E.U16 desc[UR8][R26.64], R16 ;  /* 0x000000101a005986 */ /* 0x0001e2000c101508 */
[----:B------:R-:W3:Y:S02]  /*1f0e0*/  LDCU UR5, c[0x0][0x39c] ;  /* 0x00007380ff0577ac */ /* 0x000ee40008000800 */
[----:B0-----:R-:W-:-:S04]  /*1f0f0*/  LEA R26, P5, R28, R0, 0x1 ;  /* 0x000000001c1a7211 */ /* 0x001fc800078a08ff */
[----:B------:R-:W-:Y:S01]  /*1f100*/  LEA.HI.X.SX32 R27, R28, R2, 0x1, P5 ;  /* 0x000000021c1b7211 */ /* 0x000fe200028f0eff */
[----:B------:R-:W-:Y:S02]  /*1f110*/  IMAD R28, R23, 0x20, R6 ;  /* 0x00000020171c7824 */ /* 0x000fe400078e0206 */
[----:B------:R-:W3:Y:S01]  /*1f120*/  LDL.LU R6, [R1+0xa1c] ;  /* 0x000a1c0001067983 */ /* 0x000ee20000300800 */
[----:B--2---:R-:W-:Y:S02]  /*1f130*/  ISETP.LT.AND P5, PT, R25, UR6, !P0 ;  /* 0x0000000619007c0c */ /* 0x004fe4000c7a1270 */
[C---:B-1----:R-:W-:Y:S01]  /*1f140*/  ISETP.LT.AND P3, PT, R3.reuse, UR7, !P0 ;  /* 0x0000000703007c0c */ /* 0x042fe2000c761270 */
[----:B------:R-:W5:Y:S01]  /*1f150*/  LDL.LU R25, [R1+0x7e0] ;  /* 0x0007e00001197983 */ /* 0x000f620000300800 */
[----:B------:R-:W-:Y:S01]  /*1f160*/  IMAD R3, R3, R23, RZ ;  /* 0x0000001703037224 */ /* 0x000fe200078e02ff */
[----:B------:R-:W0:Y:S02]  /*1f170*/  LDCU UR6, c[0x0][0x39c] ;  /* 0x00007380ff0677ac */ /* 0x000e240008000800 */
[----:B----4-:R1:W-:Y:S02]  /*1f180*/  @P2 STG.E.U16 desc[UR8][R26.64], R8 ;  /* 0x000000081a002986 */ /* 0x0103e4000c101508 */
[----:B------:R-:W-:Y:S01]  /*1f190*/  LEA R24, P6, R3, R0, 0x1 ;  /* 0x0000000003187211 */ /* 0x000fe200078c08ff */
[----:B------:R-:W2:Y:S01]  /*1f1a0*/  LDCU UR7, c[0x0][0x39c] ;  /* 0x00007380ff0777ac */ /* 0x000ea20008000800 */
[----:B------:R-:W2:Y:S01]  /*1f1b0*/  LDL.LU R22, [R1+0x7ec] ;  /* 0x0007ec0001167983 */ /* 0x000ea20000300800 */
[----:B-----5:R-:W-:Y:S01]  /*1f1c0*/  ISETP.LT.AND P2, PT, R25, UR10, !P0 ;  /* 0x0000000a19007c0c */ /* 0x020fe2000c741270 */
[----:B------:R-:W4:Y:S01]  /*1f1d0*/  LDCU UR10, c[0x0][0x39c] ;  /* 0x00007380ff0a77ac */ /* 0x000f220008000800 */
[----:B------:R-:W-:-:S02]  /*1f1e0*/  LEA.HI.X.SX32 R25, R3, R2, 0x1, P6 ;  /* 0x0000000203197211 */ /* 0x000fc400030f0eff */
[----:B-1----:R-:W-:Y:S01]  /*1f1f0*/  LEA R26, P6, R28, R0, 0x1 ;  /* 0x000000001c1a7211 */ /* 0x002fe200078c08ff */
[----:B------:R-:W-:-:S03]  /*1f200*/  IMAD R3, R23, 0x4, R28 ;  /* 0x0000000417037824 */ /* 0x000fc600078e021c */
[----:B------:R-:W-:Y:S02]  /*1f210*/  LEA.HI.X.SX32 R27, R28, R2, 0x1, P6 ;  /* 0x000000021c1b7211 */ /* 0x000fe400030f0eff */
[----:B------:R-:W0:Y:S04]  /*1f220*/  LDL.LU R28, [R1+0x7e8] ;  /* 0x0007e800011c7983 */ /* 0x000e280000300800 */
[----:B------:R1:W-:Y:S04]  /*1f230*/  @P3 STG.E.U16 desc[UR8][R24.64], R21 ;  /* 0x0000001518003986 */ /* 0x0003e8000c101508 */
[----:B-1----:R-:W3:Y:S04]  /*1f240*/  LDL.LU R25, [R1+0x7e4] ;  /* 0x0007e40001197983 */ /* 0x002ee80000300800 */
[----:B------:R1:W-:Y:S01]  /*1f250*/  @P4 STG.E.U16 desc[UR8][R26.64], R4 ;  /* 0x000000041a004986 */ /* 0x0003e2000c101508 */
[----:B------:R-:W-:-:S02]  /*1f260*/  LEA R24, P6, R3, R0, 0x1 ;  /* 0x0000000003187211 */ /* 0x000fc400078c08ff */
[----:B-1----:R-:W-:Y:S02]  /*1f270*/  PRMT R4, R4, 0x7632, R4 ;  /* 0x0000763204047816 */ /* 0x002fe40000000004 */
[----:B0-----:R-:W-:Y:S01]  /*1f280*/  ISETP.LT.AND P4, PT, R28, UR6, !P0 ;  /* 0x000000061c007c0c */ /* 0x001fe2000c781270 */
[----:B------:R-:W0:Y:S01]  /*1f290*/  LDCU UR6, c[0x0][0x39c] ;  /* 0x00007380ff0677ac */ /* 0x000e220008000800 */
[----:B------:R-:W0:Y:S01]  /*1f2a0*/  LDL.LU R28, [R1+0x7f4] ;  /* 0x0007f400011c7983 */ /* 0x000e220000300800 */
[----:B---3--:R-:W-:Y:S01]  /*1f2b0*/  ISETP.LT.AND P3, PT, R25, UR5, !P0 ;  /* 0x0000000519007c0c */ /* 0x008fe2000c761270 */
[----:B------:R-:W1:Y:S01]  /*1f2c0*/  LDCU UR5, c[0x0][0x39c] ;  /* 0x00007380ff0577ac */ /* 0x000e620008000800 */
[----:B------:R-:W-:Y:S01]  /*1f2d0*/  LEA.HI.X.SX32 R25, R3, R2, 0x1, P6 ;  /* 0x0000000203197211 */ /* 0x000fe200030f0eff */
[----:B------:R-:W-:-:S04]  /*1f2e0*/  IMAD R3, R23, 0x4, R3 ;  /* 0x0000000417037824 */ /* 0x000fc800078e0203 */
[----:B------:R3:W-:Y:S01]  /*1f2f0*/  @P5 STG.E.U16 desc[UR8][R24.64], R4 ;  /* 0x0000000418005986 */ /* 0x0007e2000c101508 */
[----:B------:R-:W-:-:S04]  /*1f300*/  LEA R26, P5, R3, R0, 0x1 ;  /* 0x00000000031a7211 */ /* 0x000fc800078a08ff */
[----:B------:R-:W-:Y:S01]  /*1f310*/  LEA.HI.X.SX32 R27, R3, R2, 0x1, P5 ;  /* 0x00000002031b7211 */ /* 0x000fe200028f0eff */
[C---:B---3--:R-:W-:Y:S01]  /*1f320*/  IMAD R4, R23.reuse, 0x4, R3 ;  /* 0x0000000417047824 */ /* 0x048fe200078e0203 */
[----:B--2---:R-:W-:Y:S01]  /*1f330*/  ISETP.LT.AND P6, PT, R22, UR7, !P0 ;  /* 0x0000000716007c0c */ /* 0x004fe2000c7c1270 */
[----:B------:R-:W2:Y:S01]  /*1f340*/  LDCU UR7, c[0x0][0x39c] ;  /* 0x00007380ff0777ac */ /* 0x000ea20008000800 */
[----:B------:R-:W2:Y:S02]  /*1f350*/  LDL.LU R22, [R1+0x7f8] ;  /* 0x0007f80001167983 */ /* 0x000ea40000300800 */
[C---:B------:R-:W-:Y:S01]  /*1f360*/  LEA R24, P5, R4.reuse, R0, 0x1 ;  /* 0x0000000004187211 */ /* 0x040fe200078a08ff */
[----:B------:R-:W-:Y:S01]  /*1f370*/  IMAD R3, R23, 0x4, R4 ;  /* 0x0000000417037824 */ /* 0x000fe200078e0204 */
[----:B------:R-:W-:Y:S02]  /*1f380*/  PRMT R8, R7, 0x7632, R8 ;  /* 0x0000763207087816 */ /* 0x000fe40000000008 */
[----:B------:R-:W3:Y:S01]  /*1f390*/  LDL.LU R7, [R1+0xa18] ;  /* 0x000a180001077983 */ /* 0x000ee20000300800 */
[----:B------:R-:W-:-:S03]  /*1f3a0*/  LEA.HI.X.SX32 R25, R4, R2, 0x1, P5 ;  /* 0x0000000204197211 */ /* 0x000fc600028f0eff */
[----:B------:R-:W1:Y:S01]  /*1f3b0*/  LDL.LU R4, [R1+0x7f0] ;  /* 0x0007f00001047983 */ /* 0x000e620000300800 */
[----:B------:R-:W-:-:S03]  /*1f3c0*/  PRMT R12, R12, 0x7632, R12 ;  /* 0x000076320c0c7816 */ /* 0x000fc6000000000c */
[----:B------:R-:W-:Y:S04]  /*1f3d0*/  @P2 STG.E.U16 desc[UR8][R26.64], R8 ;  /* 0x000000081a002986 */ /* 0x000fe8000c101508 */
[----:B------:R5:W-:Y:S01]  /*1f3e0*/  @P3 STG.E.U16 desc[UR8][R24.64], R12 ;  /* 0x0000000c18003986 */ /* 0x000be2000c101508 */
[----:B0-----:R-:W-:Y:S01]  /*1f3f0*/  ISETP.LT.AND P3, PT, R28, UR6, !P0 ;  /* 0x000000061c007c0c */ /* 0x001fe2000c761270 */
[----:B------:R-:W0:Y:S02]  /*1f400*/  LDCU UR6, c[0x0][0x39c] ;  /* 0x00007380ff0677ac */ /* 0x000e240008000800 */
[----:B------:R-:W3:Y:S04]  /*1f410*/  LDL.LU R28, [R1+0x7fc] ;  /* 0x0007fc00011c7983 */ /* 0x000ee80000300800 */
[----:B-----5:R-:W5:Y:S01]  /*1f420*/  LDL.LU R12, [R1+0x804] ;  /* 0x00080400010c7983 */ /* 0x020f620000300800 */
[----:B------:R-:W-:-:S02]  /*1f430*/  LEA R26, P5, R3, R0, 0x1 ;  /* 0x00000000031a7211 */ /* 0x000fc400078a08ff */
[----:B------:R-:W-:Y:S02]  /*1f440*/  PRMT R20, R20, 0x7632, R20 ;  /* 0x0000763214147816 */ /* 0x000fe40000000014 */
[----:B------:R-:W-:-:S05]  /*1f450*/  LEA.HI.X.SX32 R27, R3, R2, 0x1, P5 ;  /* 0x00000002031b7211 */ /* 0x000fca00028f0eff */
[----:B------:R0:W-:Y:S02]  /*1f460*/  @P4 STG.E.U16 desc[UR8][R26.64], R20 ;  /* 0x000000141a004986 */ /* 0x0001e4000c101508 */
[----:B0-----:R-:W0:Y:S01]  /*1f470*/  LDC R20, c[0x0][0x3b8] ;  /* 0x0000ee00ff147b82 */ /* 0x001e220000000800 */
[----:B------:R-:W-:Y:S02]  /*1f480*/  PRMT R16, R16, 0x7632, R16 ;  /* 0x0000763210107816 */ /* 0x000fe40000000010 */
[----:B------:R-:W-:Y:S02]  /*1f490*/  PRMT R8, R8, 0x7632, R8 ;  /* 0x0000763208087816 */ /* 0x000fe40000000008 */
[----:B-1----:R-:W-:Y:S01]  /*1f4a0*/  ISETP.LT.AND P2, PT, R4, UR5, !P0 ;  /* 0x0000000504007c0c */ /* 0x002fe2000c741270 */
[----:B------:R-:W3:Y:S01]  /*1f4b0*/  LDCU UR5, c[0x0][0x39c] ;  /* 0x00007380ff0577ac */ /* 0x000ee20008000800 */
[----:B------:R-:W-:-:S04]  /*1f4c0*/  IMAD R4, R23, 0x4, R3 ;  /* 0x0000000417047824 */ /* 0x000fc800078e0203 */
[----:B0-----:R-:W-:Y:S01]  /*1f4d0*/  IMAD R3, R20, 0x4, R4 ;  /* 0x0000000414037824 */ /* 0x001fe200078e0204 */
[----:B------:R-:W-:-:S04]  /*1f4e0*/  LEA R24, P4, R4, R0, 0x1 ;  /* 0x0000000004187211 */ /* 0x000fc800078808ff */
[----:B------:R-:W-:Y:S02]  /*1f4f0*/  LEA.HI.X.SX32 R25, R4, R2, 0x1, P4 ;  /* 0x0000000204197211 */ /* 0x000fe400020f0eff */
[C---:B------:R-:W-:Y:S02]  /*1f500*/  LEA R26, P4, R3.reuse, R0, 0x1 ;  /* 0x00000000031a7211 */ /* 0x040fe400078808ff */
[----:B--2---:R-:W-:Y:S01]  /*1f510*/  ISETP.LT.AND P5, PT, R22, UR7, !P0 ;  /* 0x0000000716007c0c */ /* 0x004fe2000c7a1270 */
[----:B------:R0:W-:Y:S01]  /*1f520*/  @P6 STG.E.U16 desc[UR8][R24.64], R16 ;  /* 0x0000001018006986 */ /* 0x0001e2000c101508 */
[----:B------:R-:W-:Y:S01]  /*1f530*/  LEA.HI.X.SX32 R27, R3, R2, 0x1, P4 ;  /* 0x00000002031b7211 */ /* 0x000fe200020f0eff */
[----:B------:R-:W-:Y:S01]  /*1f540*/  IMAD R4, R20, 0x4, R3 ;  /* 0x0000000414047824 */ /* 0x000fe200078e0203 */
[----:B------:R-:W5:Y:S01]  /*1f550*/  LDCU UR7, c[0x0][0x39c] ;  /* 0x00007380ff0777ac */ /* 0x000f620008000800 */
[----:B------:R-:W2:Y:S04]  /*1f560*/  LDL.LU R22, [R1+0x14] ;  /* 0x0000140001167983 */ /* 0x000ea80000300800 */
[----:B------:R-:W2:Y:S04]  /*1f570*/  LDL.LU R23, [R1+0x4] ;  /* 0x0000040001177983 */ /* 0x000ea80000300800 */
[----:B------:R-:W-:Y:S01]  /*1f580*/  @P2 STG.E.U16 desc[UR8][R26.64], R8 ;  /* 0x000000081a002986 */ /* 0x000fe2000c101508 */
[----:B0-----:R-:W-:Y:S01]  /*1f590*/  LEA R24, P6, R4, R0, 0x1 ;  /* 0x0000000004187211 */ /* 0x001fe200078c08ff */
[----:B------:R-:W-:-:S03]  /*1f5a0*/  IMAD R3, R20, 0x4, R4 ;  /* 0x0000000414037824 */ /* 0x000fc600078e0204 */
[----:B------:R-:W-:Y:S02]  /*1f5b0*/  LEA.HI.X.SX32 R25, R4, R2, 0x1, P6 ;  /* 0x0000000204197211 */ /* 0x000fe400030f0eff */
[----:B------:R-:W-:-:S05]  /*1f5c0*/  PRMT R4, R21, 0x7632, R4 ;  /* 0x0000763215047816 */ /* 0x000fca0000000004 */
[----:B------:R0:W-:Y:S01]  /*1f5d0*/  @P3 STG.E.U16 desc[UR8][R24.64], R4 ;  /* 0x0000000418003986 */ /* 0x0001e2000c101508 */
[----:B---3--:R-:W-:Y:S01]  /*1f5e0*/  ISETP.LT.AND P4, PT, R28, UR5, !P0 ;  /* 0x000000051c007c0c */ /* 0x008fe2000c781270 */
[----:B0-----:R-:W-:Y:S02]  /*1f5f0*/  IMAD R4, R20, 0x4, R3 ;  /* 0x0000000414047824 */ /* 0x001fe400078e0203 */
[----:B------:R-:W3:Y:S01]  /*1f600*/  LDL.LU R28, [R1+0x808] ;  /* 0x00080800011c7983 */ /* 0x000ee20000300800 */
[----:B------:R-:W-:Y:S01]  /*1f610*/  LEA R26, P6, R3, R0, 0x1 ;  /* 0x00000000031a7211 */ /* 0x000fe200078c08ff */
[----:B------:R-:W3:Y:S02]  /*1f620*/  LDCU UR5, c[0x0][0x39c] ;  /* 0x00007380ff0577ac */ /* 0x000ee40008000800 */
[----:B------:R-:W2:Y:S04]  /*1f630*/  LDL.LU R27, [R1+0x800] ;  /* 0x00080000011b7983 */ /* 0x000ea80000300800 */
[----:B------:R-:W3:Y:S04]  /*1f640*/  LDL.LU R21, [R1+0xa14] ;  /* 0x000a140001157983 */ /* 0x000ee80000300800 */
[----:B------:R-:W3:Y:S01]  /*1f650*/  LDL.LU R8, [R1+0x80c] ;  /* 0x00080c0001087983 */ /* 0x000ee20000300800 */
[----:B-----5:R-:W-:Y:S01]  /*1f660*/  ISETP.LT.AND P3, PT, R12, UR7, !P0 ;  /* 0x000000070c007c0c */ /* 0x020fe2000c761270 */
[----:B------:R-:W0:Y:S02]  /*1f670*/  LDCU UR7, c[0x0][0x39c] ;  /* 0x00007380ff0777ac */ /* 0x000e240008000800 */
[----:B------:R-:W0:Y:S01]  /*1f680*/  LDL.LU R12, [R1+0x810] ;  /* 0x00081000010c7983 */ /* 0x000e220000300800 */
[----:B--2---:R-:W-:Y:S01]  /*1f690*/  ISETP.LT.AND P2, PT, R27, UR6, !P0 ;  /* 0x000000061b007c0c */ /* 0x004fe2000c741270 */
[----:B------:R-:W3:Y:S01]  /*1f6a0*/  LDCU UR6, c[0x0][0x39c] ;  /* 0x00007380ff0677ac */ /* 0x000ee20008000800 */
[----:B------:R-:W-:Y:S01]  /*1f6b0*/  LEA.HI.X.SX32 R27, R3, R2, 0x1, P6 ;  /* 0x00000002031b7211 */ /* 0x000fe200030f0eff */
[----:B------:R-:W-:Y:S01]  /*1f6c0*/  IMAD R3, R20, 0x4, R4 ;  /* 0x0000000414037824 */ /* 0x000fe200078e0204 */
[----:B------:R-:W-:-:S03]  /*1f6d0*/  LEA R24, P6, R4, R0, 0x1 ;  /* 0x0000000004187211 */ /* 0x000fc600078c08ff */
[----:B------:R1:W-:Y:S01]  /*1f6e0*/  @P5 STG.E.U16 desc[UR8][R26.64], R22 ;  /* 0x000000161a005986 */ /* 0x0003e2000c101508 */
[----:B------:R-:W-:Y:S01]  /*1f6f0*/  LEA.HI.X.SX32 R25, R4, R2, 0x1, P6 ;  /* 0x0000000204197211 */ /* 0x000fe200030f0eff */
[----:B------:R-:W-:-:S04]  /*1f700*/  IMAD R4, R20, 0x4, R3 ;  /* 0x0000000414047824 */ /* 0x000fc800078e0203 */
[----:B------:R2:W-:Y:S01]  /*1f710*/  @P4 STG.E.U16 desc[UR8][R24.64], R5 ;  /* 0x0000000518004986 */ /* 0x0005e2000c101508 */
[C---:B-1----:R-:W-:Y:S02]  /*1f720*/  LEA R26, P6, R3.reuse, R0, 0x1 ;  /* 0x00000000031a7211 */ /* 0x042fe400078c08ff */
[----:B---3--:R-:W-:Y:S01]  /*1f730*/  ISETP.LT.AND P4, PT, R8, UR6, !P0 ;  /* 0x0000000608007c0c */ /* 0x008fe2000c781270 */
[----:B------:R-:W-:Y:S01]  /*1f740*/  IMAD R8, R20, 0x4, R4 ;  /* 0x0000000414087824 */ /* 0x000fe200078e0204 */
[----:B------:R-:W-:Y:S01]  /*1f750*/  LEA.HI.X.SX32 R27, R3, R2, 0x1, P6 ;  /* 0x00000002031b7211 */ /* 0x000fe200030f0eff */
[----:B------:R-:W1:Y:S01]  /*1f760*/  LDCU UR6, c[0x0][0x39c] ;  /* 0x00007380ff0677ac */ /* 0x000e620008000800 */
[----:B--2---:R-:W-:Y:S02]  /*1f770*/  LEA R24, P6, R4, R0, 0x1 ;  /* 0x0000000004187211 */ /* 0x004fe400078c08ff */
[----:B------:R-:W-:Y:S01]  /*1f780*/  ISETP.LT.AND P5, PT, R28, UR5, !P0 ;  /* 0x000000051c007c0c */ /* 0x000fe2000c7a1270 */
[----:B------:R2:W-:Y:S01]  /*1f790*/  @P2 STG.E.U16 desc[UR8][R26.64], R23 ;  /* 0x000000171a002986 */ /* 0x0005e2000c101508 */
[----:B------:R-:W-:Y:S01]  /*1f7a0*/  LEA.HI.X.SX32 R25, R4, R2, 0x1, P6 ;  /* 0x0000000204197211 */ /* 0x000fe200030f0eff */
[----:B------:R-:W-:-:S02]  /*1f7b0*/  IMAD R3, R20, 0x4, R8 ;  /* 0x0000000414037824 */ /* 0x000fc400078e0208 */
[----:B------:R-:W3:Y:S01]  /*1f7c0*/  LDL.LU R28, [R1+0xa4] ;  /* 0x0000a400011c7983 */ /* 0x000ee20000300800 */
[----:B0-----:R-:W-:Y:S01]  /*1f7d0*/  ISETP.LT.AND P2, PT, R12, UR7, !P0 ;  /* 0x000000070c007c0c */ /* 0x001fe2000c741270 */
[----:B------:R-:W0:Y:S02]  /*1f7e0*/  LDCU UR5, c[0x0][0x39c] ;  /* 0x00007380ff0577ac */ /* 0x000e240008000800 */
[----:B------:R-:W0:Y:S01]  /*1f7f0*/  LDL.LU R4, [R1+0x814] ;  /* 0x0008140001047983 */ /* 0x000e220000300800 */
[----:B------:R-:W5:Y:S01]  /*1f800*/  LDCU UR7, c[0x0][0x39c] ;  /* 0x00007380ff0777ac */ /* 0x000f620008000800 */
[C---:B--2---:R-:W-:Y:S02]  /*1f810*/  LEA R26, P6, R8.reuse, R0, 0x1 ;  /* 0x00000000081a7211 */ /* 0x044fe400078c08ff */
[----:B------:R-:W5:Y:S02]  /*1f820*/  LDL.LU R12, [R1+0x81c] ;  /* 0x00081c00010c7983 */ /* 0x000f640000300800 */
[----:B------:R-:W-:-:S02]  /*1f830*/  LEA.HI.X.SX32 R27, R8, R2, 0x1, P6 ;  /* 0x00000002081b7211 */ /* 0x000fc400030f0eff */
[----:B------:R-:W1:Y:S04]  /*1f840*/  LDL.LU R8, [R1+0x818] ;  /* 0x0008180001087983 */ /* 0x000e680000300800 */
[----:B------:R2:W-:Y:S04]  /*1f850*/  @P3 STG.E.U16 desc[UR8][R24.64], R13 ;  /* 0x0000000d18003986 */ /* 0x0005e8000c101508 */
[----:B------:R0:W-:Y:S01]  /*1f860*/  @P5 STG.E.U16 desc[UR8][R26.64], R21 ;  /* 0x000000151a005986 */ /* 0x0001e2000c101508 */
[----:B--2---:R-:W-:-:S04]  /*1f870*/  LEA R24, P6, R3, R0, 0x1 ;  /* 0x0000000003187211 */ /* 0x004fc800078c08ff */
[----:B------:R-:W-:-:S05]  /*1f880*/  LEA.HI.X.SX32 R25, R3, R2, 0x1, P6 ;  /* 0x0000000203197211 */ /* 0x000fca00030f0eff */
[----:B------:R2:W-:Y:S01]  /*1f890*/  @P4 STG.E.U16 desc[UR8][R24.64], R17 ;  /* 0x0000001118004986 */ /* 0x0005e2000c101508 */
[----:B------:R-:W-:Y:S02]  /*1f8a0*/  PRMT R5, R22, 0x7632, R5 ;  /* 0x0000763216057816 */ /* 0x000fe40000000005 */
[----:B0-----:R-:W-:Y:S01]  /*1f8b0*/  ISETP.LT.AND P3, PT, R4, UR5, !P0 ;  /* 0x0000000504007c0c */ /* 0x001fe2000c761270 */
[----:B------:R-:W-:Y:S01]  /*1f8c0*/  IMAD R4, R20, 0x4, R3 ;  /* 0x0000000414047824 */ /* 0x000fe200078e0203 */
[----:B------:R-:W0:Y:S04]  /*1f8d0*/  LDCU UR5, c[0x0][0x39c] ;  /* 0x00007380ff0577ac */ /* 0x000e280008000800 */
[----:B------:R-:W-:Y:S02]  /*1f8e0*/  LEA R26, P6, R4, R0, 0x1 ;  /* 0x00000000041a7211 */ /* 0x000fe400078c08ff */
[----:B-1----:R-:W-:Y:S01]  /*1f8f0*/  ISETP.LT.AND P5, PT, R8, UR6, !P0 ;  /* 0x0000000608007c0c */ /* 0x002fe2000c7a1270 */
[----:B------:R-:W-:Y:S01]  /*1f900*/  IMAD R8, R20, 0x4, R4 ;  /* 0x0000000414087824 */ /* 0x000fe200078e0204 */
[----:B------:R-:W-:Y:S01]  /*1f910*/  LEA.HI.X.SX32 R27, R4, R2, 0x1, P6 ;  /* 0x00000002041b7211 */ /* 0x000fe200030f0eff */
[----:B------:R-:W1:Y:S01]  /*1f920*/  LDCU UR6, c[0x0][0x39c] ;  /* 0x00007380ff0677ac */ /* 0x000e620008000800 */
[----:B------:R-:W0:Y:S02]  /*1f930*/  LDL.LU R4, [R1+0x820] ;  /* 0x0008200001047983 */ /* 0x000e240000300800 */
[----:B--2---:R-:W-:-:S02]  /*1f940*/  LEA R24, P6, R8, R0, 0x1 ;  /* 0x0000000008187211 */ /* 0x004fc400078c08ff */
[----:B-----5:R-:W-:Y:S01]  /*1f950*/  ISETP.LT.AND P4, PT, R12, UR7, !P0 ;  /* 0x000000070c007c0c */ /* 0x020fe2000c781270 */
[----:B------:R-:W-:Y:S01]  /*1f960*/  IMAD R3, R20, 0x4, R8 ;  /* 0x0000000414037824 */ /* 0x000fe200078e0208 */
[----:B------:R-:W-:Y:S01]  /*1f970*/  LEA.HI.X.SX32 R25, R8, R2, 0x1, P6 ;  /* 0x0000000208197211 */ /* 0x000fe200030f0eff */
[----:B------:R-:W2:Y:S01]  /*1f980*/  LDL.LU R12, [R1+0x824] ;  /* 0x00082400010c7983 */ /* 0x000ea20000300800 */
[----:B------:R-:W-:Y:S01]  /*1f990*/  PRMT R16, R23, 0x7632, R16 ;  /* 0x0000763217107816 */ /* 0x000fe20000000010 */
[----:B------:R-:W2:Y:S02]  /*1f9a0*/  LDCU UR7, c[0x0][0x39c] ;  /* 0x00007380ff0777ac */ /* 0x000ea40008000800 */
[----:B------:R-:W-:Y:S04]  /*1f9b0*/  @P2 STG.E.U16 desc[UR8][R26.64], R9 ;  /* 0x000000091a002986 */ /* 0x000fe8000c101508 */
[----:B------:R-:W5:Y:S04]  /*1f9c0*/  LDL.LU R22, [R1+0xa10] ;  /* 0x000a100001167983 */ /* 0x000f680000300800 */
[----:B------:R-:W2:Y:S04]  /*1f9d0*/  LDL.LU R8, [R1+0x82c] ;  /* 0x00082c0001087983 */ /* 0x000ea80000300800 */
[----:B---3--:R3:W-:Y:S04]  /*1f9e0*/  @P3 STG.E.U16 desc[UR8][R24.64], R28 ;  /* 0x0000001c18003986 */ /* 0x0087e8000c101508 */
[----:B---3--:R-:W1:Y:S01]  /*1f9f0*/  LDL.LU R25, [R1+0x828] ;  /* 0x0008280001197983 */ /* 0x008e620000300800 */
[----:B------:R-:W-:-:S04]  /*1fa00*/  LEA R26, P6, R3, R0, 0x1 ;  /* 0x00000000031a7211 */ /* 0x000fc800078c08ff */
[----:B------:R-:W-:-:S05]  /*1fa10*/  LEA.HI.X.SX32 R27, R3, R2, 0x1, P6 ;  /* 0x00000002031b7211 */ /* 0x000fca00030f0eff */
[----:B------:R3:W-:Y:S04]  /*1fa20*/  @P5 STG.E.U16 desc[UR8][R26.64], R5 ;  /* 0x000000051a005986 */ /* 0x0007e8000c101508 */
[----:B---3--:R-:W3:Y:S04]  /*1fa30*/  LDL.LU R27, [R1+0x830] ;  /* 0x00083000011b7983 */ /* 0x008ee80000300800 */
[----:B------:R-:W2:Y:S01]  /*1fa40*/  LDL.LU R26, [R1+0x834] ;  /* 0x00083400011a7983 */ /* 0x000ea20000300800 */
[----:B0-----:R-:W-:Y:S01]  /*1fa50*/  ISETP.LT.AND P2, PT, R4, UR5, !P0 ;  /* 0x0000000504007c0c */ /* 0x001fe2000c741270 */
[--C-:B------:R-:W-:Y:S01]  /*1fa60*/  IMAD R4, R20, 0x4, R3.reuse ;  /* 0x0000000414047824 */ /* 0x100fe200078e0203 */
[----:B------:R-:W-:Y:S01]  /*1fa70*/  PRMT R3, R5, 0x7632, R3 ;  /* 0x0000763205037816 */ /* 0x000fe20000000003 */
[----:B------:R-:W2:Y:S03]  /*1fa80*/  LDCU UR5, c[0x0][0x39c] ;  /* 0x00007380ff0577ac */ /* 0x000ea60008000800 */
[----:B------:R-:W-:Y:S01]  /*1fa90*/  LEA R24, P6, R4, R0, 0x1 ;  /* 0x0000000004187211 */ /* 0x000fe200078c08ff */
[----:B------:R-:W-:Y:S01]  /*1faa0*/  IMAD R5, R20, 0x4, R4 ;  /* 0x0000000414057824 */ /* 0x000fe200078e0204 */
[----:B-1----:R-:W-:Y:S01]  /*1fab0*/  ISETP.LT.AND P3, PT, R25, UR6, !P0 ;  /* 0x0000000619007c0c */ /* 0x002fe2000c761270 */
[----:B------:R-:W3:Y:S01]  /*1fac0*/  LDCU UR6, c[0x0][0x39c] ;  /* 0x00007380ff0677ac */ /* 0x000ee20008000800 */
[----:B------:R-:W-:-:S05]  /*1fad0*/  LEA.HI.X.SX32 R25, R4, R2, 0x1, P6 ;  /* 0x0000000204197211 */ /* 0x000fca00030f0eff */
[----:B------:R0:W-:Y:S01]  /*1fae0*/  @P4 STG.E.U16 desc[UR8][R24.64], R3 ;  /* 0x0000000318004986 */ /* 0x0001e2000c101508 */
[----:B------:R-:W-:-:S03]  /*1faf0*/  LEA R4, P4, R5, R0, 0x1 ;  /* 0x0000000005047211 */ /* 0x000fc600078808ff */
[----:B0-----:R-:W4:Y:S01]  /*1fb00*/  LDL.LU R24, [R1+0x838] ;  /* 0x0008380001187983 */ /* 0x001f220000300800 */
[----:B------:R-:W-:Y:S01]  /*1fb10*/  IMAD R3, R20, 0x4, R5 ;  /* 0x0000000414037824 */ /* 0x000fe200078e0205 */
[----:B------:R-:W-:Y:S02]  /*1fb20*/  LEA.HI.X.SX32 R5, R5, R2, 0x1, P4 ;  /* 0x0000000205057211 */ /* 0x000fe400020f0eff */
[----:B------:R-:W5:Y:S04]  /*1fb30*/  LDL.LU R23, [R1+0xa0c] ;  /* 0x000a0c0001177983 */ /* 0x000f680000300800 */
[----:B------:R0:W-:Y:S04]  /*1fb40*/  @P2 STG.E.U16 desc[UR8][R4.64], R16 ;  /* 0x0000001004002986 */ /* 0x0001e8000c101508 */
[----:B------:R-:W5:Y:S04]  /*1fb50*/  LDL.LU R25, [R1+0x83c] ;  /* 0x00083c0001197983 */ /* 0x000f680000300800 */
[----:B0-----:R-:W5:Y:S01]  /*1fb60*/  LDL.LU R16, [R1+0x840] ;  /* 0x0008400001107983 */ /* 0x001f620000300800 */
[----:B--2---:R-:W-:Y:S01]  /*1fb70*/  ISETP.LT.AND P6, PT, R8, UR5, !P0 ;  /* 0x0000000508007c0c */ /* 0x004fe2000c7c1270 */
[----:B------:R-:W4:Y:S01]  /*1fb80*/  LDCU UR5, c[0x0][0x39c] ;  /* 0x00007380ff0577ac */ /* 0x000f220008000800 */
[----:B------:R-:W-:Y:S01]  /*1fb90*/  ISETP.LT.AND P5, PT, R12, UR7, !P0 ;  /* 0x000000070c007c0c */ /* 0x000fe2000c7a1270 */
[----:B------:R-:W-:Y:S01]  /*1fba0*/  IMAD R8, R20, 0x4, R3 ;  /* 0x0000000414087824 */ /* 0x000fe200078e0203 */
[----:B------:R-:W-:Y:S01]  /*1fbb0*/  LEA R12, P4, R3, R0, 0x1 ;  /* 0x00000000030c7211 */ /* 0x000fe200078808ff */
[----:B------:R-:W0:Y:S01]  /*1fbc0*/  LDCU UR7, c[0x0][0x39c] ;  /* 0x00007380ff0777ac */ /* 0x000e220008000800 */
[----:B------:R-:W-:-:S02]  /*1fbd0*/  PRMT R9, R13, 0x7632, R9 ;  /* 0x000076320d097816 */ /* 0x000fc40000000009 */
[----:B------:R-:W-:Y:S02]  /*1fbe0*/  LEA.HI.X.SX32 R13, R3, R2, 0x1, P4 ;  /* 0x00000002030d7211 */ /* 0x000fe400020f0eff */
[C---:B------:R-:W-:Y:S02]  /*1fbf0*/  LEA R4, P4, R8.reuse, R0, 0x1 ;  /* 0x0000000008047211 */ /* 0x040fe400078808ff */
[----:B------:R-:W-:Y:S01]  /*1fc00*/  PRMT R21, R21, 0x7632, R21 ;  /* 0x0000763215157816 */ /* 0x000fe20000000015 */
[----:B------:R-:W-:Y:S01]  /*1fc10*/  @P3 STG.E.U16 desc[UR8][R12.64], R9 ;  /* 0x000000090c003986 */ /* 0x000fe2000c101508 */
[----:B------:R-:W-:Y:S01]  /*1fc20*/  LEA.HI.X.SX32 R5, R8, R2, 0x1, P4 ;  /* 0x0000000208057211 */ /* 0x000fe200020f0eff */
[C---:B------:R-:W-:Y:S01]  /*1fc30*/  IMAD R8, R20.reuse, 0x4, R8 ;  /* 0x0000000414087824 */ /* 0x040fe200078e0208 */
[----:B---3--:R-:W-:Y:S01]  /*1fc40*/  ISETP.LT.AND P2, PT, R27, UR6, !P0 ;  /* 0x000000061b007c0c */ /* 0x008fe2000c741270 */
[----:B------:R-:W1:Y:S02]  /*1fc50*/  LDCU UR6, c[0x0][0x39c] ;  /* 0x00007380ff0677ac */ /* 0x000e640008000800 */
[----:B------:R2:W-:Y:S01]  /*1fc60*/  @P5 STG.E.U16 desc[UR8][R4.64], R21 ;  /* 0x0000001504005986 */ /* 0x0005e2000c101508 */
[----:B------:R-:W-:Y:S01]  /*1fc70*/  IMAD R3, R20, 0x4, R8 ;  /* 0x0000000414037824 */ /* 0x000fe200078e0208 */
[----:B------:R-:W-:-:S02]  /*1fc80*/  PRMT R17, R17, 0x7632, R17 ;  /* 0x0000763211117816 */ /* 0x000fc40000000011 */
[----:B0-----:R-:W-:Y:S01]  /*1fc90*/  ISETP.LT.AND P4, PT, R26, UR7, !P0 ;  /* 0x000000071a007c0c */ /* 0x001fe2000c781270 */
[----:B------:R-:W0:Y:S01]  /*1fca0*/  LDCU UR7, c[0x0][0x39c] ;  /* 0x00007380ff0777ac */ /* 0x000e220008000800 */
[----:B--2---:R-:W-:-:S04]  /*1fcb0*/  LEA R4, P5, R8, R0, 0x1 ;  /* 0x0000000008047211 */ /* 0x004fc800078a08ff */
[----:B------:R-:W-:Y:S02]  /*1fcc0*/  LEA.HI.X.SX32 R5, R8, R2, 0x1, P5 ;  /* 0x0000000208057211 */ /* 0x000fe400028f0eff */
[----:B------:R-:W-:Y:S02]  /*1fcd0*/  LEA R8, P5, R3, R0, 0x1 ;  /* 0x0000000003087211 */ /* 0x000fe400078a08ff */
[----:B------:R-:W-:Y:S02]  /*1fce0*/  PRMT R12, R9, 0x7632, R12 ;  /* 0x00007632090c7816 */ /* 0x000fe4000000000c */
[----:B------:R-:W-:Y:S01]  /*1fcf0*/  LEA.HI.X.SX32 R9, R3, R2, 0x1, P5 ;  /* 0x0000000203097211 */ /* 0x000fe200028f0eff */
[----:B------:R2:W-:Y:S04]  /*1fd00*/  @P6 STG.E.U16 desc[UR8][R4.64], R17 ;  /* 0x0000001104006986 */ /* 0x0005e8000c101508 */
[----:B------:R3:W-:Y:S01]  /*1fd10*/  @P2 STG.E.U16 desc[UR8][R8.64], R12 ;  /* 0x0000000c08002986 */ /* 0x0007e2000c101508 */
[----:B----4-:R-:W-:Y:S01]  /*1fd20*/  ISETP.LT.AND P3, PT, R24, UR5, !P0 ;  /* 0x0000000518007c0c */ /* 0x010fe2000c761270 */
[----:B------:R-:W5:Y:S02]  /*1fd30*/  LDCU UR5, c[0x0][0x39c] ;  /* 0x00007380ff0577ac */ /* 0x000f640008000800 */
[----:B------:R-:W0:Y:S04]  /*1fd40*/  LDL.LU R24, [R1+0x844] ;  /* 0x0008440001187983 */ /* 0x000e280000300800 */
[----:B------:R-:W4:Y:S04]  /*1fd50*/  LDL.LU R26, [R1+0x18] ;  /* 0x00001800011a7983 */ /* 0x000f280000300800 */
[----:B------:R-:W4:Y:S04]  /*1fd60*/  LDL.LU R27, [R1+0x8] ;  /* 0x00000800011b7983 */ /* 0x000f280000300800 */
[----:B------:R-:W4:Y:S04]  /*1fd70*/  LDL.LU R21, [R1+0x848] ;  /* 0x0008480001157983 */ /* 0x000f280000300800 */
[----:B--2---:R-:W2:Y:S01]  /*1fd80*/  LDL.LU R17, [R1+0x84c] ;  /* 0x00084c0001117983 */ /* 0x004ea20000300800 */
[----:B-----5:R-:W-:Y:S01]  /*1fd90*/  ISETP.LT.AND P2, PT, R16, UR5, !P0 ;  /* 0x0000000510007c0c */ /* 0x020fe2000c741270 */
[----:B------:R-:W-:-:S02]  /*1fda0*/  IMAD R13, R20, 0x4, R3 ;  /* 0x00000004140d7824 */ /* 0x000fc400078e0203 */
[----:B------:R-:W5:Y:S01]  /*1fdb0*/  LDL.LU R16, [R1+0x850] ;  /* 0x0008500001107983 */ /* 0x000f620000300800 */
[----:B---3--:R-:W-:Y:S01]  /*1fdc0*/  PRMT R9, R28, 0x7632, R9 ;  /* 0x000076321c097816 */ /* 0x008fe20000000009 */
[----:B------:R-:W2:Y:S01]  /*1fdd0*/  LDCU UR5, c[0x0][0x39c] ;  /* 0x00007380ff0577ac */ /* 0x000ea20008000800 */
[----:B------:R-:W-:Y:S01]  /*1fde0*/  LEA R4, P6, R13, R0, 0x1 ;  /* 0x000000000d047211 */ /* 0x000fe200078c08ff */
[----:B------:R-:W-:-:S03]  /*1fdf0*/  IMAD R3, R20, 0x4, R13 ;  /* 0x0000000414037824 */ /* 0x000fc600078e020d */
[----:B------:R-:W-:Y:S02]  /*1fe00*/  LEA.HI.X.SX32 R5, R13, R2, 0x1, P6 ;  /* 0x000000020d057211 */ /* 0x000fe400030f0eff */
[----:B-1----:R-:W-:Y:S01]  /*1fe10*/  ISETP.LT.AND P5, PT, R25, UR6, !P0 ;  /* 0x0000000619007c0c */ /* 0x002fe2000c7a1270 */
[----:B------:R-:W1:Y:S01]  /*1fe20*/  LDCU UR6, c[0x0][0x39c] ;  /* 0x00007380ff0677ac */ /* 0x000e620008000800 */
[C---:B------:R-:W-:Y:S01]  /*1fe30*/  LEA R8, P6, R3.reuse, R0, 0x1 ;  /* 0x0000000003087211 */ /* 0x040fe200078c08ff */
[----:B------:R3:W-:Y:S02]  /*1fe40*/  @P4 STG.E.U16 desc[UR8][R4.64], R9 ;  /* 0x0000000904004986 */ /* 0x0007e4000c101508 */
[----:B---3--:R-:W-:Y:S01]  /*1fe50*/  IMAD R5, R20, 0x4, R3 ;  /* 0x0000000414057824 */ /* 0x008fe200078e0203 */
[----:B------:R-:W-:-:S03]  /*1fe60*/  LEA.HI.X.SX32 R9, R3, R2, 0x1, P6 ;  /* 0x0000000203097211 */ /* 0x000fc600030f0eff */
[----:B------:R-:W-:Y:S01]  /*1fe70*/  IMAD R3, R20, 0x4, R5 ;  /* 0x0000000414037824 */ /* 0x000fe200078e0205 */
[----:B------:R-:W-:-:S04]  /*1fe80*/  LEA R4, P6, R5, R0, 0x1 ;  /* 0x0000000005047211 */ /* 0x000fc800078c08ff */
[----:B------:R-:W-:Y:S02]  /*1fe90*/  LEA.HI.X.SX32 R5, R5, R2, 0x1, P6 ;  /* 0x0000000205057211 */ /* 0x000fe400030f0eff */
[----:B0-----:R-:W-:Y:S01]  /*1fea0*/  ISETP.LT.AND P4, PT, R24, UR7, !P0 ;  /* 0x0000000718007c0c */ /* 0x001fe2000c781270 */
[----:B------:R-:W5:Y:S01]  /*1feb0*/  LDCU UR7, c[0x0][0x39c] ;  /* 0x00007380ff0777ac */ /* 0x000f620008000800 */
[----:B----4-:R0:W-:Y:S04]  /*1fec0*/  @P3 STG.E.U16 desc[UR8][R8.64], R26 ;  /* 0x0000001a08003986 */ /* 0x0101e8000c101508 */
[----:B------:R3:W-:Y:S01]  /*1fed0*/  @P5 STG.E.U16 desc[UR8][R4.64], R6 ;  /* 0x0000000604005986 */ /* 0x0007e2000c101508 */
[----:B0-----:R-:W-:Y:S02]  /*1fee0*/  LEA R8, P6, R3, R0, 0x1 ;  /* 0x0000000003087211 */ /* 0x001fe400078c08ff */
[----:B--2---:R-:W-:Y:S01]  /*1fef0*/  ISETP.LT.AND P5, PT, R17, UR5, !P0 ;  /* 0x0000000511007c0c */ /* 0x004fe2000c7a1270 */
[C---:B------:R-:W-:Y:S01]  /*1ff00*/  IMAD R12, R20.reuse, 0x4, R3 ;  /* 0x00000004140c7824 */ /* 0x040fe200078e0203 */
[----:B------:R-:W-:Y:S01]  /*1ff10*/  LEA.HI.X.SX32 R9, R3, R2, 0x1, P6 ;  /* 0x0000000203097211 */ /* 0x000fe200030f0eff */
[----:B------:R-:W2:Y:S01]  /*1ff20*/  LDL.LU R17, [R1+0x854] ;  /* 0x0008540001117983 */ /* 0x000ea20000300800 */
[----:B-1----:R-:W-:Y:S01]  /*1ff30*/  ISETP.LT.AND P3, PT, R21, UR6, !P0 ;  /* 0x0000000615007c0c */ /* 0x002fe2000c761270 */
[----:B------:R-:W-:Y:S01]  /*1ff40*/  IMAD R3, R20, 0x4, R12 ;  /* 0x0000000414037824 */ /* 0x000fe200078e020c */
[----:B---3--:R-:W-:Y:S01]  /*1ff50*/  LEA R4, P6, R12, R0, 0x1 ;  /* 0x000000000c047211 */ /* 0x008fe200078c08ff */
[----:B------:R-:W3:Y:S01]  /*1ff60*/  LDL.LU R28, [R1+0xa8] ;  /* 0x0000a800011c7983 */ /* 0x000ee20000300800 */
[----:B------:R-:W2:Y:S03]  /*1ff70*/  LDCU UR6, c[0x0][0x39c] ;  /* 0x00007380ff0677ac */ /* 0x000ea60008000800 */
[----:B------:R0:W-:Y:S01]  /*1ff80*/  @P2 STG.E.U16 desc[UR8][R8.64], R27 ;  /* 0x0000001b08002986 */ /* 0x0001e2000c101508 */
[----:B-----5:R-:W-:Y:S01]  /*1ff90*/  ISETP.LT.AND P2, PT, R16, UR7, !P0 ;  /* 0x0000000710007c0c */ /* 0x020fe2000c741270 */
[----:B------:R-:W1:Y:S02]  /*1ffa0*/  LDCU UR5, c[0x0][0x39c] ;  /* 0x00007380ff0577ac */ /* 0x000e640008000800 */
[----:B------:R-:W1:Y:S01]  /*1ffb0*/  LDL.LU R24, [R1+0x860] ;  /* 0x0008600001187983 */ /* 0x000e620000300800 */
[----:B------:R-:W-:Y:S01]  /*1ffc0*/  LEA.HI.X.SX32 R5, R12, R2, 0x1, P6 ;  /* 0x000000020c057211 */ /* 0x000fe200030f0eff */
[----:B------:R-:W4:Y:S02]  /*1ffd0*/  LDCU UR7, c[0x0][0x39c] ;  /* 0x00007380ff0777ac */ /* 0x000f240008000800 */
[----:B------:R-:W4:Y:S04]  /*1ffe0*/  LDL.LU R21, [R1+0x85c] ;  /* 0x00085c0001157983 */ /* 0x000f280000300800 */
[----:B------:R-:W5:Y:S01]  /*1fff0*/  LDL.LU R16, [R1+0x858] ;  /* 0x0008580001107983 */ /* 0x000f620000300800 */
[----:B0-----:R-:W-:Y:S01]  /*20000*/  LEA R8, P6, R3, R0, 0x1 ;  /* 0x0000000003087211 */ /* 0x001fe200078c08ff */
[----:B------:R-:W-:-:S03]  /*20010*/  IMAD R12, R20, 0x4, R3 ;  /* 0x00000004140c7824 */ /* 0x000fc600078e0203 */
[----:B------:R-:W-:Y:S01]  /*20020*/  LEA.HI.X.SX32 R9, R3, R2, 0x1, P6 ;  /* 0x0000000203097211 */ /* 0x000fe200030f0eff */
[----:B------:R-:W-:Y:S01]  /*20030*/  IMAD R3, R20, 0x4, R12 ;  /* 0x0000000414037824 */ /* 0x000fe200078e020c */
[----:B------:R0:W-:Y:S04]  /*20040*/  @P4 STG.E.U16 desc[UR8][R4.64], R14 ;  /* 0x0000000e04004986 */ /* 0x0001e8000c101508 */
[----:B------:R0:W-:Y:S02]  /*20050*/  @P3 STG.E.U16 desc[UR8][R8.64], R22 ;  /* 0x0000001608003986 */ /* 0x0001e4000c101508 */
[-C--:B0-----:R-:W-:Y:S02]  /*20060*/  LEA R4, P6, R12, R0.reuse, 0x1 ;  /* 0x000000000c047211 */ /* 0x081fe400078c08ff */
[----:B------:R-:W-:-:S02]  /*20070*/  LEA R8, P3, R3, R0, 0x1 ;  /* 0x0000000003087211 */ /* 0x000fc400078608ff */
[-C--:B------:R-:W-:Y:S02]  /*20080*/  LEA.HI.X.SX32 R5, R12, R2.reuse, 0x1, P6 ;  /* 0x000000020c057211 */ /* 0x080fe400030f0eff */
[----:B------:R-:W-:-:S03]  /*20090*/  LEA.HI.X.SX32 R9, R3, R2, 0x1, P3 ;  /* 0x0000000203097211 */ /* 0x000fc600018f0eff */
[----:B------:R0:W-:Y:S04]  /*200a0*/  @P5 STG.E.U16 desc[UR8][R4.64], R18 ;  /* 0x0000001204005986 */ /* 0x0001e8000c101508 */
[----:B------:R0:W-:Y:S01]  /*200b0*/  @P2 STG.E.U16 desc[UR8][R8.64], R10 ;  /* 0x0000000a08002986 */ /* 0x0001e2000c101508 */
[----:B--2---:R-:W-:Y:S01]  /*200c0*/  ISETP.LT.AND P4, PT, R17, UR6, !P0 ;  /* 0x0000000611007c0c */ /* 0x004fe2000c781270 */
[----:B------:R-:W-:Y:S02]  /*200d0*/  IMAD R12, R20, 0x4, R3 ;  /* 0x00000004140c7824 */ /* 0x000fe400078e0203 */
[----:B------:R-:W2:Y:S01]  /*200e0*/  LDL.LU R17, [R1+0x864] ;  /* 0x0008640001117983 */ /* 0x000ea20000300800 */
[----:B------:R-:W2:Y:S01]  /*200f0*/  LDCU UR6, c[0x0][0x39c] ;  /* 0x00007380ff0677ac */ /* 0x000ea20008000800 */
[----:B-----5:R-:W-:Y:S01]  /*20100*/  ISETP.LT.AND P2, PT, R16, UR10, !P0 ;  /* 0x0000000a10007c0c */ /* 0x020fe2000c741270 */
[----:B------:R-:W5:Y:S01]  /*20110*/  LDCU UR10, c[0x0][0x39c] ;  /* 0x00007380ff0a77ac */ /* 0x000f620008000800 */
[----:B------:R-:W5:Y:S01]  /*20120*/  LDL.LU R16, [R1+0x86c] ;  /* 0x00086c0001107983 */ /* 0x000f620000300800 */
[----:B0-----:R-:W-:-:S02]  /*20130*/  LEA R4, P6, R12, R0, 0x1 ;  /* 0x000000000c047211 */ /* 0x001fc400078c08ff */
[----:B-1----:R-:W-:Y:S01]  /*20140*/  ISETP.LT.AND P3, PT, R24, UR5, !P0 ;  /* 0x0000000518007c0c */ /* 0x002fe2000c761270 */
[----:B------:R-:W5:Y:S01]  /*20150*/  LDCU UR5, c[0x0][0x39c] ;  /* 0x00007380ff0577ac */ /* 0x000f620008000800 */
[----:B------:R-:W5:Y:S01]  /*20160*/  LDL.LU R24, [R1+0x868] ;  /* 0x0008680001187983 */ /* 0x000f620000300800 */
[----:B------:R-:W-:Y:S01]  /*20170*/  LEA.HI.X.SX32 R5, R12, R2, 0x1, P6 ;  /* 0x000000020c057211 */ /* 0x000fe200030f0eff */
[----:B------:R-:W-:Y:S01]  /*20180*/  IMAD R12, R20, 0x4, R12 ;  /* 0x00000004140c7824 */ /* 0x000fe200078e020c */
[----:B------:R-:W-:-:S04]  /*20190*/  PRMT R13, R26, 0x7632, R13 ;  /* 0x000076321a0d7816 */ /* 0x000fc8000000000d */
[C---:B------:R-:W-:Y:S01]  /*201a0*/  LEA R8, P6, R12.reuse, R0, 0x1 ;  /* 0x000000000c087211 */ /* 0x040fe200078c08ff */
[----:B---3--:R0:W-:Y:S03]  /*201b0*/  @P4 STG.E.U16 desc[UR8][R4.64], R28 ;  /* 0x0000001c04004986 */ /* 0x0081e6000c101508 */
[----:B------:R-:W-:Y:S02]  /*201c0*/  LEA.HI.X.SX32 R9, R12, R2, 0x1, P6 ;  /* 0x000000020c097211 */ /* 0x000fe400030f0eff */
[----:B----4-:R-:W-:Y:S01]  /*201d0*/  ISETP.LT.AND P5, PT, R21, UR7, !P0 ;  /* 0x0000000715007c0c */ /* 0x010fe2000c7a1270 */
[----:B------:R-:W1:Y:S01]  /*201e0*/  LDCU UR7, c[0x0][0x39c] ;  /* 0x00007380ff0777ac */ /* 0x000e620008000800 */
[----:B------:R-:W3:Y:S04]  /*201f0*/  LDL.LU R21, [R1+0x870] ;  /* 0x0008700001157983 */ /* 0x000ee80000300800 */
[----:B------:R4:W-:Y:S01]  /*20200*/  @P3 STG.E.U16 desc[UR8][R8.64], R13 ;  /* 0x0000000d08003986 */ /* 0x0009e2000c101508 */
[----:B--2---:R-:W-:Y:S01]  /*20210*/  ISETP.LT.AND P4, PT, R17, UR6, !P0 ;  /* 0x0000000611007c0c */ /* 0x004fe2000c781270 */
[----:B------:R-:W-:-:S02]  /*20220*/  IMAD R3, R20, 0x4, R12 ;  /* 0x0000000414037824 */ /* 0x000fc400078e020c */
[----:B------:R-:W2:Y:S01]  /*20230*/  LDL.LU R17, [R1+0x878] ;  /* 0x0008780001117983 */ /* 0x000ea20000300800 */
[----:B------:R-:W-:Y:S01]  /*20240*/  PRMT R10, R6, 0x7632, R10 ;  /* 0x00007632060a7816 */ /* 0x000fe2000000000a */
[----:B------:R-:W3:Y:S01]  /*20250*/  LDCU UR6, c[0x0][0x39c] ;  /* 0x00007380ff0677ac */ /* 0x000ee20008000800 */
[----:B-----5:R-:W-:Y:S01]  /*20260*/  ISETP.LT.AND P3, PT, R16, UR5, !P0 ;  /* 0x0000000510007c0c */ /* 0x020fe2000c761270 */
[----:B------:R-:W-:Y:S01]  /*20270*/  IMAD R6, R20, 0x4, R3 ;  /* 0x0000000414067824 */ /* 0x000fe200078e0203 */
[----:B------:R-:W5:Y:S01]  /*20280*/  LDL.LU R16, [R1+0x874] ;  /* 0x0008740001107983 */ /* 0x000f620000300800 */
[C---:B0-----:R-:W-:Y:S01]  /*20290*/  LEA R4, P6, R3.reuse, R0, 0x1 ;  /* 0x0000000003047211 */ /* 0x041fe200078c08ff */
[----:B------:R-:W2:Y:S02]  /*202a0*/  LDCU UR5, c[0x0][0x39c] ;  /* 0x00007380ff0577ac */ /* 0x000ea40008000800 */
[----:B----4-:R-:W4:Y:S01]  /*202b0*/  LDL.LU R13, [R1+0x87c] ;  /* 0x00087c00010d7983 */ /* 0x010f220000300800 */
[----:B------:R-:W-:-:S02]  /*202c0*/  LEA.HI.X.SX32 R5, R3, R2, 0x1, P6 ;  /* 0x0000000203057211 */ /* 0x000fc400030f0eff */
[C---:B------:R-:W-:Y:S02]  /*202d0*/  LEA R8, P6, R6.reuse, R0, 0x1 ;  /* 0x0000000006087211 */ /* 0x040fe400078c08ff */
[----:B------:R-:W-:Y:S01]  /*202e0*/  PRMT R3, R27, 0x7632, R3 ;  /* 0x000076321b037816 */ /* 0x000fe20000000003 */
[----:B------:R-:W-:Y:S01]  /*202f0*/  @P5 STG.E.U16 desc[UR8][R4.64], R10 ;  /* 0x0000000a04005986 */ /* 0x000fe2000c101508 */
[----:B------:R-:W-:Y:S01]  /*20300*/  LEA.HI.X.SX32 R9, R6, R2, 0x1, P6 ;  /* 0x0000000206097211 */ /* 0x000fe200030f0eff */
[----:B------:R-:W-:Y:S01]  /*20310*/  IMAD R6, R20, 0x4, R6 ;  /* 0x0000000414067824 */ /* 0x000fe200078e0206 */
[----:B-1----:R-:W-:Y:S01]  /*20320*/  ISETP.LT.AND P5, PT, R24, UR7, !P0 ;  /* 0x0000000718007c0c */ /* 0x002fe2000c7a1270 */
[----:B------:R-:W5:Y:S02]  /*20330*/  LDCU UR7, c[0x0][0x39c] ;  /* 0x00007380ff0777ac */ /* 0x000f640008000800 */
[----:B------:R0:W-:Y:S01]  /*20340*/  @P2 STG.E.U16 desc[UR8][R8.64], R3 ;  /* 0x0000000308002986 */ /* 0x0001e2000c101508 */
[----:B------:R-:W-:-:S02]  /*20350*/  PRMT R14, R14, 0x7632, R14 ;  /* 0x000076320e0e7816 */ /* 0x000fc4000000000e */
[----:B------:R-:W-:Y:S02]  /*20360*/  PRMT R22, R22, 0x7632, R22 ;  /* 0x0000763216167816 */ /* 0x000fe40000000016 */
[----:B0-----:R-:W-:Y:S01]  /*20370*/  LEA R8, P6, R6, R0, 0x1 ;  /* 0x0000000006087211 */ /* 0x001fe200078c08ff */
[----:B------:R-:W-:-:S03]  /*20380*/  IMAD R3, R20, 0x4, R6 ;  /* 0x0000000414037824 */ /* 0x000fc600078e0206 */
[----:B------:R-:W-:Y:S02]  /*20390*/  LEA.HI.X.SX32 R9, R6, R2, 0x1, P6 ;  /* 0x0000000206097211 */ /* 0x000fe400030f0eff */
[----:B------:R-:W-:-:S04]  /*203a0*/  LEA R4, P6, R3, R0, 0x1 ;  /* 0x0000000003047211 */ /* 0x000fc800078c08ff */
[----:B------:R-:W-:Y:S01]  /*203b0*/  LEA.HI.X.SX32 R5, R3, R2, 0x1, P6 ;  /* 0x0000000203057211 */ /* 0x000fe200030f0eff */
[----:B------:R0:W-:Y:S01]  /*203c0*/  @P4 STG.E.U16 desc[UR8][R8.64], R14 ;  /* 0x0000000e08004986 */ /* 0x0001e2000c101508 */
[----:B---3--:R-:W-:Y:S01]  /*203d0*/  ISETP.LT.AND P2, PT, R21, UR6, !P0 ;  /* 0x0000000615007c0c */ /* 0x008fe2000c741270 */
[----:B------:R-:W4:Y:S02]  /*203e0*/  LDCU UR6, c[0x0][0x39c] ;  /* 0x00007380ff0677ac */ /* 0x000f240008000800 */
[----:B------:R-:W3:Y:S04]  /*203f0*/  LDL.LU R21, [R1+0x880] ;  /* 0x0008800001157983 */ /* 0x000ee80000300800 */
[----:B------:R-:W-:Y:S01]  /*20400*/  @P3 STG.E.U16 desc[UR8][R4.64], R22 ;  /* 0x0000001604003986 */ /* 0x000fe2000c101508 */
[----:B------:R-:W-:Y:S01]  /*20410*/  IMAD R6, R20, 0x4, R3 ;  /* 0x0000000414067824 */ /* 0x000fe200078e0203 */
[----:B------:R-:W-:-:S04]  /*20420*/  PRMT R18, R18, 0x7632, R18 ;  /* 0x0000763212127816 */ /* 0x000fc80000000012 */
[----:B0-----:R-:W-:-:S04]  /*20430*/  LEA R8, P6, R6, R0, 0x1 ;  /* 0x0000000006087211 */ /* 0x001fc800078c08ff */
[----:B------:R-:W-:-:S05]  /*20440*/  LEA.HI.X.SX32 R9, R6, R2, 0x1, P6 ;  /* 0x0000000206097211 */ /* 0x000fca00030f0eff */
[----:B------:R0:W-:Y:S01]  /*20450*/  @P5 STG.E.U16 desc[UR8][R8.64], R18 ;  /* 0x0000001208005986 */ /* 0x0001e2000c101508 */
[----:B--2---:R-:W-:Y:S02]  /*20460*/  ISETP.LT.AND P4, PT, R17, UR5, !P0 ;  /* 0x0000000511007c0c */ /* 0x004fe4000c781270 */
[----:B-----5:R-:W-:Y:S01]  /*20470*/  ISETP.LT.AND P3, PT, R16, UR7, !P0 ;  /* 0x0000000710007c0c */ /* 0x020fe2000c761270 */
[----:B------:R-:W2:Y:S01]  /*20480*/  LDL.LU R17, [R1+0x884] ;  /* 0x0008840001117983 */ /* 0x000ea20000300800 */
[C---:B------:R-:W-:Y:S01]  /*20490*/  IMAD R6, R20.reuse, 0x4, R6 ;  /* 0x0000000414067824 */ /* 0x040fe200078e0206 */
[----:B------:R-:W2:Y:S02]  /*204a0*/  LDCU UR7, c[0x0][0x39c] ;  /* 0x00007380ff0777ac */ /* 0x000ea40008000800 */
[----:B------:R-:W5:Y:S01]  /*204b0*/  LDL.LU R26, [R1+0x1c] ;  /* 0x00001c00011a7983 */ /* 0x000f620000300800 */
[----:B----4-:R-:W-:Y:S01]  /*204c0*/  ISETP.LT.AND P5, PT, R13, UR6, !P0 ;  /* 0x000000060d007c0c */ /* 0x010fe2000c7a1270 */
[----:B------:R-:W-:Y:S01]  /*204d0*/  IMAD R3, R20, 0x4, R6 ;  /* 0x0000000414037824 */ /* 0x000fe200078e0206 */
[----:B0-----:R-:W-:Y:S01]  /*204e0*/  LEA R8, P6, R6, R0, 0x1 ;  /* 0x0000000006087211 */ /* 0x001fe200078c08ff */
[----:B------:R-:W4:Y:S01]  /*204f0*/  LDL.LU R16, [R1+0x888] ;  /* 0x0008880001107983 */ /* 0x000f220000300800 */
[----:B------:R-:W4:Y:S03]  /*20500*/  LDCU UR6, c[0x0][0x39c] ;  /* 0x00007380ff0677ac */ /* 0x000f260008000800 */
[----:B------:R-:W4:Y:S01]  /*20510*/  LDL.LU R14, [R1+0x890] ;  /* 0x00089000010e7983 */ /* 0x000f220000300800 */
[----:B------:R-:W-:Y:S01]  /*20520*/  PRMT R12, R10, 0x7632, R12 ;  /* 0x000076320a0c7816 */ /* 0x000fe2000000000c */
[----:B------:R-:W3:Y:S02]  /*20530*/  LDCU UR5, c[0x0][0x39c] ;  /* 0x00007380ff0577ac */ /* 0x000ee40008000800 */
[----:B------:R-:W4:Y:S04]  /*20540*/  LDL.LU R27, [R1+0xc] ;  /* 0x00000c00011b7983 */ /* 0x000f280000300800 */
[----:B------:R-:W4:Y:S01]  /*20550*/  LDL.LU R13, [R1+0x88c] ;  /* 0x00088c00010d7983 */ /* 0x000f220000300800 */
[----:B------:R-:W-:Y:S01]  /*20560*/  LEA.HI.X.SX32 R9, R6, R2, 0x1, P6 ;  /* 0x0000000206097211 */ /* 0x000fe200030f0eff */
[----:B------:R-:W-:Y:S01]  /*20570*/  IMAD R10, R20, 0x4, R3 ;  /* 0x00000004140a7824 */ /* 0x000fe200078e0203 */
[C---:B------:R-:W-:Y:S01]  /*20580*/  LEA R4, P6, R3.reuse, R0, 0x1 ;  /* 0x0000000003047211 */ /* 0x040fe200078c08ff */
[----:B------:R-:W4:Y:S03]  /*20590*/  LDL.LU R18, [R1+0x894] ;  /* 0x0008940001127983 */ /* 0x000f260000300800 */
[----:B------:R-:W-:Y:S01]  /*205a0*/  LEA.HI.X.SX32 R5, R3, R2, 0x1, P6 ;  /* 0x0000000203057211 */ /* 0x000fe200030f0eff */
[----:B------:R0:W-:Y:S01]  /*205b0*/  @P2 STG.E.U16 desc[UR8][R8.64], R12 ;  /* 0x0000000c08002986 */ /* 0x0001e2000c101508 */
[----:B------:R-:W-:-:S02]  /*205c0*/  PRMT R6, R28, 0x7632, R6 ;  /* 0x000076321c067816 */ /* 0x000fc40000000006 */
[----:B0-----:R-:W-:-:S04]  /*205d0*/  LEA R8, P6, R10, R0, 0x1 ;  /* 0x000000000a087211 */ /* 0x001fc800078c08ff */
[----:B------:R-:W-:Y:S01]  /*205e0*/  LEA.HI.X.SX32 R9, R10, R2, 0x1, P6 ;  /* 0x000000020a097211 */ /* 0x000fe200030f0eff */
[----:B------:R0:W-:Y:S01]  /*205f0*/  @P4 STG.E.U16 desc[UR8][R4.64], R6 ;  /* 0x0000000604004986 */ /* 0x0001e2000c101508 */
[----:B---3--:R-:W-:Y:S01]  /*20600*/  ISETP.LT.AND P2, PT, R21, UR5, !P0 ;  /* 0x0000000515007c0c */ /* 0x008fe2000c741270 */
[----:B------:R-:W1:Y:S01]  /*20610*/  LDCU UR5, c[0x0][0x39c] ;  /* 0x00007380ff0577ac */ /* 0x000e620008000800 */
[----:B------:R-:W-:-:S05]  /*20620*/  IMAD R3, R20, 0x4, R10 ;  /* 0x0000000414037824 */ /* 0x000fca00078e020a */
[----:B0-----:R-:W-:Y:S01]  /*20630*/  LEA R4, P6, R3, R0, 0x1 ;  /* 0x0000000003047211 */ /* 0x001fe200078c08ff */
[----:B------:R-:W-:-:S03]  /*20640*/  IMAD R6, R20, 0x4, R3 ;  /* 0x0000000414067824 */ /* 0x000fc600078e0203 */
[----:B------:R-:W-:Y:S02]  /*20650*/  LEA.HI.X.SX32 R5, R3, R2, 0x1, P6 ;  /* 0x0000000203057211 */ /* 0x000fe400030f0eff */
[----:B--2---:R-:W-:Y:S01]  /*20660*/  ISETP.LT.AND P4, PT, R17, UR7, !P0 ;  /* 0x0000000711007c0c */ /* 0x004fe2000c781270 */
[----:B------:R-:W0:Y:S01]  /*20670*/  LDCU UR7, c[0x0][0x39c] ;  /* 0x00007380ff0777ac */ /* 0x000e220008000800 */
[----:B------:R-:W2:Y:S04]  /*20680*/  LDL.LU R17, [R1+0x8a0] ;  /* 0x0008a00001117983 */ /* 0x000ea80000300800 */
[----:B-----5:R3:W-:Y:S01]  /*20690*/  @P3 STG.E.U16 desc[UR8][R8.64], R26 ;  /* 0x0000001a08003986 */ /* 0x0207e2000c101508 */
[----:B----4-:R-:W-:Y:S01]  /*206a0*/  ISETP.LT.AND P3, PT, R16, UR6, !P0 ;  /* 0x0000000610007c0c */ /* 0x010fe2000c761270 */
[----:B------:R-:W-:-:S02]  /*206b0*/  IMAD R3, R20, 0x4, R6 ;  /* 0x0000000414037824 */ /* 0x000fc400078e0206 */
[----:B------:R-:W4:Y:S01]  /*206c0*/  LDL.LU R16, [R1+0x89c] ;  /* 0x00089c0001107983 */ /* 0x000f220000300800 */
[----:B------:R-:W5:Y:S01]  /*206d0*/  LDCU UR6, c[0x0][0x39c] ;  /* 0x00007380ff0677ac */ /* 0x000f620008000800 */
[C---:B---3--:R-:W-:Y:S02]  /*206e0*/  LEA R8, P6, R6.reuse, R0, 0x1 ;  /* 0x0000000006087211 */ /* 0x048fe400078c08ff */
[----:B------:R3:W-:Y:S02]  /*206f0*/  @P5 STG.E.U16 desc[UR8][R4.64], R7 ;  /* 0x0000000704005986 */ /* 0x0007e4000c101508 */
[----:B------:R-:W-:Y:S02]  /*20700*/  LEA.HI.X.SX32 R9, R6, R2, 0x1, P6 ;  /* 0x0000000206097211 */ /* 0x000fe400030f0eff */
[----:B-1----:R-:W-:Y:S01]  /*20710*/  ISETP.LT.AND P5, PT, R14, UR5, !P0 ;  /* 0x000000050e007c0c */ /* 0x002fe2000c7a1270 */
[----:B------:R-:W-:Y:S01]  /*20720*/  IMAD R6, R20, 0x4, R3 ;  /* 0x0000000414067824 */ /* 0x000fe200078e0203 */
[----:B------:R-:W4:Y:S01]  /*20730*/  LDL.LU R14, [R1+0x898] ;  /* 0x00089800010e7983 */ /* 0x000f220000300800 */
[----:B------:R-:W2:Y:S03]  /*20740*/  LDCU UR5, c[0x0][0x39c] ;  /* 0x00007380ff0577ac */ /* 0x000ea60008000800 */
[----:B------:R1:W-:Y:S01]  /*20750*/  @P2 STG.E.U16 desc[UR8][R8.64], R27 ;  /* 0x0000001b08002986 */ /* 0x0003e2000c101508 */
[----:B0-----:R-:W-:Y:S01]  /*20760*/  ISETP.LT.AND P2, PT, R13, UR7, !P0 ;  /* 0x000000070d007c0c */ /* 0x001fe2000c741270 */
[----:B------:R-:W4:Y:S02]  /*20770*/  LDCU UR7, c[0x0][0x39c] ;  /* 0x00007380ff0777ac */ /* 0x000f240008000800 */
[----:B------:R-:W4:Y:S04]  /*20780*/  LDL.LU R28, [R1+0xac] ;  /* 0x0000ac00011c7983 */ /* 0x000f280000300800 */
[----:B------:R-:W4:Y:S04]  /*20790*/  LDL.LU R13, [R1+0x8ac] ;  /* 0x0008ac00010d7983 */ /* 0x000f280000300800 */
[----:B------:R-:W4:Y:S01]  /*207a0*/  LDL.LU R12, [R1+0x8a8] ;  /* 0x0008a800010c7983 */ /* 0x000f220000300800 */
[----:B---3--:R-:W-:-:S04]  /*207b0*/  LEA R4, P6, R3, R0, 0x1 ;  /* 0x0000000003047211 */ /* 0x008fc800078c08ff */
[----:B------:R-:W-:Y:S02]  /*207c0*/  LEA.HI.X.SX32 R5, R3, R2, 0x1, P6 ;  /* 0x0000000203057211 */ /* 0x000fe400030f0eff */
[----:B-1----:R-:W-:-:S03]  /*207d0*/  LEA R8, P6, R6, R0, 0x1 ;  /* 0x0000000006087211 */ /* 0x002fc600078c08ff */
[----:B------:R0:W-:Y:S01]  /*207e0*/  @P4 STG.E.U16 desc[UR8][R4.64], R15 ;  /* 0x0000000f04004986 */ /* 0x0001e2000c101508 */
[----:B------:R-:W-:Y:S01]  /*207f0*/  LEA.HI.X.SX32 R9, R6, R2, 0x1, P6 ;  /* 0x0000000206097211 */ /* 0x000fe200030f0eff */
[----:B0-----:R-:W-:-:S04]  /*20800*/  IMAD R5, R20, 0x4, R6 ;  /* 0x0000000414057824 */ /* 0x001fc800078e0206 */
[----:B------:R-:W-:Y:S01]  /*20810*/  IMAD R3, R20, 0x4, R5 ;  /* 0x0000000414037824 */ /* 0x000fe200078e0205 */
[----:B------:R0:W-:Y:S01]  /*20820*/  @P3 STG.E.U16 desc[UR8][R8.64], R23 ;  /* 0x0000001708003986 */ /* 0x0001e2000c101508 */
[----:B------:R-:W-:-:S04]  /*20830*/  LEA R4, P6, R5, R0, 0x1 ;  /* 0x0000000005047211 */ /* 0x000fc800078c08ff */
[----:B------:R-:W-:Y:S02]  /*20840*/  LEA.HI.X.SX32 R5, R5, R2, 0x1, P6 ;  /* 0x0000000205057211 */ /* 0x000fe400030f0eff */
[----:B0-----:R-:W-:-:S04]  /*20850*/  LEA R8, P3, R3, R0, 0x1 ;  /* 0x0000000003087211 */ /* 0x001fc800078608ff */
[----:B------:R-:W-:Y:S02]  /*20860*/  LEA.HI.X.SX32 R9, R3, R2, 0x1, P3 ;  /* 0x0000000203097211 */ /* 0x000fe400018f0eff */
[----:B-----5:R-:W-:Y:S01]  /*20870*/  ISETP.LT.AND P4, PT, R18, UR6, !P0 ;  /* 0x0000000612007c0c */ /* 0x020fe2000c781270 */
[----:B------:R-:W0:Y:S01]  /*20880*/  LDCU UR6, c[0x0][0x39c] ;  /* 0x00007380ff0677ac */ /* 0x000e220008000800 */
[C---:B------:R-:W-:Y:S01]  /*20890*/  IMAD R6, R20.reuse, 0x4, R3 ;  /* 0x0000000414067824 */ /* 0x040fe200078e0203 */
[----:B------:R1:W-:Y:S03]  /*208a0*/  @P5 STG.E.U16 desc[UR8][R4.64], R19 ;  /* 0x0000001304005986 */ /* 0x0003e6000c101508 */
[----:B------:R-:W-:Y:S01]  /*208b0*/  IMAD R3, R20, 0x4, R6 ;  /* 0x0000000414037824 */ /* 0x000fe200078e0206 */
[----:B------:R3:W-:Y:S01]  /*208c0*/  @P2 STG.E.U16 desc[UR8][R8.64], R11 ;  /* 0x0000000b08002986 */ /* 0x0007e2000c101508 */
[----:B-1----:R-:W-:-:S04]  /*208d0*/  LEA R4, P5, R6, R0, 0x1 ;  /* 0x0000000006047211 */ /* 0x002fc800078a08ff */
[----:B------:R-:W-:Y:S02]  /*208e0*/  LEA.HI.X.SX32 R5, R6, R2, 0x1, P5 ;  /* 0x0000000206057211 */ /* 0x000fe400028f0eff */
[----:B---3--:R-:W-:-:S04]  /*208f0*/  LEA R8, P5, R3, R0, 0x1 ;  /* 0x0000000003087211 */ /* 0x008fc800078a08ff */
[----:B------:R-:W-:Y:S02]  /*20900*/  LEA.HI.X.SX32 R9, R3, R2, 0x1, P5 ;  /* 0x0000000203097211 */ /* 0x000fe400028f0eff */
[----:B--2---:R-:W-:Y:S02]  /*20910*/  ISETP.LT.AND P3, PT, R17, UR5, !P0 ;  /* 0x0000000511007c0c */ /* 0x004fe4000c761270 */
[----:B----4-:R-:W-:Y:S01]  /*20920*/  ISETP.LT.AND P6, PT, R16, UR7, !P0 ;  /* 0x0000000710007c0c */ /* 0x010fe2000c7c1270 */
[----:B------:R-:W2:Y:S01]  /*20930*/  LDL.LU R17, [R1+0x8bc] ;  /* 0x0008bc0001117983 */ /* 0x000ea20000300800 */
[----:B0-----:R-:W-:-:S03]  /*20940*/  ISETP.LT.AND P2, PT, R14, UR6, !P0 ;  /* 0x000000060e007c0c */ /* 0x001fc6000c741270 */
[----:B------:R-:W3:Y:S04]  /*20950*/  LDL.LU R16, [R1+0x8b8] ;  /* 0x0008b80001107983 */ /* 0x000ee80000300800 */
[----:B------:R0:W-:Y:S01]  /*20960*/  @P4 STG.E.U16 desc[UR8][R4.64], R28 ;  /* 0x0000001c04004986 */ /* 0x0001e2000c101508 */
[----:B------:R-:W-:Y:S01]  /*20970*/  IMAD R3, R20, 0x4, R3 ;  /* 0x0000000414037824 */ /* 0x000fe200078e0203 */
[----:B------:R-:W-:Y:S01]  /*20980*/  PRMT R10, R7, 0x7632, R10 ;  /* 0x00007632070a7816 */ /* 0x000fe2000000000a */
[----:B------:R-:W3:Y:S01]  /*20990*/  LDCU UR6, c[0x0][0x39c] ;  /* 0x00007380ff0677ac */ /* 0x000ee20008000800 */
[----:B------:R-:W-:Y:S01]  /*209a0*/  ISETP.LT.AND P4, PT, R13, UR10, !P0 ;  /* 0x0000000a0d007c0c */ /* 0x000fe2000c781270 */
[----:B------:R-:W4:Y:S01]  /*209b0*/  LDL.LU R14, [R1+0x8b4] ;  /* 0x0008b400010e7983 */ /* 0x000f220000300800 */
[----:B------:R-:W2:Y:S01]  /*209c0*/  LDCU UR5, c[0x0][0x39c] ;  /* 0x00007380ff0577ac */ /* 0x000ea20008000800 */
[----:B------:R-:W-:-:S02]  /*209d0*/  ISETP.LT.AND P5, PT, R12, UR11, !P0 ;  /* 0x0000000b0c007c0c */ /* 0x000fc4000c7a1270 */
[----:B------:R-:W5:Y:S01]  /*209e0*/  LDL.LU R13, [R1+0x8b0] ;  /* 0x0008b000010d7983 */ /* 0x000f620000300800 */
[----:B------:R-:W-:Y:S01]  /*209f0*/  PRMT R15, R15, 0x7632, R15 ;  /* 0x000076320f0f7816 */ /* 0x000fe2000000000f */
[----:B------:R-:W4:Y:S02]  /*20a00*/  LDCU UR7, c[0x0][0x39c] ;  /* 0x00007380ff0777ac */ /* 0x000f240008000800 */
[----:B------:R-:W4:Y:S01]  /*20a10*/  LDL.LU R12, [R1+0x8a4] ;  /* 0x0008a400010c7983 */ /* 0x000f220000300800 */
[----:B0-----:R-:W-:Y:S01]  /*20a20*/  PRMT R4, R26, 0x7632, R4 ;  /* 0x000076321a047816 */ /* 0x001fe20000000004 */
[----:B------:R-:W0:Y:S04]  /*20a30*/  LDCU UR10, c[0x0][0x39c] ;  /* 0x00007380ff0a77ac */ /* 0x000e280008000800 */
[----:B------:R1:W-:Y:S01]  /*20a40*/  @P3 STG.E.U16 desc[UR8][R8.64], R4 ;  /* 0x0000000408003986 */ /* 0x0003e2000c101508 */
[----:B------:R-:W-:Y:S01]  /*20a50*/  PRMT R23, R23, 0x7632, R23 ;  /* 0x0000763217177816 */ /* 0x000fe20000000017 */
[----:B------:R-:W0:Y:S01]  /*20a60*/  LDCU UR11, c[0x0][0x39c] ;  /* 0x00007380ff0b77ac */ /* 0x000e220008000800 */
[----:B-1----:R-:W-:Y:S01]  /*20a70*/  LEA R4, P3, R3, R0, 0x1 ;  /* 0x0000000003047211 */ /* 0x002fe200078608ff */
[----:B------:R-:W-:-:S03]  /*20a80*/  IMAD R8, R20, 0x4, R3 ;  /* 0x0000000414087824 */ /* 0x000fc600078e0203 */
[----:B------:R-:W-:Y:S01]  /*20a90*/  LEA.HI.X.SX32 R5, R3, R2, 0x1, P3 ;  /* 0x0000000203057211 */ /* 0x000fe200018f0eff */
[----:B------:R-:W-:Y:S01]  /*20aa0*/  IMAD R3, R20, 0x4, R8 ;  /* 0x0000000414037824 */ /* 0x000fe200078e0208 */
[----:B------:R-:W-:-:S03]  /*20ab0*/  LEA R6, P3, R8, R0, 0x1 ;  /* 0x0000000008067211 */ /* 0x000fc600078608ff */
[----:B------:R1:W-:Y:S01]  /*20ac0*/  @P6 STG.E.U16 desc[UR8][R4.64], R10 ;  /* 0x0000000a04006986 */ /* 0x0003e2000c101508 */
[----:B------:R-:W-:Y:S02]  /*20ad0*/  PRMT R9, R27, 0x7632, R9 ;  /* 0x000076321b097816 */ /* 0x000fe40000000009 */
[----:B------:R-:W-:Y:S01]  /*20ae0*/  LEA.HI.X.SX32 R7, R8, R2, 0x1, P3 ;  /* 0x0000000208077211 */ /* 0x000fe200018f0eff */
[----:B------:R-:W-:Y:S01]  /*20af0*/  LDS.128 R24, [R29+UR4+0x800] ;  /* 0x000800041d187984 */ /* 0x000fe20008000c00 */
[----:B-1----:R-:W-:-:S03]  /*20b00*/  LEA R4, P6, R3, R0, 0x1 ;  /* 0x0000000003047211 */ /* 0x002fc600078c08ff */
[----:B------:R-:W5:Y:S01]  /*20b10*/  LDL.LU R10, [R1+0x8c0] ;  /* 0x0008c000010a7983 */ /* 0x000f620000300800 */
[----:B------:R-:W-:Y:S01]  /*20b20*/  LEA.HI.X.SX32 R5, R3, R2, 0x1, P6 ;  /* 0x0000000203057211 */ /* 0x000fe200030f0eff */
[C---:B------:R-:W-:Y:S02]  /*20b30*/  IMAD R3, R20.reuse, 0x4, R3 ;  /* 0x0000000414037824 */ /* 0x040fe400078e0203 */
[----:B------:R1:W-:Y:S04]  /*20b40*/  @P2 STG.E.U16 desc[UR8][R6.64], R9 ;  /* 0x0000000906002986 */ /* 0x0003e8000c101508 */
[----:B------:R0:W-:Y:S01]  /*20b50*/  @P4 STG.E.U16 desc[UR8][R4.64], R15 ;  /* 0x0000000f04004986 */ /* 0x0001e2000c101508 */
[----:B-1----:R-:W-:Y:S01]  /*20b60*/  IMAD R7, R20, 0x4, R3 ;  /* 0x0000000414077824 */ /* 0x002fe200078e0203 */
[----:B0-----:R-:W-:-:S04]  /*20b70*/  LEA R4, P6, R3, R0, 0x1 ;  /* 0x0000000003047211 */ /* 0x001fc800078c08ff */
[----:B------:R-:W-:Y:S02]  /*20b80*/  LEA.HI.X.SX32 R5, R3, R2, 0x1, P6 ;  /* 0x0000000203057211 */ /* 0x000fe400030f0eff */
[----:B------:R-:W-:-:S03]  /*20b90*/  LEA R6, P6, R7, R0, 0x1 ;  /* 0x0000000007067211 */ /* 0x000fc600078c08ff */
[----:B------:R0:W-:Y:S01]  /*20ba0*/  @P5 STG.E.U16 desc[UR8][R4.64], R23 ;  /* 0x0000001704005986 */ /* 0x0001e2000c101508 */
[----:B------:R-:W-:Y:S02]  /*20bb0*/  PRMT R19, R19, 0x7632, R19 ;  /* 0x0000763213137816 */ /* 0x000fe40000000013 */
[----:B------:R-:W-:Y:S02]  /*20bc0*/  PRMT R11, R11, 0x7632, R11 ;  /* 0x000076320b0b7816 */ /* 0x000fe4000000000b */
[----:B0-----:R-:W-:Y:S02]  /*20bd0*/  LOP3.LUT R23, R29, 0x40, RZ, 0x3c, !PT ;  /* 0x000000401d177812 */ /* 0x001fe400078e3cff */
[----:B--2---:R-:W-:Y:S01]  /*20be0*/  ISETP.LT.AND P3, PT, R17, UR5, !P0 ;  /* 0x0000000511007c0c */ /* 0x004fe2000c761270 */
[----:B------:R-:W5:Y:S01]  /*20bf0*/  LDCU UR5, c[0x0][0x39c] ;  /* 0x00007380ff0577ac */ /* 0x000f620008000800 */
[----:B---3--:R-:W-:Y:S01]  /*20c00*/  ISETP.LT.AND P2, PT, R16, UR6, !P0 ;  /* 0x0000000610007c0c */ /* 0x008fe2000c741270 */
[----:B------:R-:W-:Y:S01]  /*20c10*/  IMAD R16, R20, 0x4, R7 ;  /* 0x0000000414107824 */ /* 0x000fe200078e0207 */
[----:B------:R-:W-:Y:S01]  /*20c20*/  LEA.HI.X.SX32 R7, R7, R2, 0x1, P6 ;  /* 0x0000000207077211 */ /* 0x000fe200030f0eff */
[----:B------:R-:W0:Y:S03]  /*20c30*/  LDCU UR6, c[0x0][0x39c] ;  /* 0x00007380ff0677ac */ /* 0x000e260008000800 */
[----:B------:R-:W-:-:S04]  /*20c40*/  LEA R4, P5, R16, R0, 0x1 ;  /* 0x0000000010047211 */ /* 0x000fc800078a08ff */
[----:B------:R-:W-:Y:S01]  /*20c50*/  LEA.HI.X.SX32 R5, R16, R2, 0x1, P5 ;  /* 0x0000000210057211 */ /* 0x000fe200028f0eff */
[----:B------:R-:W-:Y:S04]  /*20c60*/  @P3 STG.E.U16 desc[UR8][R6.64], R19 ;  /* 0x0000001306003986 */ /* 0x000fe8000c101508 */
[----:B------:R-:W-:Y:S04]  /*20c70*/  @P2 STG.E.U16 desc[UR8][R4.64], R11 ;  /* 0x0000000b04002986 */ /* 0x000fe8000c101508 */
[----:B------:R-:W1:Y:S01]  /*20c80*/  LDS.128 R4, [R29+UR4] ;  /* 0x000000041d047984 */ /* 0x000e620008000c00 */
[----:B----4-:R-:W-:Y:S01]  /*20c90*/  ISETP.LT.AND P4, PT, R14, UR7, !P0 ;  /* 0x000000070e007c0c */ /* 0x010fe2000c781270 */
[----:B------:R-:W2:Y:S01]  /*20ca0*/  LDCU UR7, c[0x0][0x39c] ;  /* 0x00007380ff0777ac */ /* 0x000ea20008000800 */
[----:B-----5:R-:W-:-:S02]  /*20cb0*/  ISETP.LT.AND P6, PT, R13, UR5, !P0 ;  /* 0x000000050d007c0c */ /* 0x020fc4000c7c1270 */
[----:B0-----:R-:W-:Y:S01]  /*20cc0*/  ISETP.LT.AND P3, PT, R12, UR6, !P0 ;  /* 0x000000060c007c0c */ /* 0x001fe2000c761270 */
[----:B------:R-:W-:Y:S01]  /*20cd0*/  IMAD R16, R20, 0x4, R16 ;  /* 0x0000000414107824 */ /* 0x000fe200078e0210 */
[----:B------:R-:W-:Y:S01]  /*20ce0*/  LDS.128 R12, [R29+UR4+0x400] ;  /* 0x000400041d0c7984 */ /* 0x000fe20008000c00 */
[----:B------:R-:W-:Y:S01]  /*20cf0*/  PRMT R3, R28, 0x7632, R3 ;  /* 0x000076321c037816 */ /* 0x000fe20000000003 */
[----:B------:R-:W0:Y:S02]  /*20d00*/  LDCU UR5, c[0x0][0x39c] ;  /* 0x00007380ff0577ac */ /* 0x000e240008000800 */
[----:B-1----:R-:W-:Y:S01]  /*20d10*/  STL.64 [R1+0x40], R4 ;  /* 0x0000400401007387 */ /* 0x002fe20000100a00 */
[----:B--2---:R-:W-:Y:S01]  /*20d20*/  ISETP.LT.AND P2, PT, R10, UR7, !P0 ;  /* 0x000000070a007c0c */ /* 0x004fe2000c741270 */
[----:B------:R-:W1:Y:S02]  /*20d30*/  LDCU UR6, c[0x0][0x39c] ;  /* 0x00007380ff0677ac */ /* 0x000e640008000800 */
[----:B------:R-:W-:Y:S01]  /*20d40*/  STL.64 [R1+0x48], R6 ;  /* 0x0000480601007387 */ /* 0x000fe20000100a00 */
[C---:B------:R-:W-:Y:S01]  /*20d50*/  LEA R8, P5, R16.reuse, R0, 0x1 ;  /* 0x0000000010087211 */ /* 0x040fe200078a08ff */
[----:B------:R-:W2:Y:S02]  /*20d60*/  LDCU UR7, c[0x0][0x39c] ;  /* 0x00007380ff0777ac */ /* 0x000ea40008000800 */
[----:B------:R-:W3:Y:S04]  /*20d70*/  LDS.128 R4, [R23+UR4] ;  /* 0x0000000417047984 */ /* 0x000ee80008000c00 */
[----:B---3--:R-:W-:Y:S04]  /*20d80*/  STL [R1+0x9d0], R5 ;  /* 0x0009d00501007387 */ /* 0x008fe80000100800 */
[----:B------:R3:W-:Y:S04]  /*20d90*/  STL.64 [R1+0x9b8], R6 ;  /* 0x0009b80601007387 */ /* 0x0007e80000100a00 */
[----:B------:R-:W-:Y:S04]  /*20da0*/  STL [R1+0x34], R13 ;  /* 0x0000340d01007387 */ /* 0x000fe80000100800 */
[----:B------:R-:W-:Y:S04]  /*20db0*/  STL.64 [R1+0x38], R14 ;  /* 0x0000380e01007387 */ /* 0x000fe80000100a00 */
[----:B---3--:R-:W3:Y:S01]  /*20dc0*/  LDL.LU R6, [R1+0x8d0] ;  /* 0x0008d00001067983 */ /* 0x008ee20000300800 */
[----:B------:R-:W-:Y:S01]  /*20dd0*/  IMAD.MOV.U32 R5, RZ, RZ, R12 ;  /* 0x000000ffff057224 */ /* 0x000fe200078e000c */
[----:B------:R-:W-:Y:S01]  /*20de0*/  LEA.HI.X.SX32 R9, R16, R2, 0x1, P5 ;  /* 0x0000000210097211 */ /* 0x000fe200028f0eff */
[----:B------:R-:W4:Y:S01]  /*20df0*/  LDC R7, c[0x0][0x3b8] ;  /* 0x0000ee00ff077b82 */ /* 0x000f220000000800 */
[----:B------:R-:W-:Y:S04]  /*20e00*/  LDS.128 R12, [R23+UR4+0x800] ;  /* 0x00080004170c7984 */ /* 0x000fe80008000c00 */
[----:B------:R-:W-:Y:S04]  /*20e10*/  @P4 STG.E.U16 desc[UR8][R8.64], R3 ;  /* 0x0000000308004986 */ /* 0x000fe8000c101508 */
[----:B------:R-:W5:Y:S04]  /*20e20*/  LDS.128 R8, [R23+UR4+0x400] ;  /* 0x0004000417087984 */ /* 0x000f680008000c00 */
[----:B---3--:R3:W-:Y:S04]  /*20e30*/  STL [R1+0xa08], R6 ;  /* 0x000a080601007387 */ /* 0x0087e80000100800 */
[----:B---3--:R-:W1:Y:S04]  /*20e40*/  LDL.LU R6, [R1+0x8d4] ;  /* 0x0008d40001067983 */ /* 0x008e680000300800 */
[----:B------:R3:W-:Y:S04]  /*20e50*/  STL [R1+0x9f0], R5 ;  /* 0x0009f00501007387 */ /* 0x0007e80000100800 */
[----:B---3--:R-:W3:Y:S04]  /*20e60*/  LDL.LU R5, [R1+0x8cc] ;  /* 0x0008cc0001057983 */ /* 0x008ee80000300800 */
[----:B---3--:R-:W-:Y:S04]  /*20e70*/  STL.64 [R1+0xa00], R4 ;  /* 0x000a000401007387 */ /* 0x008fe80000100a00 */
[----:B-----5:R3:W-:Y:S04]  /*20e80*/  STL [R1+0x9e0], R9 ;  /* 0x0009e00901007387 */ /* 0x0207e80000100800 */
[----:B---3--:R-:W3:Y:S01]  /*20e90*/  LDL.LU R9, [R1+0x8c8] ;  /* 0x0008c80001097983 */ /* 0x008ee20000300800 */
[----:B----4-:R-:W-:-:S04]  /*20ea0*/  IMAD R16, R7, 0x4, R16 ;  /* 0x0000000407107824 */ /* 0x010fc800078e0210 */
[----:B------:R-:W-:-:S04]  /*20eb0*/  IMAD R20, R7, 0x4, R16 ;  /* 0x0000000407147824 */ /* 0x000fc800078e0210 */
[----:B------:R-:W-:Y:S01]  /*20ec0*/  IMAD R3, R7, 0x4, R20 ;  /* 0x0000000407037824 */ /* 0x000fe200078e0214 */
[----:B------:R-:W-:-:S03]  /*20ed0*/  LEA R4, P4, R16, R0, 0x1 ;  /* 0x0000000010047211 */ /* 0x000fc600078808ff */
[C---:B------:R-:W-:Y:S01]  /*20ee0*/  IMAD R22, R7.reuse, 0x4, R3 ;  /* 0x0000000407167824 */ /* 0x040fe200078e0203 */
[----:B---3--:R-:W-:Y:S04]  /*20ef0*/  STL.64 [R1+0x9f8], R8 ;  /* 0x0009f80801007387 */ /* 0x008fe80000100a00 */
[----:B------:R3:W-:Y:S04]  /*20f00*/  STL.64 [R1+0x9c0], R10 ;  /* 0x0009c00a01007387 */ /* 0x0007e80000100a00 */
[----:B---3--:R-:W0:Y:S04]  /*20f10*/  LDL.LU R11, [R1+0x8c4] ;  /* 0x0008c400010b7983 */ /* 0x008e280000300800 */
[----:B------:R-:W3:Y:S01]  /*20f20*/  LDL.LU R10, [R1+0x40] ;  /* 0x00004000010a7983 */ /* 0x000ee20000300800 */
[----:B------:R-:W-:-:S03]  /*20f30*/  IMAD R21, R7, 0x4, R22 ;  /* 0x0000000407157824 */ /* 0x000fc600078e0216 */
[----:B------:R-:W-:Y:S04]  /*20f40*/  STL.64 [R1+0x9e8], R24 ;  /* 0x0009e81801007387 */ /* 0x000fe80000100a00 */
[----:B------:R4:W-:Y:S01]  /*20f50*/  STL.64 [R1+0x9c8], R26 ;  /* 0x0009c81a01007387 */ /* 0x0009e20000100a00 */
[----:B------:R-:W-:Y:S02]  /*20f60*/  LEA.HI.X.SX32 R5, R16, R2, 0x1, P4 ;  /* 0x0000000210057211 */ /* 0x000fe400020f0eff */
[-C--:B------:R-:W-:Y:S01]  /*20f70*/  LEA R8, P4, R20, R0.reuse, 0x1 ;  /* 0x0000000014087211 */ /* 0x080fe200078808ff */
[----:B------:R5:W0:Y:S01]  /*20f80*/  LDS.128 R16, [R29+UR4+0xc00] ;  /* 0x000c00041d107984 */ /* 0x000a220008000c00 */
[----:B----4-:R-:W-:-:S04]  /*20f90*/  LEA R26, P5, R3, R0, 0x1 ;  /* 0x00000000031a7211 */ /* 0x010fc800078a08ff */
[----:B------:R-:W-:Y:S01]  /*20fa0*/  LEA.HI.X.SX32 R27, R3, R2, 0x1, P5 ;  /* 0x00000002031b7211 */ /* 0x000fe200028f0eff */
[----:B------:R-:W-:Y:S01]  /*20fb0*/  IMAD R3, R7, 0x4, R21 ;  /* 0x0000000407037824 */ /* 0x000fe200078e0215 */
[C---:B------:R-:W-:Y:S01]  /*20fc0*/  LEA R28, P5, R21.reuse, R0, 0x1 ;  /* 0x00000000151c7211 */ /* 0x040fe200078a08ff */
[----:B------:R4:W-:Y:S01]  /*20fd0*/  STL.64 [R1+0x9d8], R14 ;  /* 0x0009d80e01007387 */ /* 0x0009e20000100a00 */
[----:B------:R-:W-:Y:S02]  /*20fe0*/  LEA.HI.X.SX32 R9, R20, R2, 0x1, P4 ;  /* 0x0000000214097211 */ /* 0x000fe400020f0eff */
[C---:B------:R-:W-:Y:S02]  /*20ff0*/  LEA R24, P4, R22.reuse, R0, 0x1 ;  /* 0x0000000016187211 */ /* 0x040fe400078808ff */
[-C--:B-----5:R-:W-:Y:S02]  /*21000*/  LEA.HI.X.SX32 R29, R21, R2.reuse, 0x1, P5 ;  /* 0x00000002151d7211 */ /* 0x0a0fe400028f0eff */
[----:B------:R-:W-:-:S02]  /*21010*/  LEA.HI.X.SX32 R25, R22, R2, 0x1, P4 ;  /* 0x0000000216197211 */ /* 0x000fc400020f0eff */
[----:B------:R-:W5:Y:S01]  /*21020*/  LDS.128 R20, [R23+UR4+0xc00] ;  /* 0x000c000417147984 */ /* 0x000f620008000c00 */
[----:B------:R-:W0:Y:S01]  /*21030*/  LDCU UR4, c[0x0][0x39c] ;  /* 0x00007380ff0477ac */ /* 0x000e220008000800 */
[----:B----4-:R-:W-:-:S04]  /*21040*/  LEA R14, P5, R3, R0, 0x1 ;  /* 0x00000000030e7211 */ /* 0x010fc800078a08ff */
[----:B------:R-:W-:Y:S02]  /*21050*/  LEA.HI.X.SX32 R15, R3, R2, 0x1, P5 ;  /* 0x00000002030f7211 */ /* 0x000fe400028f0eff */
[----:B-1----:R-:W-:Y:S01]  /*21060*/  ISETP.LT.AND P5, PT, R6, UR6, !P0 ;  /* 0x0000000606007c0c */ /* 0x002fe2000c7a1270 */
[----:B------:R-:W1:Y:S01]  /*21070*/  LDCU UR6, c[0x0][0x39c] ;  /* 0x00007380ff0677ac */ /* 0x000e620008000800 */
[----:B0-----:R-:W-:Y:S01]  /*21080*/  ISETP.LT.AND P4, PT, R11, UR5, !P0 ;  /* 0x000000050b007c0c */ /* 0x001fe2000c781270 */
[----:B------:R-:W0:Y:S01]  /*21090*/  LDCU UR5, c[0x0][0x39c] ;  /* 0x00007380ff0577ac */ /* 0x000e220008000800 */
[----:B------:R-:W0:Y:S04]  /*210a0*/  LDL.LU R11, [R1+0x8d8] ;  /* 0x0008d800010b7983 */ /* 0x000e280000300800 */
[----:B------:R-:W2:Y:S04]  /*210b0*/  LDL.LU R6, [R1+0xa08] ;  /* 0x000a080001067983 */ /* 0x000ea80000300800 */
[----:B---3--:R3:W-:Y:S04]  /*210c0*/  @P6 STG.E.U16 desc[UR8][R4.64], R10 ;  /* 0x0000000a04006986 */ /* 0x0087e8000c101508 */
[----:B---3--:R-:W3:Y:S01]  /*210d0*/  LDL.LU.64 R4, [R1+0xa00] ;  /* 0x000a000001047983 */ /* 0x008ee20000300a00 */
[----:B--2---:R-:W-:Y:S01]  /*210e0*/  ISETP.LT.AND P6, PT, R6, UR7, !P0 ;  /* 0x0000000706007c0c */ /* 0x004fe2000c7c1270 */
[----:B------:R-:W2:Y:S02]  /*210f0*/  LDCU UR7, c[0x0][0x39c] ;  /* 0x00007380ff0777ac */ /* 0x000ea40008000800 */
[----:B---3--:R3:W-:Y:S01]  /*21100*/  @P3 STG.E.U16 desc[UR8][R8.64], R4 ;  /* 0x0000000408003986 */ /* 0x0087e2000c101508 */
[----:B------:R-:W-:-:S03]  /*21110*/  ISETP.LT.AND P3, PT, R5, UR10, !P0 ;  /* 0x0000000a05007c0c */ /* 0x000fc6000c761270 */
[----:B---3--:R-:W3:Y:S04]  /*21120*/  LDL.LU.64 R8, [R1+0x9f8] ;  /* 0x0009f80001087983 */ /* 0x008ee80000300a00 */
[----:B------:R-:W4:Y:S04]  /*21130*/  LDL.LU R6, [R1+0x8dc] ;  /* 0x0008dc0001067983 */ /* 0x000f280000300800 */
[----:B------:R-:W2:Y:S04]  /*21140*/  LDL.LU R5, [R1+0x9f0] ;  /* 0x0009f00001057983 */ /* 0x000ea80000300800 */
[----:B--2---:R2:W-:Y:S04]  /*21150*/  @P2 STG.E.U16 desc[UR8][R26.64], R5 ;  /* 0x000000051a002986 */ /* 0x0045e8000c101508 */
[----:B---3--:R3:W-:Y:S04]  /*21160*/  @P4 STG.E.U16 desc[UR8][R24.64], R8 ;  /* 0x0000000818004986 */ /* 0x0087e8000c101508 */
[----:B--2---:R-:W1:Y:S04]  /*21170*/  LDL.LU R26, [R1+0x8e0] ;  /* 0x0008e000011a7983 */ /* 0x004e680000300800 */
[----:B---3--:R-:W2:Y:S01]  /*21180*/  LDL.LU.64 R24, [R1+0x9e8] ;  /* 0x0009e80001187983 */ /* 0x008ea20000300a00 */
[----:B------:R-:W-:Y:S01]  /*21190*/  ISETP.LT.AND P2, PT, R9, UR11, !P0 ;  /* 0x0000000b09007c0c */ /* 0x000fe2000c741270 */
[----:B------:R-:W-:Y:S01]  /*211a0*/  IMAD R9, R7, 0x4, R3 ;  /* 0x0000000407097824 */ /* 0x000fe200078e0203 */
[----:B0-----:R-:W-:Y:S01]  /*211b0*/  ISETP.LT.AND P4, PT, R11, UR5, !P0 ;  /* 0x000000050b007c0c */ /* 0x001fe2000c781270 */
[----:B------:R-:W0:Y:S01]  /*211c0*/  LDCU UR5, c[0x0][0x39c] ;  /* 0x00007380ff0577ac */ /* 0x000e220008000800 */
[----:B------:R-:W0:Y:S01]  /*211d0*/  LDL.LU R11, [R1+0x8e4] ;  /* 0x0008e400010b7983 */ /* 0x000e220000300800 */
[----:B------:R-:W-:-:S03]  /*211e0*/  IMAD R3, R7, 0x4, R9 ;  /* 0x0000000407037824 */ /* 0x000fc600078e0209 */
[----:B--2---:R2:W-:Y:S02]  /*211f0*/  @P5 STG.E.U16 desc[UR8][R28.64], R24 ;  /* 0x000000181c005986 */ /* 0x0045e4000c101508 */
[----:B--2---:R-:W-:-:S04]  /*21200*/  LEA R28, P5, R9, R0, 0x1 ;  /* 0x00000000091c7211 */ /* 0x004fc800078a08ff */
[----:B------:R-:W-:Y:S02]  /*21210*/  LEA.HI.X.SX32 R29, R9, R2, 0x1, P5 ;  /* 0x00000002091d7211 */ /* 0x000fe400028f0eff */
[----:B----4-:R-:W-:Y:S01]  /*21220*/  ISETP.LT.AND P5, PT, R6, UR4, !P0 ;  /* 0x0000000406007c0c */ /* 0x010fe2000c7a1270 */
[----:B------:R-:W2:Y:S01]  /*21230*/  LDCU UR4, c[0x0][0x39c] ;  /* 0x00007380ff0477ac */ /* 0x000ea20008000800 */
[----:B------:R-:W2:Y:S01]  /*21240*/  LDL.LU R6, [R1+0x8e8] ;  /* 0x0008e80001067983 */ /* 0x000ea20000300800 */
[----:B------:R-:W-:-:S03]  /*21250*/  IMAD R9, R7, 0x4, R3 ;  /* 0x0000000407097824 */ /* 0x000fc600078e0203 */
[----:B------:R3:W-:Y:S01]  /*21260*/  @P6 STG.E.U16 desc[UR8][R14.64], R12 ;  /* 0x0000000c0e006986 */ /* 0x0007e2000c101508 */
[----:B------:R-:W-:-:S03]  /*21270*/  PRMT R4, R10, 0x7632, R4 ;  /* 0x000076320a047816 */ /* 0x000fc60000000004 */
[----:B------:R-:W-:Y:S01]  /*21280*/  @P3 STG.E.U16 desc[UR8][R28.64], R16 ;  /* 0x000000101c003986 */ /* 0x000fe2000c101508 */
[----:B-1----:R-:W-:Y:S01]  /*21290*/  ISETP.LT.AND P3, PT, R26, UR6, !P0 ;  /* 0x000000061a007c0c */ /* 0x002fe2000c761270 */
[----:B------:R-:W1:Y:S02]  /*212a0*/  LDCU UR6, c[0x0][0x39c] ;  /* 0x00007380ff0677ac */ /* 0x000e640008000800 */
[----:B------:R-:W1:Y:S01]  /*212b0*/  LDL.LU R10, [R1+0x8ec] ;  /* 0x0008ec00010a7983 */ /* 0x000e620000300800 */
[----:B---3--:R-:W-:-:S04]  /*212c0*/  LEA R14, P6, R3, R0, 0x1 ;  /* 0x00000000030e7211 */ /* 0x008fc800078c08ff */
[----:B------:R-:W-:Y:S02]  /*212d0*/  LEA.HI.X.SX32 R15, R3, R2, 0x1, P6 ;  /* 0x00000002030f7211 */ /* 0x000fe400030f0eff */
[----:B------:R-:W-:-:S04]  /*212e0*/  LEA R26, P6, R9, R0, 0x1 ;  /* 0x00000000091a7211 */ /* 0x000fc800078c08ff */
[----:B------:R-:W-:Y:S01]  /*212f0*/  LEA.HI.X.SX32 R27, R9, R2, 0x1, P6 ;  /* 0x00000002091b7211 */ /* 0x000fe200030f0eff */
[----:B------:R-:W-:Y:S01]  /*21300*/  IMAD R3, R7, 0x4, R9 ;  /* 0x0000000407037824 */ /* 0x000fe200078e0209 */
[----:B-----5:R3:W-:Y:S04]  /*21310*/  @P2 STG.E.U16 desc[UR8][R14.64], R20 ;  /* 0x000000140e002986 */ /* 0x0207e8000c101508 */
[----:B------:R-:W4:Y:S04]  /*21320*/  LDL.LU R9, [R1+0x9e0] ;  /* 0x0009e00001097983 */ /* 0x000f280000300800 */
[----:B------:R5:W-:Y:S04]  /*21330*/  @P4 STG.E.U16 desc[UR8][R26.64], R4 ;  /* 0x000000041a004986 */ /* 0x000be8000c101508 */
[----:B---3--:R-:W3:Y:S01]  /*21340*/  LDL.LU.64 R14, [R1+0x9d8] ;  /* 0x0009d800010e7983 */ /* 0x008ee20000300a00 */
[----:B--2---:R-:W-:Y:S01]  /*21350*/  ISETP.LT.AND P4, PT, R6, UR4, !P0 ;  /* 0x0000000406007c0c */ /* 0x004fe2000c781270 */
[----:B------:R-:W2:Y:S02]  /*21360*/  LDCU UR4, c[0x0][0x39c] ;  /* 0x00007380ff0477ac */ /* 0x000ea40008000800 */
[----:B------:R-:W2:Y:S01]  /*21370*/  LDL.LU R6, [R1+0x8f0] ;  /* 0x0008f00001067983 */ /* 0x000ea20000300800 */
[----:B------:R-:W-:-:S02]  /*21380*/  LEA R28, P6, R3, R0, 0x1 ;  /* 0x00000000031c7211 */ /* 0x000fc400078c08ff */
[----:B0-----:R-:W-:Y:S01]  /*21390*/  ISETP.LT.AND P2, PT, R11, UR5, !P0 ;  /* 0x000000050b007c0c */ /* 0x001fe2000c741270 */
[----:B------:R-:W2:Y:S01]  /*213a0*/  LDCU UR5, c[0x0][0x39c] ;  /* 0x00007380ff0577ac */ /* 0x000ea20008000800 */
[----:B------:R-:W3:Y:S01]  /*213b0*/  LDL.LU R11, [R1+0x8f4] ;  /* 0x0008f400010b7983 */ /* 0x000ee20000300800 */
[----:B------:R-:W-:Y:S01]  /*213c0*/  LEA.HI.X.SX32 R29, R3, R2, 0x1, P6 ;  /* 0x00000002031d7211 */ /* 0x000fe200030f0eff */
[----:B------:R-:W-:Y:S01]  /*213d0*/  IMAD R3, R7, 0x4, R3 ;  /* 0x0000000407037824 */ /* 0x000fe200078e0203 */
[----:B-----5:R-:W-:Y:S02]  /*213e0*/  PRMT R4, R4, 0x7632, R4 ;  /* 0x0000763204047816 */ /* 0x020fe40000000004 */
[----:B-1----:R-:W-:Y:S01]  /*213f0*/  ISETP.LT.AND P6, PT, R10, UR6, !P0 ;  /* 0x000000060a007c0c */ /* 0x002fe2000c7c1270 */
[----:B------:R-:W0:Y:S01]  /*21400*/  LDCU UR6, c[0x0][0x39c] ;  /* 0x00007380ff0677ac */ /* 0x000e220008000800 */
[----:B------:R-:W0:Y:S04]  /*21410*/  LDL.LU R10, [R1+0x8f8] ;  /* 0x0008f800010a7983 */ /* 0x000e280000300800 */
[----:B------:R1:W-:Y:S01]  /*21420*/  @P5 STG.E.U16 desc[UR8][R28.64], R4 ;  /* 0x000000041c005986 */ /* 0x0003e2000c101508 */
[----:B------:R-:W-:-:S03]  /*21430*/  PRMT R8, R5, 0x7632, R8 ;  /* 0x0000763205087816 */ /* 0x000fc60000000008 */
[----:B------:R-:W5:Y:S01]  /*21440*/  LDL.LU R5, [R1+0x9d0] ;  /* 0x0009d00001057983 */ /* 0x000f620000300800 */
[----:B-1----:R-:W-:-:S04]  /*21450*/  LEA R28, P5, R3, R0, 0x1 ;  /* 0x00000000031c7211 */ /* 0x002fc800078a08ff */
[----:B------:R-:W-:Y:S02]  /*21460*/  LEA.HI.X.SX32 R29, R3, R2, 0x1, P5 ;  /* 0x00000002031d7211 */ /* 0x000fe400028f0eff */
[----:B------:R-:W-:-:S03]  /*21470*/  PRMT R12, R8, 0x7632, R12 ;  /* 0x00007632080c7816 */ /* 0x000fc6000000000c */
[----:B------:R1:W-:Y:S01]  /*21480*/  @P3 STG.E.U16 desc[UR8][R28.64], R8 ;  /* 0x000000081c003986 */ /* 0x0003e2000c101508 */
[----:B--2---:R-:W-:Y:S01]  /*21490*/  ISETP.LT.AND P3, PT, R6, UR5, !P0 ;  /* 0x0000000506007c0c */ /* 0x004fe2000c761270 */
[C---:B------:R-:W-:Y:S02]  /*214a0*/  IMAD R4, R7.reuse, 0x4, R3 ;  /* 0x0000000407047824 */ /* 0x040fe400078e0203 */
[----:B------:R-:W2:Y:S01]  /*214b0*/  LDL.LU R6, [R1+0x8fc] ;  /* 0x0008fc0001067983 */ /* 0x000ea20000300800 */
[----:B------:R-:W-:Y:S01]  /*214c0*/  PRMT R24, R24, 0x7632, R24 ;  /* 0x0000763218187816 */ /* 0x000fe20000000018 */
[----:B------:R-:W2:Y:S02]  /*214d0*/  LDCU UR5, c[0x0][0x39c] ;  /* 0x00007380ff0577ac */ /* 0x000ea40008000800 */
[----:B-1----:R-:W4:Y:S01]  /*214e0*/  LDL.LU R8, [R1+0x900] ;  /* 0x0009000001087983 */ /* 0x002f220000300800 */
[----:B------:R-:W-:Y:S01]  /*214f0*/  LEA R26, P5, R4, R0, 0x1 ;  /* 0x00000000041a7211 */ /* 0x000fe200078a08ff */
[----:B------:R-:W-:-:S03]  /*21500*/  IMAD R3, R7, 0x4, R4 ;  /* 0x0000000407037824 */ /* 0x000fc600078e0204 */
[----:B------:R-:W-:Y:S02]  /*21510*/  LEA.HI.X.SX32 R27, R4, R2, 0x1, P5 ;  /* 0x00000002041b7211 */ /* 0x000fe400028f0eff */
[----:B------:R-:W-:Y:S01]  /*21520*/  LEA R28, P5, R3, R0, 0x1 ;  /* 0x00000000031c7211 */ /* 0x000fe200078a08ff */
[----:B------:R-:W-:-:S03]  /*21530*/  IMAD R4, R7, 0x4, R3 ;  /* 0x0000000407047824 */ /* 0x000fc600078e0203 */
[----:B------:R-:W-:Y:S01]  /*21540*/  LEA.HI.X.SX32 R29, R3, R2, 0x1, P5 ;  /* 0x00000002031d7211 */ /* 0x000fe200028f0eff */
[----:B------:R1:W-:Y:S01]  /*21550*/  @P2 STG.E.U16 desc[UR8][R26.64], R12 ;  /* 0x0000000c1a002986 */ /* 0x0003e2000c101508 */
[----:B---3--:R-:W-:Y:S01]  /*21560*/  ISETP.LT.AND P2, PT, R11, UR4, !P0 ;  /* 0x000000040b007c0c */ /* 0x008fe2000c741270 */
[----:B------:R-:W4:Y:S02]  /*21570*/  LDCU UR4, c[0x0][0x39c] ;  /* 0x00007380ff0477ac */ /* 0x000f240008000800 */
[----:B------:R3:W-:Y:S01]  /*21580*/  @P4 STG.E.U16 desc[UR8][R28.64], R24 ;  /* 0x000000181c004986 */ /* 0x0007e2000c101508 */
[----:B------:R-:W-:Y:S01]  /*21590*/  IMAD R3, R7, 0x4, R4 ;  /* 0x0000000407037824 */ /* 0x000fe200078e0204 */
[----:B0-----:R-:W-:Y:S01]  /*215a0*/  ISETP.LT.AND P5, PT, R10, UR6, !P0 ;  /* 0x000000060a007c0c */ /* 0x001fe2000c7a1270 */
[----:B------:R-:W0:Y:S01]  /*215b0*/  LDCU UR6, c[0x0][0x39c] ;  /* 0x00007380ff0677ac */ /* 0x000e220008000800 */
[----:B-1----:R-:W-:Y:S02]  /*215c0*/  PRMT R12, R12, 0x7632, R12 ;  /* 0x000076320c0c7816 */ /* 0x002fe4000000000c */
[----:B---3--:R-:W-:-:S04]  /*215d0*/  LEA R28, P4, R4, R0, 0x1 ;  /* 0x00000000041c7211 */ /* 0x008fc800078808ff */
[----:B------:R-:W-:Y:S01]  /*215e0*/  LEA.HI.X.SX32 R29, R4, R2, 0x1, P4 ;  /* 0x00000002041d7211 */ /* 0x000fe200020f0eff */
[----:B------:R-:W-:Y:S01]  /*215f0*/  IMAD R4, R7, 0x4, R3 ;  /* 0x0000000407047824 */ /* 0x000fe200078e0203 */
[----:B------:R-:W-:-:S03]  /*21600*/  LEA R10, P4, R3, R0, 0x1 ;  /* 0x00000000030a7211 */ /* 0x000fc600078808ff */
[----:B------:R1:W-:Y:S01]  /*21610*/  @P6 STG.E.U16 desc[UR8][R28.64], R12 ;  /* 0x0000000c1c006986 */ /* 0x0003e2000c101508 */
[----:B------:R-:W-:Y:S02]  /*21620*/  PRMT R16, R16, 0x7632, R16 ;  /* 0x0000763210107816 */ /* 0x000fe40000000010 */
[----:B------:R-:W-:Y:S02]  /*21630*/  LEA.HI.X.SX32 R11, R3, R2, 0x1, P4 ;  /* 0x00000002030b7211 */ /* 0x000fe400020f0eff */
[----:B------:R-:W-:Y:S02]  /*21640*/  PRMT R20, R20, 0x7632, R20 ;  /* 0x0000763214147816 */ /* 0x000fe40000000014 */
[C---:B-1----:R-:W-:Y:S01]  /*21650*/  LEA R28, P6, R4.reuse, R0, 0x1 ;  /* 0x00000000041c7211 */ /* 0x042fe200078c08ff */
[----:B------:R-:W3:Y:S03]  /*21660*/  LDL.LU R12, [R1+0x34] ;  /* 0x00003400010c7983 */ /* 0x000ee60000300800 */
[----:B------:R-:W-:Y:S01]  /*21670*/  LEA.HI.X.SX32 R29, R4, R2, 0x1, P6 ;  /* 0x00000002041d7211 */ /* 0x000fe200030f0eff */
[----:B------:R-:W0:Y:S04]  /*21680*/  LDL.LU R7, [R1+0x904] ;  /* 0x0009040001077983 */ /* 0x000e280000300800 */
[----:B------:R1:W-:Y:S04]  /*21690*/  @P3 STG.E.U16 desc[UR8][R10.64], R16 ;  /* 0x000000100a003986 */ /* 0x0003e8000c101508 */
[----:B------:R2:W-:Y:S01]  /*216a0*/  @P2 STG.E.U16 desc[UR8][R28.64], R20 ;  /* 0x000000141c002986 */ /* 0x0005e2000c101508 */
[----:B-1----:R-:W1:Y:S01]  /*216b0*/  LDC R16, c[0x0][0x3b8] ;  /* 0x0000ee00ff107b82 */ /* 0x002e620000000800 */
[----:B--2---:R-:W-:Y:S01]  /*216c0*/  ISETP.LT.AND P4, PT, R6, UR5, !P0 ;  /* 0x0000000506007c0c */ /* 0x004fe2000c781270 */
[----:B------:R-:W2:Y:S01]  /*216d0*/  LDCU UR5, c[0x0][0x39c] ;  /* 0x00007380ff0577ac */ /* 0x000ea20008000800 */
[----:B------:R-:W2:Y:S01]  /*216e0*/  LDL.LU R6, [R1+0x908] ;  /* 0x0009080001067983 */ /* 0x000ea20000300800 */
[----:B----4-:R-:W-:Y:S01]  /*216f0*/  ISETP.LT.AND P3, PT, R8, UR4, !P0 ;  /* 0x0000000408007c0c */ /* 0x010fe2000c761270 */
[----:B-1----:R-:W-:-:S02]  /*21700*/  IMAD R3, R16, 0x4, R4 ;  /* 0x0000000410037824 */ /* 0x002fc400078e0204 */
[----:B------:R-:W4:Y:S01]  /*21710*/  LDL.LU R8, [R1+0x90c] ;  /* 0x00090c0001087983 */ /* 0x000f220000300800 */
[----:B------:R-:W4:Y:S03]  /*21720*/  LDCU UR4, c[0x0][0x39c] ;  /* 0x00007380ff0477ac */ /* 0x000f260008000800 */
[----:B------:R-:W2:Y:S01]  /*21730*/  LDL.LU R20, [R1+0x44] ;  /* 0x0000440001147983 */ /* 0x000ea20000300800 */
[----:B------:R-:W-:-:S04]  /*21740*/  LEA R10, P6, R3, R0, 0x1 ;  /* 0x00000000030a7211 */ /* 0x000fc800078c08ff */
[----:B------:R-:W-:Y:S01]  /*21750*/  LEA.HI.X.SX32 R11, R3, R2, 0x1, P6 ;  /* 0x00000002030b7211 */ /* 0x000fe200030f0eff */
[----:B------:R-:W-:-:S04]  /*21760*/  IMAD R4, R16, 0x4, R3 ;  /* 0x0000000410047824 */ /* 0x000fc800078e0203 */
[----:B------:R-:W-:Y:S01]  /*21770*/  IMAD R3, R16, 0x4, R4 ;  /* 0x0000000410037824 */ /* 0x000fe200078e0204 */
[----:B------:R-:W-:-:S04]  /*21780*/  LEA R28, P6, R4, R0, 0x1 ;  /* 0x00000000041c7211 */ /* 0x000fc800078c08ff */
[----:B------:R-:W-:Y:S02]  /*21790*/  LEA.HI.X.SX32 R29, R4, R2, 0x1, P6 ;  /* 0x00000002041d7211 */ /* 0x000fe400030f0eff */
[----:B0-----:R-:W-:Y:S01]  /*217a0*/  ISETP.LT.AND P2, PT, R7, UR6, !P0 ;  /* 0x0000000607007c0c */ /* 0x001fe2000c741270 */
[----:B------:R-:W0:Y:S01]  /*217b0*/  LDCU UR6, c[0x0][0x39c] ;  /* 0x00007380ff0677ac */ /* 0x000e220008000800 */
[----:B------:R-:W0:Y:S04]  /*217c0*/  LDL.LU R7, [R1+0x910] ;  /* 0x0009100001077983 */ /* 0x000e280000300800 */
[----:B--2---:R1:W-:Y:S01]  /*217d0*/  @P5 STG.E.U16 desc[UR8][R10.64], R20 ;  /* 0x000000140a005986 */ /* 0x0043e2000c101508 */
[----:B------:R-:W-:Y:S01]  /*217e0*/  ISETP.LT.AND P5, PT, R6, UR5, !P0 ;  /* 0x0000000506007c0c */ /* 0x000fe2000c7a1270 */
[----:B------:R-:W2:Y:S02]  /*217f0*/  LDCU UR5, c[0x0][0x39c] ;  /* 0x00007380ff0577ac */ /* 0x000ea40008000800 */
[----:B------:R-:W2:Y:S01]  /*21800*/  LDL.LU R6, [R1+0x914] ;  /* 0x0009140001067983 */ /* 0x000ea20000300800 */
[----:B-1----:R-:W-:-:S04]  /*21810*/  LEA R10, P6, R3, R0, 0x1 ;  /* 0x00000000030a7211 */ /* 0x002fc800078c08ff */
[----:B------:R-:W-:Y:S01]  /*21820*/  LEA.HI.X.SX32 R11, R3, R2, 0x1, P6 ;  /* 0x00000002030b7211 */ /* 0x000fe200030f0eff */
[----:B-----5:R-:W-:Y:S04]  /*21830*/  @P4 STG.E.U16 desc[UR8][R28.64], R5 ;  /* 0x000000051c004986 */ /* 0x020fe8000c101508 */
[----:B---3--:R1:W-:Y:S04]  /*21840*/  @P3 STG.E.U16 desc[UR8][R10.64], R12 ;  /* 0x0000000c0a003986 */ /* 0x0083e8000c101508 */
[----:B-1----:R-:W3:Y:S01]  /*21850*/  LDL.LU R10, [R1+0x918] ;  /* 0x00091800010a7983 */ /* 0x002ee20000300800 */
[----:B------:R-:W-:-:S05]  /*21860*/  IMAD R4, R16, 0x4, R3 ;  /* 0x0000000410047824 */ /* 0x000fca00078e0203 */
[----:B------:R-:W-:-:S04]  /*21870*/  LEA R28, P6, R4, R0, 0x1 ;  /* 0x00000000041c7211 */ /* 0x000fc800078c08ff */
[----:B------:R-:W-:-:S05]  /*21880*/  LEA.HI.X.SX32 R29, R4, R2, 0x1, P6 ;  /* 0x00000002041d7211 */ /* 0x000fca00030f0eff */
[----:B------:R1:W-:Y:S01]  /*21890*/  @P2 STG.E.U16 desc[UR8][R28.64], R9 ;  /* 0x000000091c002986 */ /* 0x0003e2000c101508 */
[----:B0-----:R-:W-:Y:S01]  /*218a0*/  ISETP.LT.AND P3, PT, R7, UR6, !P0 ;  /* 0x0000000607007c0c */ /* 0x001fe2000c761270 */
[----:B------:R-:W0:Y:S02]  /*218b0*/  LDCU UR6, c[0x0][0x39c] ;  /* 0x00007380ff0677ac */ /* 0x000e240008000800 */
[----:B------:R-:W0:Y:S01]  /*218c0*/  LDL.LU R7, [R1+0x91c] ;  /* 0x00091c0001077983 */ /* 0x000e220000300800 */
[----:B----4-:R-:W-:Y:S01]  /*218d0*/  ISETP.LT.AND P4, PT, R8, UR4, !P0 ;  /* 0x0000000408007c0c */ /* 0x010fe2000c781270 */
[----:B------:R-:W3:Y:S01]  /*218e0*/  LDCU UR4, c[0x0][0x39c] ;  /* 0x00007380ff0477ac */ /* 0x000ee20008000800 */
[----:B------:R-:W-:-:S04]  /*218f0*/  IMAD R8, R16, 0x4, R4 ;  /* 0x0000000410087824 */ /* 0x000fc800078e0204 */
[----:B------:R-:W-:Y:S01]  /*21900*/  IMAD R3, R16, 0x4, R8 ;  /* 0x0000000410037824 */ /* 0x000fe200078e0208 */
[----:B------:R-:W-:-:S04]  /*21910*/  LEA R26, P6, R8, R0, 0x1 ;  /* 0x00000000081a7211 */ /* 0x000fc800078c08ff */
[----:B------:R-:W-:Y:S01]  /*21920*/  LEA.HI.X.SX32 R27, R8, R2, 0x1, P6 ;  /* 0x00000002081b7211 */ /* 0x000fe200030f0eff */
[----:B------:R-:W-:Y:S01]  /*21930*/  IMAD R4, R16, 0x4, R3 ;  /* 0x0000000410047824 */ /* 0x000fe200078e0203 */
[----:B-1----:R-:W-:-:S03]  /*21940*/  LEA R28, P6, R3, R0, 0x1 ;  /* 0x00000000031c7211 */ /* 0x002fc600078c08ff */
[----:B------:R1:W-:Y:S01]  /*21950*/  @P5 STG.E.U16 desc[UR8][R26.64], R25 ;  /* 0x000000191a005986 */ /* 0x0003e2000c101508 */
[----:B------:R-:W-:Y:S02]  /*21960*/  LEA.HI.X.SX32 R29, R3, R2, 0x1, P6 ;  /* 0x00000002031d7211 */ /* 0x000fe400030f0eff */
[----:B------:R-:W-:-:S03]  /*21970*/  PRMT R5, R20, 0x7632, R5 ;  /* 0x0000763214057816 */ /* 0x000fc60000000005 */
[----:B------:R-:W-:Y:S01]  /*21980*/  @P4 STG.E.U16 desc[UR8][R28.64], R13 ;  /* 0x0000000d1c004986 */ /* 0x000fe2000c101508 */
[----:B--2---:R-:W-:Y:S01]  /*21990*/  ISETP.LT.AND P2, PT, R6, UR5, !P0 ;  /* 0x0000000506007c0c */ /* 0x004fe2000c741270 */
[----:B------:R-:W2:Y:S02]  /*219a0*/  LDCU UR5, c[0x0][0x39c] ;  /* 0x00007380ff0577ac */ /* 0x000ea40008000800 */
[----:B------:R-:W2:Y:S04]  /*219b0*/  LDL.LU R6, [R1+0x920] ;  /* 0x0009200001067983 */ /* 0x000ea80000300800 */
[----:B-1----:R-:W4:Y:S04]  /*219c0*/  LDL.LU.64 R26, [R1+0x9c8] ;  /* 0x0009c800011a7983 */ /* 0x002f280000300a00 */
[----:B------:R-:W5:Y:S01]  /*219d0*/  LDL.LU R24, [R1+0x924] ;  /* 0x0009240001187983 */ /* 0x000f620000300800 */
[----:B---3--:R-:W-:Y:S01]  /*219e0*/  ISETP.LT.AND P5, PT, R10, UR4, !P0 ;  /* 0x000000040a007c0c */ /* 0x008fe2000c7a1270 */
[----:B------:R-:W-:Y:S01]  /*219f0*/  IMAD R8, R16, 0x4, R4 ;  /* 0x0000000410087824 */ /* 0x000fe200078e0204 */
[C---:B------:R-:W-:Y:S01]  /*21a00*/  LEA R10, P6, R4.reuse, R0, 0x1 ;  /* 0x00000000040a7211 */ /* 0x040fe200078c08ff */
[----:B------:R-:W1:Y:S03]  /*21a10*/  LDCU UR4, c[0x0][0x39c] ;  /* 0x00007380ff0477ac */ /* 0x000e660008000800 */
[----:B------:R-:W-:-:S05]  /*21a20*/  LEA.HI.X.SX32 R11, R4, R2, 0x1, P6 ;  /* 0x00000002040b7211 */ /* 0x000fca00030f0eff */
[----:B------:R3:W-:Y:S04]  /*21a30*/  @P3 STG.E.U16 desc[UR8][R10.64], R17 ;  /* 0x000000110a003986 */ /* 0x0007e8000c101508 */
[----:B---3--:R-:W3:Y:S04]  /*21a40*/  LDL.LU.64 R10, [R1+0x9c0] ;  /* 0x0009c000010a7983 */ /* 0x008ee80000300a00 */
[----:B------:R-:W3:Y:S01]  /*21a50*/  LDL.LU R20, [R1+0x92c] ;  /* 0x00092c0001147983 */ /* 0x000ee20000300800 */
[----:B------:R-:W-:Y:S01]  /*21a60*/  IMAD R3, R16, 0x4, R8 ;  /* 0x0000000410037824 */ /* 0x000fe200078e0208 */
[----:B------:R-:W-:-:S04]  /*21a70*/  LEA R28, P6, R8, R0, 0x1 ;  /* 0x00000000081c7211 */ /* 0x000fc800078c08ff */
[----:B------:R-:W-:Y:S01]  /*21a80*/  LEA.HI.X.SX32 R29, R8, R2, 0x1, P6 ;  /* 0x00000002081d7211 */ /* 0x000fe200030f0eff */
[----:B------:R-:W-:Y:S01]  /*21a90*/  IMAD R4, R16, 0x4, R3 ;  /* 0x0000000410047824 */ /* 0x000fe200078e0203 */
[----:B0-----:R-:W-:Y:S01]  /*21aa0*/  ISETP.LT.AND P4, PT, R7, UR6, !P0 ;  /* 0x0000000607007c0c */ /* 0x001fe2000c781270 */
[----:B------:R-:W5:Y:S02]  /*21ab0*/  LDCU UR6, c[0x0][0x39c] ;  /* 0x00007380ff0677ac */ /* 0x000f640008000800 */
[----:B------:R0:W-:Y:S01]  /*21ac0*/  @P2 STG.E.U16 desc[UR8][R28.64], R21 ;  /* 0x000000151c002986 */ /* 0x0001e2000c101508 */
[----:B--2---:R-:W-:Y:S01]  /*21ad0*/  ISETP.LT.AND P3, PT, R6, UR5, !P0 ;  /* 0x0000000506007c0c */ /* 0x004fe2000c761270 */
[----:B------:R-:W3:Y:S01]  /*21ae0*/  LDCU UR5, c[0x0][0x39c] ;  /* 0x00007380ff0577ac */ /* 0x000ee20008000800 */
[----:B------:R-:W-:-:S04]  /*21af0*/  LEA R6, P6, R3, R0, 0x1 ;  /* 0x0000000003067211 */ /* 0x000fc800078c08ff */
[----:B------:R-:W-:Y:S02]  /*21b00*/  LEA.HI.X.SX32 R7, R3, R2, 0x1, P6 ;  /* 0x0000000203077211 */ /* 0x000fe400030f0eff */
[----:B------:R-:W1:Y:S01]  /*21b10*/  LDL.LU R3, [R1+0x928] ;  /* 0x0009280001037983 */ /* 0x000e620000300800 */
[----:B0-----:R-:W-:-:S03]  /*21b20*/  LEA R28, P6, R4, R0, 0x1 ;  /* 0x00000000041c7211 */ /* 0x001fc600078c08ff */
[----:B------:R0:W-:Y:S01]  /*21b30*/  @P5 STG.E.U16 desc[UR8][R6.64], R5 ;  /* 0x0000000506005986 */ /* 0x0001e2000c101508 */
[----:B------:R-:W-:Y:S02]  /*21b40*/  LEA.HI.X.SX32 R29, R4, R2, 0x1, P6 ;  /* 0x00000002041d7211 */ /* 0x000fe400030f0eff */
[----:B-----5:R-:W-:Y:S01]  /*21b50*/  ISETP.LT.AND P5, PT, R24, UR6, !P0 ;  /* 0x0000000618007c0c */ /* 0x020fe2000c7a1270 */
[----:B0-----:R-:W2:Y:S01]  /*21b60*/  LDL.LU.64 R6, [R1+0x9b8] ;  /* 0x0009b80001067983 */ /* 0x001ea20000300a00 */
[----:B------:R-:W-:Y:S01]  /*21b70*/  PRMT R5, R5, 0x7632, R5 ;  /* 0x0000763205057816 */ /* 0x000fe20000000005 */
[----:B------:R-:W-:Y:S01]  /*21b80*/  IMAD R4, R16, 0x4, R4 ;  /* 0x0000000410047824 */ /* 0x000fe200078e0204 */
[----:B------:R-:W-:Y:S01]  /*21b90*/  PRMT R8, R12, 0x7632, R8 ;  /* 0x000076320c087816 */ /* 0x000fe20000000008 */
[----:B------:R-:W5:Y:S01]  /*21ba0*/  LDL.LU R24, [R1+0x938] ;  /* 0x0009380001187983 */ /* 0x000f620000300800 */
[----:B------:R-:W-:Y:S01]  /*21bb0*/  PRMT R9, R9, 0x7632, R9 ;  /* 0x0000763209097816 */ /* 0x000fe20000000009 */
[----:B------:R-:W5:Y:S01]  /*21bc0*/  LDCU UR6, c[0x0][0x39c] ;  /* 0x00007380ff0677ac */ /* 0x000f620008000800 */
[----:B---3--:R-:W-:Y:S01]  /*21bd0*/  ISETP.LT.AND P6, PT, R20, UR5, !P0 ;  /* 0x0000000514007c0c */ /* 0x008fe2000c7c1270 */
[----:B------:R0:W-:Y:S01]  /*21be0*/  @P4 STG.E.U16 desc[UR8][R28.64], R5 ;  /* 0x000000051c004986 */ /* 0x0001e2000c101508 */
[----:B------:R-:W3:Y:S03]  /*21bf0*/  LDCU UR5, c[0x0][0x39c] ;  /* 0x00007380ff0577ac */ /* 0x000ee60008000800 */
[----:B------:R-:W3:Y:S01]  /*21c00*/  LDL.LU R20, [R1+0x934] ;  /* 0x0009340001147983 */ /* 0x000ee20000300800 */
[----:B0-----:R-:W-:-:S04]  /*21c10*/  LEA R28, P4, R4, R0, 0x1 ;  /* 0x00000000041c7211 */ /* 0x001fc800078808ff */
[----:B------:R-:W-:-:S05]  /*21c20*/  LEA.HI.X.SX32 R29, R4, R2, 0x1, P4 ;  /* 0x00000002041d7211 */ /* 0x000fca00020f0eff */
[----:B------:R0:W-:Y:S01]  /*21c30*/  @P3 STG.E.U16 desc[UR8][R28.64], R8 ;  /* 0x000000081c003986 */ /* 0x0001e2000c101508 */
[----:B-1----:R-:W-:Y:S01]  /*21c40*/  ISETP.LT.AND P2, PT, R3, UR4, !P0 ;  /* 0x0000000403007c0c */ /* 0x002fe2000c741270 */
[C---:B------:R-:W-:Y:S01]  /*21c50*/  IMAD R3, R16.reuse, 0x4, R4 ;  /* 0x0000000410037824 */ /* 0x040fe200078e0204 */
[----:B------:R-:W1:Y:S04]  /*21c60*/  LDCU UR4, c[0x0][0x39c] ;  /* 0x00007380ff0477ac */ /* 0x000e680008000800 */
[----:B------:R-:W-:Y:S01]  /*21c70*/  LEA R4, P4, R3, R0, 0x1 ;  /* 0x0000000003047211 */ /* 0x000fe200078808ff */
[----:B------:R-:W-:-:S03]  /*21c80*/  IMAD R12, R16, 0x4, R3 ;  /* 0x00000004100c7824 */ /* 0x000fc600078e0203 */
[----:B------:R-:W-:Y:S02]  /*21c90*/  LEA.HI.X.SX32 R5, R3, R2, 0x1, P4 ;  /* 0x0000000203057211 */ /* 0x000fe400020f0eff */
[----:B------:R-:W1:Y:S01]  /*21ca0*/  LDL.LU R3, [R1+0x930] ;  /* 0x0009300001037983 */ /* 0x000e620000300800 */
[----:B0-----:R-:W-:-:S03]  /*21cb0*/  LEA R8, P3, R12, R0, 0x1 ;  /* 0x000000000c087211 */ /* 0x001fc600078608ff */
[----:B------:R0:W-:Y:S02]  /*21cc0*/  @P2 STG.E.U16 desc[UR8][R4.64], R9 ;  /* 0x0000000904002986 */ /* 0x0001e4000c101508 */
[----:B0-----:R-:W-:Y:S02]  /*21cd0*/  LEA.HI.X.SX32 R9, R12, R2, 0x1, P3 ;  /* 0x000000020c097211 */ /* 0x001fe400018f0eff */
[----:B---3--:R-:W-:Y:S01]  /*21ce0*/  ISETP.LT.AND P3, PT, R20, UR5, !P0 ;  /* 0x0000000514007c0c */ /* 0x008fe2000c761270 */
[----:B------:R-:W-:Y:S01]  /*21cf0*/  IMAD R12, R16, 0x4, R12 ;  /* 0x00000004100c7824 */ /* 0x000fe200078e020c */
[----:B------:R-:W3:Y:S01]  /*21d00*/  LDL.LU R20, [R1+0x93c] ;  /* 0x00093c0001147983 */ /* 0x000ee20000300800 */
[----:B------:R-:W-:Y:S01]  /*21d10*/  PRMT R25, R25, 0x7632, R25 ;  /* 0x0000763219197816 */ /* 0x000fe20000000019 */
[----:B------:R-:W0:Y:S01]  /*21d20*/  LDCU UR5, c[0x0][0x39c] ;  /* 0x00007380ff0577ac */ /* 0x000e220008000800 */
[----:B-----5:R-:W-:Y:S01]  /*21d30*/  ISETP.LT.AND P2, PT, R24, UR6, !P0 ;  /* 0x0000000618007c0c */ /* 0x020fe2000c741270 */
[----:B------:R-:W5:Y:S01]  /*21d40*/  LDL.LU R28, [R1+0x948] ;  /* 0x00094800011c7983 */ /* 0x000f620000300800 */
[----:B------:R-:W-:Y:S01]  /*21d50*/  PRMT R13, R13, 0x7632, R13 ;  /* 0x000076320d0d7816 */ /* 0x000fe2000000000d */
[----:B------:R-:W5:Y:S02]  /*21d60*/  LDCU UR6, c[0x0][0x39c] ;  /* 0x00007380ff0677ac */ /* 0x000f640008000800 */
[----:B------:R0:W-:Y:S01]  /*21d70*/  @P5 STG.E.U16 desc[UR8][R8.64], R25 ;  /* 0x0000001908005986 */ /* 0x0001e2000c101508 */
[----:B------:R-:W-:-:S03]  /*21d80*/  LEA R4, P5, R12, R0, 0x1 ;  /* 0x000000000c047211 */ /* 0x000fc600078a08ff */
[----:B------:R-:W2:Y:S01]  /*21d90*/  LDL.LU R29, [R1+0x48] ;  /* 0x00004800011d7983 */ /* 0x000ea20000300800 */
[----:B------:R-:W-:-:S03]  /*21da0*/  LEA.HI.X.SX32 R5, R12, R2, 0x1, P5 ;  /* 0x000000020c057211 */ /* 0x000fc600028f0eff */
[----:B------:R-:W2:Y:S04]  /*21db0*/  LDL.LU R24, [R1+0x38] ;  /* 0x0000380001187983 */ /* 0x000ea80000300800 */
[----:B0-----:R-:W2:Y:S01]  /*21dc0*/  LDL.LU R25, [R1+0x944] ;  /* 0x0009440001197983 */ /* 0x001ea20000300800 */
[----:B------:R-:W-:-:S03]  /*21dd0*/  PRMT R17, R17, 0x7632, R17 ;  /* 0x0000763211117816 */ /* 0x000fc60000000011 */
[----:B------:R-:W-:Y:S01]  /*21de0*/  @P6 STG.E.U16 desc[UR8][R4.64], R13 ;  /* 0x0000000d04006986 */ /* 0x000fe2000c101508 */
[----:B-1----:R-:W-:Y:S01]  /*21df0*/  ISETP.LT.AND P4, PT, R3, UR4, !P0 ;  /* 0x0000000403007c0c */ /* 0x002fe2000c781270 */
[----:B------:R-:W3:Y:S01]  /*21e00*/  LDCU UR4, c[0x0][0x39c] ;  /* 0x00007380ff0477ac */ /* 0x000ee20008000800 */
[----:B------:R-:W-:-:S05]  /*21e10*/  IMAD R3, R16, 0x4, R12 ;  /* 0x0000000410037824 */ /* 0x000fca00078e020c */
[----:B------:R-:W-:-:S04]  /*21e20*/  LEA R8, P5, R3, R0, 0x1 ;  /* 0x0000000003087211 */ /* 0x000fc800078a08ff */
[----:B------:R-:W-:-:S05]  /*21e30*/  LEA.HI.X.SX32 R9, R3, R2, 0x1, P5 ;  /* 0x0000000203097211 */ /* 0x000fca00028f0eff */
[----:B------:R0:W-:Y:S01]  /*21e40*/  @P4 STG.E.U16 desc[UR8][R8.64], R17 ;  /* 0x0000001108004986 */ /* 0x0001e2000c101508 */
[----:B---3--:R-:W-:Y:S01]  /*21e50*/  ISETP.LT.AND P5, PT, R20, UR4, !P0 ;  /* 0x0000000414007c0c */ /* 0x008fe2000c7a1270 */
[----:B------:R-:W-:Y:S02]  /*21e60*/  IMAD R12, R16, 0x4, R3 ;  /* 0x00000004100c7824 */ /* 0x000fe400078e0203 */
[----:B------:R-:W3:Y:S01]  /*21e70*/  LDL.LU R20, [R1+0x94c] ;  /* 0x00094c0001147983 */ /* 0x000ee20000300800 */
[----:B------:R-:W3:Y:S03]  /*21e80*/  LDCU UR4, c[0x0][0x39c] ;  /* 0x00007380ff0477ac */ /* 0x000ee60008000800 */
[----:B0-----:R-:W4:Y:S01]  /*21e90*/  LDL.LU R17, [R1+0x950] ;  /* 0x0009500001117983 */ /* 0x001f220000300800 */
[----:B------:R-:W-:-:S03]  /*21ea0*/  LEA R4, P6, R12, R0, 0x1 ;  /* 0x000000000c047211 */ /* 0x000fc600078c08ff */
[----:B------:R-:W5:Y:S01]  /*21eb0*/  LDL.LU R13, [R1+0x954] ;  /* 0x00095400010d7983 */ /* 0x000f620000300800 */
[----:B------:R-:W-:Y:S01]  /*21ec0*/  IMAD R3, R16, 0x4, R12 ;  /* 0x0000000410037824 */ /* 0x000fe200078e020c */
[----:B------:R-:W-:Y:S02]  /*21ed0*/  LEA.HI.X.SX32 R5, R12, R2, 0x1, P6 ;  /* 0x000000020c057211 */ /* 0x000fe400030f0eff */
[----:B------:R-:W-:Y:S02]  /*21ee0*/  PRMT R21, R21, 0x7632, R21 ;  /* 0x0000763215157816 */ /* 0x000fe40000000015 */
[----:B------:R-:W-:-:S03]  /*21ef0*/  LEA R8, P6, R3, R0, 0x1 ;  /* 0x0000000003087211 */ /* 0x000fc600078c08ff */
[----:B------:R0:W-:Y:S01]  /*21f00*/  @P2 STG.E.U16 desc[UR8][R4.64], R21 ;  /* 0x0000001504002986 */ /* 0x0001e2000c101508 */
[----:B------:R-:W-:Y:S02]  /*21f10*/  LEA.HI.X.SX32 R9, R3, R2, 0x1, P6 ;  /* 0x0000000203097211 */ /* 0x000fe400030f0eff */
[----:B--2---:R-:W-:Y:S01]  /*21f20*/  ISETP.LT.AND P4, PT, R25, UR5, !P0 ;  /* 0x0000000519007c0c */ /* 0x004fe2000c781270 */
[----:B------:R-:W4:Y:S02]  /*21f30*/  LDCU UR5, c[0x0][0x39c] ;  /* 0x00007380ff0577ac */ /* 0x000f240008000800 */
[----:B------:R1:W-:Y:S04]  /*21f40*/  @P3 STG.E.U16 desc[UR8][R8.64], R29 ;  /* 0x0000001d08003986 */ /* 0x0003e8000c101508 */
[----:B0-----:R-:W2:Y:S01]  /*21f50*/  LDL.LU R21, [R1+0x95c] ;  /* 0x00095c0001157983 */ /* 0x001ea20000300800 */
[----:B------:R-:W-:-:S05]  /*21f60*/  IMAD R5, R16, 0x4, R3 ;  /* 0x0000000410057824 */ /* 0x000fca00078e0203 */
[----:B------:R-:W-:Y:S01]  /*21f70*/  LEA R4, P6, R5, R0, 0x1 ;  /* 0x0000000005047211 */ /* 0x000fe200078c08ff */
[----:B------:R-:W-:-:S03]  /*21f80*/  IMAD R3, R16, 0x4, R5 ;  /* 0x0000000410037824 */ /* 0x000fc600078e0205 */
[----:B------:R-:W-:-:S05]  /*21f90*/  LEA.HI.X.SX32 R5, R5, R2, 0x1, P6 ;  /* 0x0000000205057211 */ /* 0x000fca00030f0eff */
[----:B------:R0:W-:Y:S01]  /*21fa0*/  @P5 STG.E.U16 desc[UR8][R4.64], R6 ;  /* 0x0000000604005986 */ /* 0x0001e2000c101508 */
[----:B---3--:R-:W-:Y:S01]  /*21fb0*/  ISETP.LT.AND P3, PT, R20, UR4, !P0 ;  /* 0x0000000414007c0c */ /* 0x008fe2000c761270 */
[----:B------:R-:W2:Y:S02]  /*21fc0*/  LDCU UR4, c[0x0][0x39c] ;  /* 0x00007380ff0477ac */ /* 0x000ea40008000800 */
[----:B------:R-:W3:Y:S01]  /*21fd0*/  LDL.LU R20, [R1+0x958] ;  /* 0x0009580001147983 */ /* 0x000ee20000300800 */
[----:B----4-:R-:W-:Y:S02]  /*21fe0*/  ISETP.LT.AND P5, PT, R17, UR5, !P0 ;  /* 0x0000000511007c0c */ /* 0x010fe4000c7a1270 */
[----:B-----5:R-:W-:Y:S01]  /*21ff0*/  ISETP.LT.AND P2, PT, R28, UR6, !P0 ;  /* 0x000000061c007c0c */ /* 0x020fe2000c741270 */
[----:B------:R-:W4:Y:S01]  /*22000*/  LDL.LU R17, [R1+0x960] ;  /* 0x0009600001117983 */ /* 0x000f220000300800 */
[----:B------:R-:W5:Y:S01]  /*22010*/  LDCU UR6, c[0x0][0x39c] ;  /* 0x00007380ff0677ac */ /* 0x000f620008000800 */
[C---:B-1----:R-:W-:Y:S01]  /*22020*/  LEA R8, P6, R3.reuse, R0, 0x1 ;  /* 0x0000000003087211 */ /* 0x042fe200078c08ff */
[C---:B------:R-:W-:Y:S01]  /*22030*/  IMAD R12, R16.reuse, 0x4, R3 ;  /* 0x00000004100c7824 */ /* 0x040fe200078e0203 */
[----:B------:R-:W3:Y:S02]  /*22040*/  LDCU UR5, c[0x0][0x39c] ;  /* 0x00007380ff0577ac */ /* 0x000ee40008000800 */
[----:B------:R-:W-:Y:S01]  /*22050*/  LEA.HI.X.SX32 R9, R3, R2, 0x1, P6 ;  /* 0x0000000203097211 */ /* 0x000fe200030f0eff */
[----:B------:R-:W-:Y:S01]  /*22060*/  IMAD R3, R16, 0x4, R12 ;  /* 0x0000000410037824 */ /* 0x000fe200078e020c */
[----:B0-----:R-:W-:-:S03]  /*22070*/  LEA R4, P6, R12, R0, 0x1 ;  /* 0x000000000c047211 */ /* 0x001fc600078c08ff */
[----:B------:R0:W-:Y:S01]  /*22080*/  @P4 STG.E.U16 desc[UR8][R8.64], R24 ;  /* 0x0000001808004986 */ /* 0x0001e2000c101508 */
[----:B------:R-:W-:Y:S01]  /*22090*/  LEA.HI.X.SX32 R5, R12, R2, 0x1, P6 ;  /* 0x000000020c057211 */ /* 0x000fe200030f0eff */
[C---:B------:R-:W-:Y:S01]  /*220a0*/  IMAD R12, R16.reuse, 0x4, R3 ;  /* 0x00000004100c7824 */ /* 0x040fe200078e0203 */
[----:B-----5:R-:W-:Y:S02]  /*220b0*/  ISETP.LT.AND P4, PT, R13, UR6, !P0 ;  /* 0x000000060d007c0c */ /* 0x020fe4000c781270 */
[C---:B0-----:R-:W-:Y:S01]  /*220c0*/  LEA R8, P6, R3.reuse, R0, 0x1 ;  /* 0x0000000003087211 */ /* 0x041fe200078c08ff */
[----:B------:R-:W5:Y:S01]  /*220d0*/  LDL.LU R13, [R1+0x96c] ;  /* 0x00096c00010d7983 */ /* 0x000f620000300800 */
[----:B------:R-:W4:Y:S02]  /*220e0*/  LDCU UR6, c[0x0][0x39c] ;  /* 0x00007380ff0677ac */ /* 0x000f240008000800 */
[----:B------:R-:W-:Y:S01]  /*220f0*/  LEA.HI.X.SX32 R9, R3, R2, 0x1, P6 ;  /* 0x0000000203097211 */ /* 0x000fe200030f0eff */
[----:B------:R0:W-:Y:S01]  /*22100*/  @P2 STG.E.U16 desc[UR8][R4.64], R10 ;  /* 0x0000000a04002986 */ /* 0x0001e2000c101508 */
[----:B--2---:R-:W-:Y:S01]  /*22110*/  ISETP.LT.AND P2, PT, R21, UR4, !P0 ;  /* 0x0000000415007c0c */ /* 0x004fe2000c741270 */
[----:B------:R-:W-:Y:S01]  /*22120*/  IMAD R3, R16, 0x4, R12 ;  /* 0x0000000410037824 */ /* 0x000fe200078e020c */
[----:B------:R-:W5:Y:S01]  /*22130*/  LDCU UR4, c[0x0][0x39c] ;  /* 0x00007380ff0477ac */ /* 0x000f620008000800 */
[----:B------:R-:W2:Y:S01]  /*22140*/  LDL.LU R21, [R1+0x968] ;  /* 0x0009680001157983 */ /* 0x000ea20000300800 */
[----:B0-----:R-:W-:-:S03]  /*22150*/  LEA R4, P6, R12, R0, 0x1 ;  /* 0x000000000c047211 */ /* 0x001fc600078c08ff */
[----:B------:R-:W-:Y:S01]  /*22160*/  @P3 STG.E.U16 desc[UR8][R8.64], R26 ;  /* 0x0000001a08003986 */ /* 0x000fe2000c101508 */
[----:B------:R-:W-:-:S03]  /*22170*/  LEA.HI.X.SX32 R5, R12, R2, 0x1, P6 ;  /* 0x000000020c057211 */ /* 0x000fc600030f0eff */
[----:B------:R-:W2:Y:S04]  /*22180*/  LDL.LU R12, [R1+0x964] ;  /* 0x00096400010c7983 */ /* 0x000ea80000300800 */
[----:B------:R0:W-:Y:S01]  /*22190*/  @P5 STG.E.U16 desc[UR8][R4.64], R14 ;  /* 0x0000000e04005986 */ /* 0x0001e2000c101508 */
[----:B---3--:R-:W-:Y:S01]  /*221a0*/  ISETP.LT.AND P3, PT, R20, UR5, !P0 ;  /* 0x0000000514007c0c */ /* 0x008fe2000c761270 */
[----:B0-----:R-:W-:Y:S02]  /*221b0*/  IMAD R5, R16, 0x4, R3 ;  /* 0x0000000410057824 */ /* 0x001fe400078e0203 */
[----:B------:R-:W3:Y:S01]  /*221c0*/  LDL.LU R20, [R1+0x970] ;  /* 0x0009700001147983 */ /* 0x000ee20000300800 */
[----:B------:R-:W-:Y:S01]  /*221d0*/  LEA R8, P6, R3, R0, 0x1 ;  /* 0x0000000003087211 */ /* 0x000fe200078c08ff */
[----:B------:R-:W0:Y:S01]  /*221e0*/  LDCU UR5, c[0x0][0x39c] ;  /* 0x00007380ff0577ac */ /* 0x000e220008000800 */
[----:B----4-:R-:W-:-:S02]  /*221f0*/  ISETP.LT.AND P5, PT, R17, UR6, !P0 ;  /* 0x0000000611007c0c */ /* 0x010fc4000c7a1270 */
[----:B------:R-:W4:Y:S01]  /*22200*/  LDL.LU R17, [R1+0x978] ;  /* 0x0009780001117983 */ /* 0x000f220000300800 */
[----:B------:R-:W-:Y:S01]  /*22210*/  LEA.HI.X.SX32 R9, R3, R2, 0x1, P6 ;  /* 0x0000000203097211 */ /* 0x000fe200030f0eff */
[----:B------:R-:W-:Y:S01]  /*22220*/  IMAD R3, R16, 0x4, R5 ;  /* 0x0000000410037824 */ /* 0x000fe200078e0205 */
[C---:B------:R-:W-:Y:S01]  /*22230*/  LEA R4, P6, R5.reuse, R0, 0x1 ;  /* 0x0000000005047211 */ /* 0x040fe200078c08ff */
[----:B------:R-:W2:Y:S02]  /*22240*/  LDCU UR6, c[0x0][0x39c] ;  /* 0x00007380ff0677ac */ /* 0x000ea40008000800 */
[----:B------:R1:W-:Y:S01]  /*22250*/  @P4 STG.E.U16 desc[UR8][R8.64], R18 ;  /* 0x0000001208004986 */ /* 0x0003e2000c101508 */
[----:B------:R-:W-:Y:S02]  /*22260*/  LEA.HI.X.SX32 R5, R5, R2, 0x1, P6 ;  /* 0x0000000205057211 */ /* 0x000fe400030f0eff */
[----:B------:R-:W-:Y:S02]  /*22270*/  PRMT R6, R29, 0x7632, R6 ;  /* 0x000076321d067816 */ /* 0x000fe40000000006 */
[----:B-1----:R-:W-:-:S02]  /*22280*/  LEA R8, P6, R3, R0, 0x1 ;  /* 0x0000000003087211 */ /* 0x002fc400078c08ff */
[----:B-----5:R-:W-:Y:S01]  /*22290*/  ISETP.LT.AND P4, PT, R13, UR4, !P0 ;  /* 0x000000040d007c0c */ /* 0x020fe2000c781270 */
[----:B------:R-:W3:Y:S01]  /*222a0*/  LDCU UR4, c[0x0][0x39c] ;  /* 0x00007380ff0477ac */ /* 0x000ee20008000800 */
[----:B------:R-:W5:Y:S01]  /*222b0*/  LDL.LU R13, [R1+0x974] ;  /* 0x00097400010d7983 */ /* 0x000f620000300800 */
[----:B------:R-:W-:Y:S01]  /*222c0*/  LEA.HI.X.SX32 R9, R3, R2, 0x1, P6 ;  /* 0x0000000203097211 */ /* 0x000fe200030f0eff */
[----:B------:R-:W-:Y:S02]  /*222d0*/  IMAD R3, R16, 0x4, R3 ;  /* 0x0000000410037824 */ /* 0x000fe400078e0203 */
[----:B------:R1:W-:Y:S04]  /*222e0*/  @P2 STG.E.U16 desc[UR8][R4.64], R22 ;  /* 0x0000001604002986 */ /* 0x0003e8000c101508 */
[----:B------:R0:W-:Y:S01]  /*222f0*/  @P3 STG.E.U16 desc[UR8][R8.64], R6 ;  /* 0x0000000608003986 */ /* 0x0001e2000c101508 */
[----:B-1----:R-:W-:-:S04]  /*22300*/  LEA R4, P6, R3, R0, 0x1 ;  /* 0x0000000003047211 */ /* 0x002fc800078c08ff */
[----:B------:R-:W-:Y:S02]  /*22310*/  LEA.HI.X.SX32 R5, R3, R2, 0x1, P6 ;  /* 0x0000000203057211 */ /* 0x000fe400030f0eff */
[----:B0-----:R-:W-:Y:S02]  /*22320*/  PRMT R6, R6, 0x7632, R6 ;  /* 0x0000763206067816 */ /* 0x001fe40000000006 */
[----:B--2---:R-:W-:Y:S02]  /*22330*/  ISETP.LT.AND P3, PT, R12, UR6, !P0 ;  /* 0x000000060c007c0c */ /* 0x004fe4000c761270 */
[----:B------:R-:W-:Y:S01]  /*22340*/  ISETP.LT.AND P2, PT, R21, UR5, !P0 ;  /* 0x0000000515007c0c */ /* 0x000fe2000c741270 */
[----:B------:R-:W2:Y:S01]  /*22350*/  LDL.LU R12, [R1+0x97c] ;  /* 0x00097c00010c7983 */ /* 0x000ea20000300800 */
[----:B------:R-:W4:Y:S03]  /*22360*/  LDCU UR5, c[0x0][0x39c] ;  /* 0x00007380ff0577ac */ /* 0x000f260008000800 */
[----:B------:R0:W-:Y:S01]  /*22370*/  @P5 STG.E.U16 desc[UR8][R4.64], R6 ;  /* 0x0000000604005986 */ /* 0x0001e2000c101508 */
[C---:B------:R-:W-:Y:S01]  /*22380*/  IMAD R9, R16.reuse, 0x4, R3 ;  /* 0x0000000410097824 */ /* 0x040fe200078e0203 */
[----:B------:R-:W5:Y:S04]  /*22390*/  LDCU UR6, c[0x0][0x39c] ;  /* 0x00007380ff0677ac */ /* 0x000f680008000800 */
[----:B------:R-:W-:Y:S01]  /*223a0*/  LEA R8, P6, R9, R0, 0x1 ;  /* 0x0000000009087211 */ /* 0x000fe200078c08ff */
[----:B------:R-:W-:-:S03]  /*223b0*/  IMAD R3, R16, 0x4, R9 ;  /* 0x0000000410037824 */ /* 0x000fc600078e0209 */
[----:B------:R-:W-:Y:S02]  /*223c0*/  LEA.HI.X.SX32 R9, R9, R2, 0x1, P6 ;  /* 0x0000000209097211 */ /* 0x000fe400030f0eff */
[----:B0-----:R-:W-:-:S05]  /*223d0*/  PRMT R6, R24, 0x7632, R6 ;  /* 0x0000763218067816 */ /* 0x001fca0000000006 */
[----:B------:R0:W-:Y:S01]  /*223e0*/  @P4 STG.E.U16 desc[UR8][R8.64], R6 ;  /* 0x0000000608004986 */ /* 0x0001e2000c101508 */
[----:B---3--:R-:W-:Y:S01]  /*223f0*/  ISETP.LT.AND P5, PT, R20, UR4, !P0 ;  /* 0x0000000414007c0c */ /* 0x008fe2000c7a1270 */
[----:B------:R-:W2:Y:S02]  /*22400*/  LDCU UR4, c[0x0][0x39c] ;  /* 0x00007380ff0477ac */ /* 0x000ea40008000800 */
[----:B------:R-:W3:Y:S01]  /*22410*/  LDL.LU R20, [R1+0x984] ;  /* 0x0009840001147983 */ /* 0x000ee20000300800 */
[----:B----4-:R-:W-:Y:S01]  /*22420*/  ISETP.LT.AND P4, PT, R17, UR5, !P0 ;  /* 0x0000000511007c0c */ /* 0x010fe2000c781270 */
[----:B------:R-:W3:Y:S02]  /*22430*/  LDCU UR5, c[0x0][0x39c] ;  /* 0x00007380ff0577ac */ /* 0x000ee40008000800 */
[----:B------:R-:W4:Y:S01]  /*22440*/  LDL.LU R17, [R1+0x980] ;  /* 0x0009800001117983 */ /* 0x000f220000300800 */
[----:B------:R-:W-:Y:S02]  /*22450*/  LEA R4, P6, R3, R0, 0x1 ;  /* 0x0000000003047211 */ /* 0x000fe400078c08ff */
[----:B------:R-:W-:-:S02]  /*22460*/  PRMT R10, R10, 0x7632, R10 ;  /* 0x000076320a0a7816 */ /* 0x000fc4000000000a */
[----:B------:R-:W-:Y:S01]  /*22470*/  LEA.HI.X.SX32 R5, R3, R2, 0x1, P6 ;  /* 0x0000000203057211 */ /* 0x000fe200030f0eff */
[----:B------:R-:W-:-:S04]  /*22480*/  IMAD R3, R16, 0x4, R3 ;  /* 0x0000000410037824 */ /* 0x000fc800078e0203 */
[----:B------:R1:W-:Y:S01]  /*22490*/  @P2 STG.E.U16 desc[UR8][R4.64], R10 ;  /* 0x0000000a04002986 */ /* 0x0003e2000c101508 */
[----:B0-----:R-:W-:Y:S01]  /*224a0*/  IMAD R6, R16, 0x4, R3 ;  /* 0x0000000410067824 */ /* 0x001fe200078e0203 */
[----:B------:R-:W-:Y:S02]  /*224b0*/  PRMT R26, R26, 0x7632, R26 ;  /* 0x000076321a1a7816 */ /* 0x000fe4000000001a */
[----:B-----5:R-:W-:Y:S01]  /*224c0*/  ISETP.LT.AND P2, PT, R13, UR6, !P0 ;  /* 0x000000060d007c0c */ /* 0x020fe2000c741270 */
[----:B------:R-:W4:Y:S01]  /*224d0*/  LDCU UR6, c[0x0][0x39c] ;  /* 0x00007380ff0677ac */ /* 0x000f220008000800 */
[----:B------:R-:W5:Y:S01]  /*224e0*/  LDL.LU R13, [R1+0x988] ;  /* 0x00098800010d7983 */ /* 0x000f620000300800 */
[----:B-1----:R-:W-:-:S03]  /*224f0*/  LEA R4, P6, R3, R0, 0x1 ;  /* 0x0000000003047211 */ /* 0x002fc600078c08ff */
[----:B------:R-:W5:Y:S01]  /*22500*/  LDL.LU R29, [R1+0x4c] ;  /* 0x00004c00011d7983 */ /* 0x000f620000300800 */
[----:B------:R-:W-:Y:S02]  /*22510*/  LEA.HI.X.SX32 R5, R3, R2, 0x1, P6 ;  /* 0x0000000203057211 */ /* 0x000fe400030f0eff */
[----:B------:R-:W-:Y:S02]  /*22520*/  LEA R8, P6, R6, R0, 0x1 ;  /* 0x0000000006087211 */ /* 0x000fe400078c08ff */
[----:B------:R-:W-:Y:S01]  /*22530*/  PRMT R14, R14, 0x7632, R14 ;  /* 0x000076320e0e7816 */ /* 0x000fe2000000000e */
[----:B------:R0:W-:Y:S01]  /*22540*/  @P3 STG.E.U16 desc[UR8][R4.64], R26 ;  /* 0x0000001a04003986 */ /* 0x0001e2000c101508 */
[----:B------:R-:W-:Y:S01]  /*22550*/  LEA.HI.X.SX32 R9, R6, R2, 0x1, P6 ;  /* 0x0000000206097211 */ /* 0x000fe200030f0eff */
[----:B------:R-:W-:-:S04]  /*22560*/  IMAD R3, R16, 0x4, R6 ;  /* 0x0000000410037824 */ /* 0x000fc800078e0206 */
[----:B------:R-:W-:Y:S01]  /*22570*/  @P5 STG.E.U16 desc[UR8][R8.64], R14 ;  /* 0x0000000e08005986 */ /* 0x000fe2000c101508 */
[----:B--2---:R-:W-:Y:S01]  /*22580*/  ISETP.LT.AND P3, PT, R12, UR4, !P0 ;  /* 0x000000040c007c0c */ /* 0x004fe2000c761270 */
[----:B------:R-:W5:Y:S02]  /*22590*/  LDCU UR4, c[0x0][0x39c] ;  /* 0x00007380ff0477ac */ /* 0x000f640008000800 */
[----:B------:R-:W2:Y:S04]  /*225a0*/  LDL.LU R12, [R1+0x98c] ;  /* 0x00098c00010c7983 */ /* 0x000ea80000300800 */
[----:B------:R-:W2:Y:S04]  /*225b0*/  LDL.LU R24, [R1+0x3c] ;  /* 0x00003c0001187983 */ /* 0x000ea80000300800 */
[----:B------:R-:W2:Y:S01]  /*225c0*/  LDL.LU R21, [R1+0x990] ;  /* 0x0009900001157983 */ /* 0x000ea20000300800 */
[----:B0-----:R-:W-:-:S02]  /*225d0*/  LEA R4, P6, R3, R0, 0x1 ;  /* 0x0000000003047211 */ /* 0x001fc400078c08ff */
[----:B------:R-:W-:Y:S02]  /*225e0*/  PRMT R18, R18, 0x7632, R18 ;  /* 0x0000763212127816 */ /* 0x000fe40000000012 */
[----:B------:R-:W-:-:S05]  /*225f0*/  LEA.HI.X.SX32 R5, R3, R2, 0x1, P6 ;  /* 0x0000000203057211 */ /* 0x000fca00030f0eff */
[----:B------:R0:W-:Y:S01]  /*22600*/  @P4 STG.E.U16 desc[UR8][R4.64], R18 ;  /* 0x0000001204004986 */ /* 0x0001e2000c101508 */
[----:B---3--:R-:W-:Y:S01]  /*22610*/  ISETP.LT.AND P5, PT, R20, UR5, !P0 ;  /* 0x0000000514007c0c */ /* 0x008fe2000c7a1270 */
[----:B------:R-:W-:Y:S02]  /*22620*/  IMAD R3, R16, 0x4, R3 ;  /* 0x0000000410037824 */ /* 0x000fe400078e0203 */
[----:B------:R-:W3:Y:S01]  /*22630*/  LDL.LU R20, [R1+0x994] ;  /* 0x0009940001147983 */ /* 0x000ee20000300800 */
[----:B------:R-:W-:Y:S01]  /*22640*/  PRMT R22, R22, 0x7632, R22 ;  /* 0x0000763216167816 */ /* 0x000fe20000000016 */
[----:B------:R-:W2:Y:S01]  /*22650*/  LDCU UR5, c[0x0][0x39c] ;  /* 0x00007380ff0577ac */ /* 0x000ea20008000800 */
[----:B----4-:R-:W-:Y:S01]  /*22660*/  ISETP.LT.AND P4, PT, R17, UR6, !P0 ;  /* 0x0000000611007c0c */ /* 0x010fe2000c781270 */
[----:B0-----:R-:W4:Y:S01]  /*22670*/  LDL.LU R18, [R1+0x998] ;  /* 0x0009980001127983 */ /* 0x001f220000300800 */
[C---:B------:R-:W-:Y:S01]  /*22680*/  LEA R4, P6, R3.reuse, R0, 0x1 ;  /* 0x0000000003047211 */ /* 0x040fe200078c08ff */
[C---:B------:R-:W-:Y:S01]  /*22690*/  IMAD R6, R16.reuse, 0x4, R3 ;  /* 0x0000000410067824 */ /* 0x040fe200078e0203 */
[----:B------:R-:W0:Y:S01]  /*226a0*/  LDCU UR6, c[0x0][0x39c] ;  /* 0x00007380ff0677ac */ /* 0x000e220008000800 */
[----:B------:R-:W4:Y:S04]  /*226b0*/  LDL.LU R17, [R1+0x99c] ;  /* 0x00099c0001117983 */ /* 0x000f280000300800 */
[----:B------:R-:W4:Y:S01]  /*226c0*/  LDL.LU R14, [R1+0x9a8] ;  /* 0x0009a800010e7983 */ /* 0x000f220000300800 */
[----:B------:R-:W-:Y:S01]  /*226d0*/  LEA.HI.X.SX32 R5, R3, R2, 0x1, P6 ;  /* 0x0000000203057211 */ /* 0x000fe200030f0eff */
[----:B------:R-:W-:Y:S01]  /*226e0*/  IMAD R3, R16, 0x4, R6 ;  /* 0x0000000410037824 */ /* 0x000fe200078e0206 */
[----:B------:R-:W-:-:S03]  /*226f0*/  LEA R8, P6, R6, R0, 0x1 ;  /* 0x0000000006087211 */ /* 0x000fc600078c08ff */
[----:B------:R1:W-:Y:S01]  /*22700*/  @P2 STG.E.U16 desc[UR8][R4.64], R22 ;  /* 0x0000001604002986 */ /* 0x0003e2000c101508 */
[----:B------:R-:W-:Y:S02]  /*22710*/  LEA.HI.X.SX32 R9, R6, R2, 0x1, P6 ;  /* 0x0000000206097211 */ /* 0x000fe400030f0eff */
[----:B-----5:R-:W-:Y:S01]  /*22720*/  ISETP.LT.AND P2, PT, R13, UR4, !P0 ;  /* 0x000000040d007c0c */ /* 0x020fe2000c741270 */
[----:B------:R-:W3:Y:S01]  /*22730*/  LDCU UR4, c[0x0][0x39c] ;  /* 0x00007380ff0477ac */ /* 0x000ee20008000800 */
[C---:B------:R-:W-:Y:S01]  /*22740*/  IMAD R13, R16.reuse, 0x4, R3 ;  /* 0x00000004100d7824 */ /* 0x040fe200078e0203 */
[C---:B-1----:R-:W-:Y:S01]  /*22750*/  LEA R4, P6, R3.reuse, R0, 0x1 ;  /* 0x0000000003047211 */ /* 0x042fe200078c08ff */
[----:B------:R1:W-:Y:S03]  /*22760*/  @P3 STG.E.U16 desc[UR8][R8.64], R29 ;  /* 0x0000001d08003986 */ /* 0x0003e6000c101508 */
[----:B------:R-:W-:Y:S01]  /*22770*/  LEA.HI.X.SX32 R5, R3, R2, 0x1, P6 ;  /* 0x0000000203057211 */ /* 0x000fe200030f0eff */
[----:B------:R-:W-:Y:S01]  /*22780*/  IMAD R3, R16, 0x4, R13 ;  /* 0x0000000410037824 */ /* 0x000fe200078e020d */
[----:B-1----:R-:W-:-:S04]  /*22790*/  LEA R8, P6, R13, R0, 0x1 ;  /* 0x000000000d087211 */ /* 0x002fc800078c08ff */
[----:B------:R-:W-:Y:S01]  /*227a0*/  LEA.HI.X.SX32 R9, R13, R2, 0x1, P6 ;  /* 0x000000020d097211 */ /* 0x000fe200030f0eff */
[----:B------:R1:W-:Y:S01]  /*227b0*/  @P5 STG.E.U16 desc[UR8][R4.64], R7 ;  /* 0x0000000704005986 */ /* 0x0003e2000c101508 */
[----:B------:R-:W-:Y:S01]  /*227c0*/  IMAD R13, R16, 0x4, R3 ;  /* 0x00000004100d7824 */ /* 0x000fe200078e0203 */
[----:B--2---:R-:W-:Y:S01]  /*227d0*/  ISETP.LT.AND P3, PT, R12, UR5, !P0 ;  /* 0x000000050c007c0c */ /* 0x004fe2000c761270 */
[----:B------:R-:W4:Y:S01]  /*227e0*/  LDCU UR5, c[0x0][0x39c] ;  /* 0x00007380ff0577ac */ /* 0x000f220008000800 */
[----:B------:R-:W2:Y:S04]  /*227f0*/  LDL.LU R12, [R1+0x9a4] ;  /* 0x0009a400010c7983 */ /* 0x000ea80000300800 */
[----:B------:R-:W5:Y:S01]  /*22800*/  LDL.LU R6, [R1+0x9a0] ;  /* 0x0009a00001067983 */ /* 0x000f620000300800 */
[----:B-1----:R-:W-:-:S03]  /*22810*/  LEA R4, P6, R3, R0, 0x1 ;  /* 0x0000000003047211 */ /* 0x002fc600078c08ff */
[----:B------:R1:W-:Y:S01]  /*22820*/  @P4 STG.E.U16 desc[UR8][R8.64], R24 ;  /* 0x0000001808004986 */ /* 0x0003e2000c101508 */
[----:B------:R-:W-:Y:S01]  /*22830*/  LEA.HI.X.SX32 R5, R3, R2, 0x1, P6 ;  /* 0x0000000203057211 */ /* 0x000fe200030f0eff */
[----:B------:R-:W-:-:S04]  /*22840*/  IMAD R3, R16, 0x4, R13 ;  /* 0x0000000410037824 */ /* 0x000fc800078e020d */
[----:B------:R0:W-:Y:S01]  /*22850*/  @P2 STG.E.U16 desc[UR8][R4.64], R11 ;  /* 0x0000000b04002986 */ /* 0x0001e2000c101508 */
[----:B-1----:R-:W-:-:S04]  /*22860*/  LEA R8, P6, R13, R0, 0x1 ;  /* 0x000000000d087211 */ /* 0x002fc800078c08ff */
[----:B------:R-:W-:Y:S01]  /*22870*/  LEA.HI.X.SX32 R9, R13, R2, 0x1, P6 ;  /* 0x000000020d097211 */ /* 0x000fe200030f0eff */
[----:B------:R-:W-:Y:S01]  /*22880*/  IMAD R13, R16, 0x4, R3 ;  /* 0x00000004100d7824 */ /* 0x000fe200078e0203 */
[----:B0-----:R-:W-:-:S03]  /*22890*/  LEA R4, P6, R3, R0, 0x1 ;  /* 0x0000000003047211 */ /* 0x001fc600078c08ff */
[----:B------:R0:W-:Y:S01]  /*228a0*/  @P3 STG.E.U16 desc[UR8][R8.64], R27 ;  /* 0x0000001b08003986 */ /* 0x0001e2000c101508 */
[----:B------:R-:W-:Y:S02]  /*228b0*/  LEA.HI.X.SX32 R5, R3, R2, 0x1, P6 ;  /* 0x0000000203057211 */ /* 0x000fe400030f0eff */
[----:B0-----:R-:W-:-:S04]  /*228c0*/  LEA R8, P6, R13, R0, 0x1 ;  /* 0x000000000d087211 */ /* 0x001fc800078c08ff */
[----:B------:R-:W-:Y:S02]  /*228d0*/  LEA.HI.X.SX32 R9, R13, R2, 0x1, P6 ;  /* 0x000000020d097211 */ /* 0x000fe400030f0eff */
[----:B---3--:R-:W-:Y:S01]  /*228e0*/  ISETP.LT.AND P4, PT, R20, UR4, !P0 ;  /* 0x0000000414007c0c */ /* 0x008fe2000c781270 */
[----:B------:R-:W0:Y:S01]  /*228f0*/  LDCU UR4, c[0x0][0x39c] ;  /* 0x00007380ff0477ac */ /* 0x000e220008000800 */
[----:B------:R-:W3:Y:S01]  /*22900*/  LDL.LU R20, [R1+0x9ac] ;  /* 0x0009ac0001147983 */ /* 0x000ee20000300800 */
[----:B----4-:R-:W-:Y:S02]  /*22910*/  ISETP.LT.AND P2, PT, R18, UR5, !P0 ;  /* 0x0000000512007c0c */ /* 0x010fe4000c741270 */
[----:B------:R-:W-:Y:S01]  /*22920*/  ISETP.LT.AND P5, PT, R21, UR6, !P0 ;  /* 0x0000000615007c0c */ /* 0x000fe2000c7a1270 */
[----:B------:R-:W4:Y:S01]  /*22930*/  LDL.LU R18, [R1+0x9b0] ;  /* 0x0009b00001127983 */ /* 0x000f220000300800 */
[----:B------:R-:W1:Y:S01]  /*22940*/  LDCU UR6, c[0x0][0x39c] ;  /* 0x00007380ff0677ac */ /* 0x000e620008000800 */
[----:B------:R-:W-:Y:S01]  /*22950*/  IMAD R3, R16, 0x4, R13 ;  /* 0x0000000410037824 */ /* 0x000fe200078e020d */
[----:B------:R-:W5:Y:S01]  /*22960*/  LDCU UR5, c[0x0][0x39c] ;  /* 0x00007380ff0577ac */ /* 0x000f620008000800 */
[----:B0-----:R-:W-:-:S02]  /*22970*/  ISETP.LT.AND P6, PT, R14, UR4, !P0 ;  /* 0x000000040e007c0c */ /* 0x001fc4000c7c1270 */
[C---:B------:R-:W-:Y:S01]  /*22980*/  IMAD R13, R16.reuse, 0x4, R3 ;  /* 0x00000004100d7824 */ /* 0x040fe200078e0203 */
[----:B------:R-:W4:Y:S01]  /*22990*/  LDL.LU R14, [R1+0x940] ;  /* 0x00094000010e7983 */ /* 0x000f220000300800 */
[----:B------:R-:W-:Y:S01]  /*229a0*/  PRMT R10, R29, 0x7632, R10 ;  /* 0x000076321d0a7816 */ /* 0x000fe2000000000a */
[----:B------:R-:W3:Y:S03]  /*229b0*/  LDCU UR4, c[0x0][0x39c] ;  /* 0x00007380ff0477ac */ /* 0x000ee60008000800 */
[----:B------:R0:W-:Y:S01]  /*229c0*/  @P5 STG.E.U16 desc[UR8][R4.64], R15 ;  /* 0x0000000f04005986 */ /* 0x0001e2000c101508 */
[C---:B------:R-:W-:Y:S01]  /*229d0*/  IMAD R21, R16.reuse, 0x4, R13 ;  /* 0x0000000410157824 */ /* 0x040fe200078e020d */
[----:B-1----:R-:W-:Y:S01]  /*229e0*/  ISETP.LT.AND P3, PT, R17, UR6, !P0 ;  /* 0x0000000611007c0c */ /* 0x002fe2000c761270 */
[----:B------:R-:W1:Y:S02]  /*229f0*/  LDCU UR6, c[0x0][0x39c] ;  /* 0x00007380ff0677ac */ /* 0x000e640008000800 */
[----:B------:R-:W-:Y:S01]  /*22a00*/  IMAD R17, R16, 0x4, R21 ;  /* 0x0000000410117824 */ /* 0x000fe200078e0215 */
[----:B0-----:R-:W-:-:S04]  /*22a10*/  LEA R4, P5, R3, R0, 0x1 ;  /* 0x0000000003047211 */ /* 0x001fc800078a08ff */
[----:B------:R-:W-:Y:S01]  /*22a20*/  LEA.HI.X.SX32 R5, R3, R2, 0x1, P5 ;  /* 0x0000000203057211 */ /* 0x000fe200028f0eff */
[----:B------:R0:W-:Y:S04]  /*22a30*/  @P4 STG.E.U16 desc[UR8][R8.64], R19 ;  /* 0x0000001308004986 */ /* 0x0001e8000c101508 */
[----:B------:R1:W-:Y:S01]  /*22a40*/  @P2 STG.E.U16 desc[UR8][R4.64], R23 ;  /* 0x0000001704002986 */ /* 0x0003e2000c101508 */
[----:B0-----:R-:W-:Y:S01]  /*22a50*/  IMAD R9, R16, 0x4, R17 ;  /* 0x0000000410097824 */ /* 0x001fe200078e0211 */
[----:B-1----:R-:W-:-:S03]  /*22a60*/  LEA R4, P2, R13, R0, 0x1 ;  /* 0x000000000d047211 */ /* 0x002fc600078408ff */
[----:B------:R-:W-:Y:S01]  /*22a70*/  IMAD R3, R16, 0x4, R9 ;  /* 0x0000000410037824 */ /* 0x000fe200078e0209 */
[----:B-----5:R-:W-:Y:S01]  /*22a80*/  ISETP.LT.AND P4, PT, R6, UR5, !P0 ;  /* 0x0000000506007c0c */ /* 0x020fe2000c781270 */
[----:B------:R-:W4:Y:S01]  /*22a90*/  LDCU UR5, c[0x0][0x39c] ;  /* 0x00007380ff0577ac */ /* 0x000f220008000800 */
[----:B------:R-:W-:Y:S02]  /*22aa0*/  LEA.HI.X.SX32 R5, R13, R2, 0x1, P2 ;  /* 0x000000020d057211 */ /* 0x000fe400010f0eff */
[----:B------:R-:W-:Y:S01]  /*22ab0*/  LEA R6, P2, R21, R0, 0x1 ;  /* 0x0000000015067211 */ /* 0x000fe200078408ff */
[C---:B------:R-:W-:Y:S01]  /*22ac0*/  IMAD R13, R16.reuse, 0x4, R3 ;  /* 0x00000004100d7824 */ /* 0x040fe200078e0203 */
[----:B------:R-:W-:Y:S01]  /*22ad0*/  PRMT R11, R7, 0x7632, R11 ;  /* 0x00007632070b7816 */ /* 0x000fe2000000000b */
[----:B------:R0:W-:Y:S01]  /*22ae0*/  @P3 STG.E.U16 desc[UR8][R4.64], R10 ;  /* 0x0000000a04003986 */ /* 0x0001e2000c101508 */
[----:B------:R-:W-:Y:S01]  /*22af0*/  LEA.HI.X.SX32 R7, R21, R2, 0x1, P2 ;  /* 0x0000000215077211 */ /* 0x000fe200010f0eff */
[----:B------:R-:W-:-:S04]  /*22b00*/  IMAD R21, R16, 0x4, R13 ;  /* 0x0000000410157824 */ /* 0x000fc800078e020d */
[----:B------:R1:W-:Y:S01]  /*22b10*/  @P6 STG.E.U16 desc[UR8][R6.64], R11 ;  /* 0x0000000b06006986 */ /* 0x0003e2000c101508 */
[----:B------:R-:W-:Y:S01]  /*22b20*/  IMAD R25, R16, 0x4, R21 ;  /* 0x0000000410197824 */ /* 0x000fe200078e0215 */
[----:B0-----:R-:W-:-:S04]  /*22b30*/  LEA R4, P2, R17, R0, 0x1 ;  /* 0x0000000011047211 */ /* 0x001fc800078408ff */
[----:B------:R-:W-:Y:S02]  /*22b40*/  LEA.HI.X.SX32 R5, R17, R2, 0x1, P2 ;  /* 0x0000000211057211 */ /* 0x000fe400010f0eff */
[-C--:B-1----:R-:W-:Y:S02]  /*22b50*/  LEA R6, P2, R3, R0.reuse, 0x1 ;  /* 0x0000000003067211 */ /* 0x082fe400078408ff */
[----:B--2---:R-:W-:Y:S02]  /*22b60*/  ISETP.LT.AND P5, PT, R12, UR7, !P0 ;  /* 0x000000070c007c0c */ /* 0x004fe4000c7a1270 */
[-C--:B------:R-:W-:Y:S02]  /*22b70*/  LEA R8, P3, R9, R0.reuse, 0x1 ;  /* 0x0000000009087211 */ /* 0x080fe400078608ff */
[----:B------:R-:W-:Y:S02]  /*22b80*/  LEA R16, P6, R13, R0, 0x1 ;  /* 0x000000000d107211 */ /* 0x000fe400078c08ff */
[----:B------:R-:W-:-:S02]  /*22b90*/  LEA.HI.X.SX32 R7, R3, R2, 0x1, P2 ;  /* 0x0000000203077211 */ /* 0x000fc400010f0eff */
[----:B------:R-:W-:Y:S02]  /*22ba0*/  LEA R12, P2, R25, R0, 0x1 ;  /* 0x00000000190c7211 */ /* 0x000fe400078408ff */
[-C--:B------:R-:W-:Y:S02]  /*22bb0*/  LEA.HI.X.SX32 R9, R9, R2.reuse, 0x1, P3 ;  /* 0x0000000209097211 */ /* 0x080fe400018f0eff */
[-C--:B------:R-:W-:Y:S02]  /*22bc0*/  LEA.HI.X.SX32 R17, R13, R2.reuse, 0x1, P6 ;  /* 0x000000020d117211 */ /* 0x080fe400030f0eff */
[----:B------:R-:W-:Y:S02]  /*22bd0*/  LEA.HI.X.SX32 R13, R25, R2, 0x1, P2 ;  /* 0x00000002190d7211 */ /* 0x000fe400010f0eff */
[----:B------:R-:W-:Y:S02]  /*22be0*/  PRMT R11, R11, 0x7632, R11 ;  /* 0x000076320b0b7816 */ /* 0x000fe4000000000b */
[----:B------:R-:W-:-:S02]  /*22bf0*/  PRMT R3, R27, 0x7632, R3 ;  /* 0x000076321b037816 */ /* 0x000fc40000000003 */
[----:B------:R-:W-:Y:S02]  /*22c00*/  PRMT R15, R15, 0x7632, R15 ;  /* 0x000076320f0f7816 */ /* 0x000fe4000000000f */
[----:B------:R-:W-:Y:S02]  /*22c10*/  PRMT R10, R19, 0x7632, R10 ;  /* 0x00007632130a7816 */ /* 0x000fe4000000000a */
[----:B---3--:R-:W-:Y:S02]  /*22c20*/  ISETP.LT.AND P3, PT, R20, UR4, !P0 ;  /* 0x0000000414007c0c */ /* 0x008fe4000c761270 */
[C---:B------:R-:W-:Y:S02]  /*22c30*/  LEA R20, P6, R21.reuse, R0, 0x1 ;  /* 0x0000000015147211 */ /* 0x040fe400078c08ff */
[----:B----4-:R-:W-:Y:S02]  /*22c40*/  ISETP.LT.AND P2, PT, R18, UR5, !P0 ;  /* 0x0000000512007c0c */ /* 0x010fe4000c741270 */
[----:B------:R-:W-:-:S02]  /*22c50*/  LEA.HI.X.SX32 R21, R21, R2, 0x1, P6 ;  /* 0x0000000215157211 */ /* 0x000fc400030f0eff */
[----:B------:R-:W-:Y:S02]  /*22c60*/  PRMT R2, R24, 0x7632, R2 ;  /* 0x0000763218027816 */ /* 0x000fe40000000002 */
[----:B------:R-:W-:-:S03]  /*22c70*/  ISETP.LT.AND P0, PT, R14, UR6, !P0 ;  /* 0x000000060e007c0c */ /* 0x000fc6000c701270 */
[----:B------:R0:W-:Y:S04]  /*22c80*/  @P5 STG.E.U16 desc[UR8][R4.64], R2 ;  /* 0x0000000204005986 */ /* 0x0001e8000c101508 */
[----:B------:R0:W-:Y:S04]  /*22c90*/  @P4 STG.E.U16 desc[UR8][R8.64], R11 ;  /* 0x0000000b08004986 */ /* 0x0001e8000c101508 */
[----:B------:R0:W-:Y:S04]  /*22ca0*/  @P3 STG.E.U16 desc[UR8][R6.64], R3 ;  /* 0x0000000306003986 */ /* 0x0001e8000c101508 */
[----:B------:R0:W-:Y:S04]  /*22cb0*/  @P2 STG.E.U16 desc[UR8][R16.64], R15 ;  /* 0x0000000f10002986 */ /* 0x0001e8000c101508 */
[----:B------:R0:W-:Y:S01]  /*22cc0*/  @P0 STG.E.U16 desc[UR8][R20.64], R10 ;  /* 0x0000000a14000986 */ /* 0x0001e2000c101508 */
[----:B------:R-:W-:Y:S05]  /*22cd0*/  @!P1 EXIT ;  /* 0x000000000000994d */ /* 0x000fea0003800000 */
[----:B0-----:R-:W-:-:S05]  /*22ce0*/  PRMT R6, R23, 0x7632, R6 ;  /* 0x0000763217067816 */ /* 0x001fca0000000006 */
[----:B------:R-:W-:Y:S01]  /*22cf0*/  STG.E.U16 desc[UR8][R12.64], R6 ;  /* 0x000000060c007986 */ /* 0x000fe2000c101508 */
[----:B------:R-:W-:Y:S05]  /*22d00*/  EXIT ;  /* 0x000000000000794d */ /* 0x000fea0003800000 */
.L_x_3:
[----:B------:R-:W-:-:S00]  /*22d10*/  BRA `(.L_x_3) ;  /* 0xfffffffc00fc7947 */ /* 0x000fc0000383ffff */
[----:B------:R-:W-:-:S00]  /*22d20*/  NOP ;  /* 0x0000000000007918 */ /* 0x000fc00000000000 */
        /* <DEDUP_REMOVED lines=13> */
.L_x_4:


//--------------------- .nv.shared.matmul_kernel  --------------------------
	.section	.nv.shared.matmul_kernel,"aw",@nobits
	.sectionflags	@""
	.align	16
	.zero		1024


//--------------------- .nv.shared.reserved.0     --------------------------
	.section	.nv.shared.reserved.0,"aw",@nobits
	.weak		__nv_reservedSMEM_offset_0_alias
	.size		__nv_reservedSMEM_offset_0_alias, 0, 64
	.other		__nv_reservedSMEM_offset_0_alias,@"STO_CUDA_RESERVED_SHARED STV_DEFAULT"
__nv_reservedSMEM_offset_0_alias:
	.zero		0
	.zero		64


//--------------------- .nv.constant0.matmul_kernel --------------------------
	.section	.nv.constant0.matmul_kernel,"a",@progbits
	.sectionflags	@""
	.align	4
.nv.constant0.matmul_kernel:
	.zero		976


//--------------------- SYMBOLS --------------------------

	.type		.nv.reservedSmem.offset0,@object
	.size		.nv.reservedSmem.offset0,0x4
	.type		.nv.reservedSmem.cap,@object
	.size		.nv.reservedSmem.cap,0x4
